// auto-generated by cutlass_sweep.gemm — config: {"arch": "sm_100", "cluster_m": 4, "cluster_n": 1, "dtype": "mxfp8_e4m3", "dtype_b": "mxfp8_e4m3", "layout": "nt", "stages": 0, "tile_k": 256, "tile_m": 128, "tile_n": 128}
#include "cutlass/cutlass.h"
#include "cutlass/gemm/collective/collective_builder.hpp"
#include "cutlass/gemm/device/gemm_universal_adapter.h"
#include "cutlass/gemm/kernel/gemm_universal.hpp"
#include "cutlass/epilogue/collective/collective_builder.hpp"

using ElemA = cutlass::mx_float8_t<cutlass::float_e4m3_t>;
using ElemB = cutlass::mx_float8_t<cutlass::float_e4m3_t>;
using ElemCD = cutlass::bfloat16_t;
using Acc  = float;
using TileShape    = cute::Shape<cute::_128, cute::_128, cute::_256>;
using ClusterShape = cute::Shape<cute::_4, cute::_1, cute::_1>;

using CollectiveEpilogue = typename cutlass::epilogue::collective::CollectiveBuilder<
    cutlass::arch::Sm100, cutlass::arch::OpClassTensorOp,
    TileShape, ClusterShape,
    cutlass::epilogue::collective::EpilogueTileAuto,
    Acc, Acc,
    ElemCD, cutlass::layout::RowMajor, 128 / cutlass::sizeof_bits<ElemCD>::value,
    ElemCD, cutlass::layout::RowMajor, 128 / cutlass::sizeof_bits<ElemCD>::value,
    cutlass::epilogue::collective::EpilogueScheduleAuto
  >::CollectiveOp;

using CollectiveMainloop = typename cutlass::gemm::collective::CollectiveBuilder<
    cutlass::arch::Sm100, cutlass::arch::OpClassBlockScaledTensorOp,
    ElemA, cutlass::layout::RowMajor, 32,
    ElemB, cutlass::layout::ColumnMajor, 32,
    Acc,
    TileShape, ClusterShape,
    cutlass::gemm::collective::StageCountAutoCarveout<static_cast<int>(sizeof(typename CollectiveEpilogue::SharedStorage))>,
    cutlass::gemm::collective::KernelScheduleAuto
  >::CollectiveOp;

using GemmKernel = cutlass::gemm::kernel::GemmUniversal<
    cute::Shape<int,int,int,int>,
    CollectiveMainloop,
    CollectiveEpilogue
>;
using Gemm = cutlass::gemm::device::GemmUniversalAdapter<GemmKernel>;

// Force the device kernel symbol into the cubin without needing a host main.
auto* _anchor = &cutlass::device_kernel<GemmKernel>;


// ===== COMPILED SASS (sm_100a) =====

	.target	sm_100a

	.elftype	@"ET_EXEC"


//--------------------- .note.nv.tkinfo           --------------------------
	.section	.note.nv.tkinfo,"",@"SHT_NOTE"
	.sectionflags	@"SHF_NOTE_NV_TKINFO"
	.tkinfo
        /*0018*/ 	.word	0x00000002
        /*0030*/ 	.string	""
        /*0030*/ 	.string	"ptxas"
        /*0030*/ 	.string	"Cuda compilation tools, release 13.0, V13.0.88"
        /*0030*/ 	.string	"Build cuda_13.0.r13.0/compiler.36424714_0"
        /*0030*/ 	.string	"-arch sm_100a -m 64 "



//--------------------- .note.nv.cuinfo           --------------------------
	.section	.note.nv.cuinfo,"",@"SHT_NOTE"
	.sectionflags	@"SHF_NOTE_NV_CUINFO"
        /*0018*/ 	.short	0x0002
        /*001a*/ 	.short	0x0064
        /*001c*/ 	.short	0x0082
	.zero		2


//--------------------- .nv.info                  --------------------------
	.section	.nv.info,"",@"SHT_CUDA_INFO"
	.align	4


	//----- nvinfo : EIATTR_REGCOUNT
	.align		4
        /*0000*/ 	.byte	0x04, 0x2f
        /*0002*/ 	.short	(.L_19 - .L_18)
	.align		4
.L_18:
        /*0004*/ 	.word	index@(_ZN7cutlass13device_kernelINS_4gemm6kernel13GemmUniversalIN4cute5tupleIJiiiiEEENS1_10collective13CollectiveMmaINS1_46MainloopSm100TmaUmmaWarpSpecializedBlockScaledILi3ELi2ELi2ENS5_IJNS4_1CILi4EEENSA_ILi1EEESC_EEEEENS5_IJNSA_ILi128EEESF_NSA_ILi256EEEEEENS5_IJNS_12float_e4m3_tENS_13float_ue8m0_tEEEENS5_IJNS5_IJlSC_lEEENS4_6LayoutINS5_IJNS5_IJNS5_IJNSA_ILi32EEESB_EEEiEEESP_NS5_IJSC_iEEEEEENS5_IJNS5_IJNS5_IJNSA_ILi16EEESB_EEEiEEENS5_IJNS5_IJNSA_ILi0EEESC_EEENSA_ILi512EEEEEENS5_IJSV_iEEEEEEEEEEESK_S12_NS4_8TiledMMAINS4_8MMA_AtomIJNS4_21SM100_MMA_MXF8F6F4_SSISI_SI_fSJ_Li128ELi128ELNS4_4UMMA5MajorE0ELS17_0ELNS16_7ScaleInE0ELS18_0EEEEEENSM_INS5_IJSC_SC_SC_EEENS5_IJSV_SV_SV_EEEEENS5_IJNS4_10UnderscoreES1E_S1E_EEEEENS5_IJNS4_13SM90_TMA_LOADES1H_EEENS5_IJNS4_14ComposedLayoutINS4_7SwizzleILi3ELi4ELi3EEENS4_18smem_ptr_flag_bitsILi8EEENSM_INS5_IJNSA_ILi8EEESF_EEENS5_IJSF_SC_EEEEEEENSM_INS5_IJNS5_IJNS5_IJSO_SC_EEENS5_IJSN_SC_EEEEEESC_NS5_IJSB_NSA_ILi2EEEEEEEEENS5_IJNS5_IJNS5_IJST_SX_EEESW_EEESV_NS5_IJSC_SX_EEEEEEEEEEEvNS4_8identityENS5_IJNS4_23SM90_TMA_LOAD_MULTICASTES26_EEES24_vS25_EENS_8epilogue10collective18CollectiveEpilogueINS29_23Sm100TmaWarpSpecializedILi4ELi2ELi16ELb1ELb0EEEJNS5_IJNSA_ILi64EEESF_SG_EEENS5_IJNSM_IS2E_SC_EENSM_INS5_IJSS_S1W_EEENS5_IJSC_S2E_EEEEEEEENS_10bfloat16_tESL_S2L_SL_NS29_6fusion15FusionCallbacksIS2D_NS2M_17LinearCombinationIS2L_fS2L_fLNS_15FloatRoundStyleE2EEES2F_S2K_JEEENS4_5SM1004TMEM4LOAD26SM100_TMEM_LOAD_32dp32b16xES1H_NS1J_INS1K_ILi1ELi4ELi3EEENS1M_ILi16EEENSM_INS5_IJS1O_SS_EEENS5_IJSS_SC_EEEEEEENS4_39AutoVectorizingCopyWithAssumedAlignmentILi128EEENS4_14SM90_TMA_STOREES31_S33_S33_EEEvvEEEEvNT_6ParamsE)
        /*0008*/ 	.word	0x0000007b


	//----- nvinfo : EIATTR_FRAME_SIZE
	.align		4
.L_19:
        /*000c*/ 	.byte	0x04, 0x11
        /*000e*/ 	.short	(.L_21 - .L_20)
	.align		4
.L_20:
        /*0010*/ 	.word	index@($__internal_2_$__cuda_sm10x_tcgen05_guardrail_trap_unallocated_columns_being_dealloced)
        /*0014*/ 	.word	0x00000000


	//----- nvinfo : EIATTR_FRAME_SIZE
	.align		4
.L_21:
        /*0018*/ 	.byte	0x04, 0x11
        /*001a*/ 	.short	(.L_23 - .L_22)
	.align		4
.L_22:
        /*001c*/ 	.word	index@($__internal_1_$__cuda_sm10x_tcgen05_guardrail_trap_phase_invalid_during_alloc)
        /*0020*/ 	.word	0x00000000


	//----- nvinfo : EIATTR_FRAME_SIZE
	.align		4
.L_23:
        /*0024*/ 	.byte	0x04, 0x11
        /*0026*/ 	.short	(.L_25 - .L_24)
	.align		4
.L_24:
        /*0028*/ 	.word	index@($__internal_0_$__cuda_sm10x_tcgen05_guardrail_trap_col_being_dealloced_not_returned_by_alloc)
        /*002c*/ 	.word	0x00000000


	//----- nvinfo : EIATTR_FRAME_SIZE
	.align		4
.L_25:
        /*0030*/ 	.byte	0x04, 0x11
        /*0032*/ 	.short	(.L_27 - .L_26)
	.align		4
.L_26:
        /*0034*/ 	.word	index@(_ZN7cutlass13device_kernelINS_4gemm6kernel13GemmUniversalIN4cute5tupleIJiiiiEEENS1_10collective13CollectiveMmaINS1_46MainloopSm100TmaUmmaWarpSpecializedBlockScaledILi3ELi2ELi2ENS5_IJNS4_1CILi4EEENSA_ILi1EEESC_EEEEENS5_IJNSA_ILi128EEESF_NSA_ILi256EEEEEENS5_IJNS_12float_e4m3_tENS_13float_ue8m0_tEEEENS5_IJNS5_IJlSC_lEEENS4_6LayoutINS5_IJNS5_IJNS5_IJNSA_ILi32EEESB_EEEiEEESP_NS5_IJSC_iEEEEEENS5_IJNS5_IJNS5_IJNSA_ILi16EEESB_EEEiEEENS5_IJNS5_IJNSA_ILi0EEESC_EEENSA_ILi512EEEEEENS5_IJSV_iEEEEEEEEEEESK_S12_NS4_8TiledMMAINS4_8MMA_AtomIJNS4_21SM100_MMA_MXF8F6F4_SSISI_SI_fSJ_Li128ELi128ELNS4_4UMMA5MajorE0ELS17_0ELNS16_7ScaleInE0ELS18_0EEEEEENSM_INS5_IJSC_SC_SC_EEENS5_IJSV_SV_SV_EEEEENS5_IJNS4_10UnderscoreES1E_S1E_EEEEENS5_IJNS4_13SM90_TMA_LOADES1H_EEENS5_IJNS4_14ComposedLayoutINS4_7SwizzleILi3ELi4ELi3EEENS4_18smem_ptr_flag_bitsILi8EEENSM_INS5_IJNSA_ILi8EEESF_EEENS5_IJSF_SC_EEEEEEENSM_INS5_IJNS5_IJNS5_IJSO_SC_EEENS5_IJSN_SC_EEEEEESC_NS5_IJSB_NSA_ILi2EEEEEEEEENS5_IJNS5_IJNS5_IJST_SX_EEESW_EEESV_NS5_IJSC_SX_EEEEEEEEEEEvNS4_8identityENS5_IJNS4_23SM90_TMA_LOAD_MULTICASTES26_EEES24_vS25_EENS_8epilogue10collective18CollectiveEpilogueINS29_23Sm100TmaWarpSpecializedILi4ELi2ELi16ELb1ELb0EEEJNS5_IJNSA_ILi64EEESF_SG_EEENS5_IJNSM_IS2E_SC_EENSM_INS5_IJSS_S1W_EEENS5_IJSC_S2E_EEEEEEEENS_10bfloat16_tESL_S2L_SL_NS29_6fusion15FusionCallbacksIS2D_NS2M_17LinearCombinationIS2L_fS2L_fLNS_15FloatRoundStyleE2EEES2F_S2K_JEEENS4_5SM1004TMEM4LOAD26SM100_TMEM_LOAD_32dp32b16xES1H_NS1J_INS1K_ILi1ELi4ELi3EEENS1M_ILi16EEENSM_INS5_IJS1O_SS_EEENS5_IJSS_SC_EEEEEEENS4_39AutoVectorizingCopyWithAssumedAlignmentILi128EEENS4_14SM90_TMA_STOREES31_S33_S33_EEEvvEEEEvNT_6ParamsE)
        /*0038*/ 	.word	0x00000000


	//----- nvinfo : EIATTR_MIN_STACK_SIZE
	.align		4
.L_27:
        /*003c*/ 	.byte	0x04, 0x12
        /*003e*/ 	.short	(.L_29 - .L_28)
	.align		4
.L_28:
        /*0040*/ 	.word	index@(_ZN7cutlass13device_kernelINS_4gemm6kernel13GemmUniversalIN4cute5tupleIJiiiiEEENS1_10collective13CollectiveMmaINS1_46MainloopSm100TmaUmmaWarpSpecializedBlockScaledILi3ELi2ELi2ENS5_IJNS4_1CILi4EEENSA_ILi1EEESC_EEEEENS5_IJNSA_ILi128EEESF_NSA_ILi256EEEEEENS5_IJNS_12float_e4m3_tENS_13float_ue8m0_tEEEENS5_IJNS5_IJlSC_lEEENS4_6LayoutINS5_IJNS5_IJNS5_IJNSA_ILi32EEESB_EEEiEEESP_NS5_IJSC_iEEEEEENS5_IJNS5_IJNS5_IJNSA_ILi16EEESB_EEEiEEENS5_IJNS5_IJNSA_ILi0EEESC_EEENSA_ILi512EEEEEENS5_IJSV_iEEEEEEEEEEESK_S12_NS4_8TiledMMAINS4_8MMA_AtomIJNS4_21SM100_MMA_MXF8F6F4_SSISI_SI_fSJ_Li128ELi128ELNS4_4UMMA5MajorE0ELS17_0ELNS16_7ScaleInE0ELS18_0EEEEEENSM_INS5_IJSC_SC_SC_EEENS5_IJSV_SV_SV_EEEEENS5_IJNS4_10UnderscoreES1E_S1E_EEEEENS5_IJNS4_13SM90_TMA_LOADES1H_EEENS5_IJNS4_14ComposedLayoutINS4_7SwizzleILi3ELi4ELi3EEENS4_18smem_ptr_flag_bitsILi8EEENSM_INS5_IJNSA_ILi8EEESF_EEENS5_IJSF_SC_EEEEEEENSM_INS5_IJNS5_IJNS5_IJSO_SC_EEENS5_IJSN_SC_EEEEEESC_NS5_IJSB_NSA_ILi2EEEEEEEEENS5_IJNS5_IJNS5_IJST_SX_EEESW_EEESV_NS5_IJSC_SX_EEEEEEEEEEEvNS4_8identityENS5_IJNS4_23SM90_TMA_LOAD_MULTICASTES26_EEES24_vS25_EENS_8epilogue10collective18CollectiveEpilogueINS29_23Sm100TmaWarpSpecializedILi4ELi2ELi16ELb1ELb0EEEJNS5_IJNSA_ILi64EEESF_SG_EEENS5_IJNSM_IS2E_SC_EENSM_INS5_IJSS_S1W_EEENS5_IJSC_S2E_EEEEEEEENS_10bfloat16_tESL_S2L_SL_NS29_6fusion15FusionCallbacksIS2D_NS2M_17LinearCombinationIS2L_fS2L_fLNS_15FloatRoundStyleE2EEES2F_S2K_JEEENS4_5SM1004TMEM4LOAD26SM100_TMEM_LOAD_32dp32b16xES1H_NS1J_INS1K_ILi1ELi4ELi3EEENS1M_ILi16EEENSM_INS5_IJS1O_SS_EEENS5_IJSS_SC_EEEEEEENS4_39AutoVectorizingCopyWithAssumedAlignmentILi128EEENS4_14SM90_TMA_STOREES31_S33_S33_EEEvvEEEEvNT_6ParamsE)
        /*0044*/ 	.word	0x00000000
.L_29:


//--------------------- .nv.compat                --------------------------
	.section	.nv.compat,"",@"SHT_CUDA_COMPAT_INFO"
	.align	4
        /*0000*/ 	.byte	0x02, 0x09, 0x01, 0x00, 0x02, 0x02, 0x02, 0x00, 0x02, 0x05, 0x05, 0x00, 0x03, 0x07, 0x01, 0x01
        /*0010*/ 	.byte	0x02, 0x03, 0x01, 0x00, 0x02, 0x06, 0x01, 0x00, 0x04, 0x0b, 0x08, 0x00, 0x09, 0x00, 0x00, 0x00
        /*0020*/ 	.byte	0x00, 0x00, 0x00, 0x00


//--------------------- .nv.info._ZN7cutlass13device_kernelINS_4gemm6kernel13GemmUniversalIN4cute5tupleIJiiiiEEENS1_10collective13CollectiveMmaINS1_46MainloopSm100TmaUmmaWarpSpecializedBlockScaledILi3ELi2ELi2ENS5_IJNS4_1CILi4EEENSA_ILi1EEESC_EEEEENS5_IJNSA_ILi128EEESF_NSA_ILi256EEEEEENS5_IJNS_12float_e4m3_tENS_13float_ue8m0_tEEEENS5_IJNS5_IJlSC_lEEENS4_6LayoutINS5_IJNS5_IJNS5_IJNSA_ILi32EEESB_EEEiEEESP_NS5_IJSC_iEEEEEENS5_IJNS5_IJNS5_IJNSA_ILi16EEESB_EEEiEEENS5_IJNS5_IJNSA_ILi0EEESC_EEENSA_ILi512EEEEEENS5_IJSV_iEEEEEEEEEEESK_S12_NS4_8TiledMMAINS4_8MMA_AtomIJNS4_21SM100_MMA_MXF8F6F4_SSISI_SI_fSJ_Li128ELi128ELNS4_4UMMA5MajorE0ELS17_0ELNS16_7ScaleInE0ELS18_0EEEEEENSM_INS5_IJSC_SC_SC_EEENS5_IJSV_SV_SV_EEEEENS5_IJNS4_10UnderscoreES1E_S1E_EEEEENS5_IJNS4_13SM90_TMA_LOADES1H_EEENS5_IJNS4_14ComposedLayoutINS4_7SwizzleILi3ELi4ELi3EEENS4_18smem_ptr_flag_bitsILi8EEENSM_INS5_IJNSA_ILi8EEESF_EEENS5_IJSF_SC_EEEEEEENSM_INS5_IJNS5_IJNS5_IJSO_SC_EEENS5_IJSN_SC_EEEEEESC_NS5_IJSB_NSA_ILi2EEEEEEEEENS5_IJNS5_IJNS5_IJST_SX_EEESW_EEESV_NS5_IJSC_SX_EEEEEEEEEEEvNS4_8identityENS5_IJNS4_23SM90_TMA_LOAD_MULTICASTES26_EEES24_vS25_EENS_8epilogue10collective18CollectiveEpilogueINS29_23Sm100TmaWarpSpecializedILi4ELi2ELi16ELb1ELb0EEEJNS5_IJNSA_ILi64EEESF_SG_EEENS5_IJNSM_IS2E_SC_EENSM_INS5_IJSS_S1W_EEENS5_IJSC_S2E_EEEEEEEENS_10bfloat16_tESL_S2L_SL_NS29_6fusion15FusionCallbacksIS2D_NS2M_17LinearCombinationIS2L_fS2L_fLNS_15FloatRoundStyleE2EEES2F_S2K_JEEENS4_5SM1004TMEM4LOAD26SM100_TMEM_LOAD_32dp32b16xES1H_NS1J_INS1K_ILi1ELi4ELi3EEENS1M_ILi16EEENSM_INS5_IJS1O_SS_EEENS5_IJSS_SC_EEEEEEENS4_39AutoVectorizingCopyWithAssumedAlignmentILi128EEENS4_14SM90_TMA_STOREES31_S33_S33_EEEvvEEEEvNT_6ParamsE --------------------------
	.section	.nv.info._ZN7cutlass13device_kernelINS_4gemm6kernel13GemmUniversalIN4cute5tupleIJiiiiEEENS1_10collective13CollectiveMmaINS1_46MainloopSm100TmaUmmaWarpSpecializedBlockScaledILi3ELi2ELi2ENS5_IJNS4_1CILi4EEENSA_ILi1EEESC_EEEEENS5_IJNSA_ILi128EEESF_NSA_ILi256EEEEEENS5_IJNS_12float_e4m3_tENS_13float_ue8m0_tEEEENS5_IJNS5_IJlSC_lEEENS4_6LayoutINS5_IJNS5_IJNS5_IJNSA_ILi32EEESB_EEEiEEESP_NS5_IJSC_iEEEEEENS5_IJNS5_IJNS5_IJNSA_ILi16EEESB_EEEiEEENS5_IJNS5_IJNSA_ILi0EEESC_EEENSA_ILi512EEEEEENS5_IJSV_iEEEEEEEEEEESK_S12_NS4_8TiledMMAINS4_8MMA_AtomIJNS4_21SM100_MMA_MXF8F6F4_SSISI_SI_fSJ_Li128ELi128ELNS4_4UMMA5MajorE0ELS17_0ELNS16_7ScaleInE0ELS18_0EEEEEENSM_INS5_IJSC_SC_SC_EEENS5_IJSV_SV_SV_EEEEENS5_IJNS4_10UnderscoreES1E_S1E_EEEEENS5_IJNS4_13SM90_TMA_LOADES1H_EEENS5_IJNS4_14ComposedLayoutINS4_7SwizzleILi3ELi4ELi3EEENS4_18smem_ptr_flag_bitsILi8EEENSM_INS5_IJNSA_ILi8EEESF_EEENS5_IJSF_SC_EEEEEEENSM_INS5_IJNS5_IJNS5_IJSO_SC_EEENS5_IJSN_SC_EEEEEESC_NS5_IJSB_NSA_ILi2EEEEEEEEENS5_IJNS5_IJNS5_IJST_SX_EEESW_EEESV_NS5_IJSC_SX_EEEEEEEEEEEvNS4_8identityENS5_IJNS4_23SM90_TMA_LOAD_MULTICASTES26_EEES24_vS25_EENS_8epilogue10collective18CollectiveEpilogueINS29_23Sm100TmaWarpSpecializedILi4ELi2ELi16ELb1ELb0EEEJNS5_IJNSA_ILi64EEESF_SG_EEENS5_IJNSM_IS2E_SC_EENSM_INS5_IJSS_S1W_EEENS5_IJSC_S2E_EEEEEEEENS_10bfloat16_tESL_S2L_SL_NS29_6fusion15FusionCallbacksIS2D_NS2M_17LinearCombinationIS2L_fS2L_fLNS_15FloatRoundStyleE2EEES2F_S2K_JEEENS4_5SM1004TMEM4LOAD26SM100_TMEM_LOAD_32dp32b16xES1H_NS1J_INS1K_ILi1ELi4ELi3EEENS1M_ILi16EEENSM_INS5_IJS1O_SS_EEENS5_IJSS_SC_EEEEEEENS4_39AutoVectorizingCopyWithAssumedAlignmentILi128EEENS4_14SM90_TMA_STOREES31_S33_S33_EEEvvEEEEvNT_6ParamsE,"",@"SHT_CUDA_INFO"
	.sectionflags	@""
	.align	4


	//----- nvinfo : EIATTR_CUDA_API_VERSION
	.align		4
        /*0000*/ 	.byte	0x04, 0x37
        /*0002*/ 	.short	(.L_31 - .L_30)
.L_30:
        /*0004*/ 	.word	0x00000082


	//----- nvinfo : EIATTR_KPARAM_INFO
	.align		4
.L_31:
        /*0008*/ 	.byte	0x04, 0x17
        /*000a*/ 	.short	(.L_33 - .L_32)
.L_32:
        /*000c*/ 	.word	0x00000000
        /*0010*/ 	.short	0x0000
        /*0012*/ 	.short	0x0000
        /*0014*/ 	.byte	0x00, 0xf0, 0x01, 0x30


	//----- nvinfo : EIATTR_AT_ENTRY_FRAGMENTS
	.align		4
.L_33:
        /*0018*/ 	.byte	0x04, 0x4f
        /*001a*/ 	.short	(.L_35 - .L_34)


	//   ....[0]....
.L_34:
        /*001c*/ 	.word	0x00000006


	//----- nvinfo : EIATTR_RESERVED_SMEM_USED
	.align		4
.L_35:
        /*0020*/ 	.byte	0x01, 0x41
	.zero		2


	//----- nvinfo : EIATTR_SPARSE_MMA_MASK
	.align		4
        /*0024*/ 	.byte	0x03, 0x50
        /*0026*/ 	.short	0x0000


	//----- nvinfo : EIATTR_TCGEN05_1CTA_USED
	.align		4
        /*0028*/ 	.byte	0x01, 0x51
	.zero		2


	//----- nvinfo : EIATTR_MAXREG_COUNT
	.align		4
        /*002c*/ 	.byte	0x03, 0x1b
        /*002e*/ 	.short	0x00ff


	//----- nvinfo : EIATTR_NUM_BARRIERS
	.align		4
        /*0030*/ 	.byte	0x02, 0x4c
        /*0032*/ 	.byte	0x07
	.zero		1


	//----- nvinfo : EIATTR_EXTERNS
	.align		4
        /*0034*/ 	.byte	0x04, 0x0f
        /*0036*/ 	.short	(.L_37 - .L_36)


	//   ....[0]....
	.align		4
.L_36:
        /*0038*/ 	.word	index@(__assertfail)


	//----- nvinfo : EIATTR_MERCURY_ISA_VERSION
	.align		4
.L_37:
        /*003c*/ 	.byte	0x03, 0x5f
        /*003e*/ 	.short	0x0101


	//----- nvinfo : EIATTR_INT_WARP_WIDE_INSTR_OFFSETS
	.align		4
        /*0040*/ 	.byte	0x04, 0x31
        /*0042*/ 	.short	(.L_39 - .L_38)


	//   ....[0]....
.L_38:
        /*0044*/ 	.word	0x000025f0


	//   ....[1]....
        /*0048*/ 	.word	0x00004750


	//   ....[2]....
        /*004c*/ 	.word	0x00004780


	//   ....[3]....
        /*0050*/ 	.word	0x000047a0


	//   ....[4]....
        /*0054*/ 	.word	0x000050b0


	//   ....[5]....
        /*0058*/ 	.word	0x000050d0


	//   ....[6]....
        /*005c*/ 	.word	0x00005140


	//   ....[7]....
        /*0060*/ 	.word	0x00005260


	//   ....[8]....
        /*0064*/ 	.word	0x00005280


	//   ....[9]....
        /*0068*/ 	.word	0x00005340


	//   ....[10]....
        /*006c*/ 	.word	0x00005440


	//   ....[11]....
        /*0070*/ 	.word	0x00005480


	//   ....[12]....
        /*0074*/ 	.word	0x00005520


	//   ....[13]....
        /*0078*/ 	.word	0x00005620


	//   ....[14]....
        /*007c*/ 	.word	0x00005640


	//   ....[15]....
        /*0080*/ 	.word	0x00005710


	//   ....[16]....
        /*0084*/ 	.word	0x00005810


	//   ....[17]....
        /*0088*/ 	.word	0x00005850


	//   ....[18]....
        /*008c*/ 	.word	0x00005910


	//   ....[19]....
        /*0090*/ 	.word	0x000059f0


	//   ....[20]....
        /*0094*/ 	.word	0x00005a10


	//   ....[21]....
        /*0098*/ 	.word	0x00005ad0


	//   ....[22]....
        /*009c*/ 	.word	0x00005bd0


	//   ....[23]....
        /*00a0*/ 	.word	0x00005c40


	//   ....[24]....
        /*00a4*/ 	.word	0x00005d10


	//   ....[25]....
        /*00a8*/ 	.word	0x00005ea0


	//   ....[26]....
        /*00ac*/ 	.word	0x00005eb0


	//   ....[27]....
        /*00b0*/ 	.word	0x00005fb0


	//----- nvinfo : EIATTR_COOP_GROUP_MASK_REGIDS
	.align		4
.L_39:
        /*00b4*/ 	.byte	0x04, 0x29
        /*00b6*/ 	.short	(.L_41 - .L_40)


	//   ....[0]....
.L_40:
        /*00b8*/ 	.word	0xffffffff


	//   ....[1]....
        /*00bc*/ 	.word	0xffffffff


	//   ....[2]....
        /*00c0*/ 	.word	0xffffffff


	//   ....[3]....
        /*00c4*/ 	.word	0xffffffff


	//   ....[4]....
        /*00c8*/ 	.word	0xffffffff


	//   ....[5]....
        /*00cc*/ 	.word	0xffffffff


	//   ....[6]....
        /*00d0*/ 	.word	0xffffffff


	//   ....[7]....
        /*00d4*/ 	.word	0xffffffff


	//   ....[8]....
        /*00d8*/ 	.word	0xffffffff


	//   ....[9]....
        /*00dc*/ 	.word	0xffffffff


	//   ....[10]....
        /*00e0*/ 	.word	0xffffffff


	//   ....[11]....
        /*00e4*/ 	.word	0xffffffff


	//   ....[12]....
        /*00e8*/ 	.word	0xffffffff


	//   ....[13]....
        /*00ec*/ 	.word	0xffffffff


	//----- nvinfo : EIATTR_COOP_GROUP_INSTR_OFFSETS
	.align		4
.L_41:
        /*00f0*/ 	.byte	0x04, 0x28
        /*00f2*/ 	.short	(.L_43 - .L_42)


	//   ....[0]....
.L_42:
        /*00f4*/ 	.word	0x00000090


	//   ....[1]....
        /*00f8*/ 	.word	0x00000530


	//   ....[2]....
        /*00fc*/ 	.word	0x000006b0


	//   ....[3]....
        /*0100*/ 	.word	0x00000850


	//   ....[4]....
        /*0104*/ 	.word	0x00000950


	//   ....[5]....
        /*0108*/ 	.word	0x00000ac0


	//   ....[6]....
        /*010c*/ 	.word	0x00000c20


	//   ....[7]....
        /*0110*/ 	.word	0x00000dd0


	//   ....[8]....
        /*0114*/ 	.word	0x000024d0


	//   ....[9]....
        /*0118*/ 	.word	0x00003240


	//   ....[10]....
        /*011c*/ 	.word	0x00003450


	//   ....[11]....
        /*0120*/ 	.word	0x00003480


	//   ....[12]....
        /*0124*/ 	.word	0x00004630


	//   ....[13]....
        /*0128*/ 	.word	0x00004860


	//----- nvinfo : EIATTR_VRC_CTA_INIT_COUNT
	.align		4
.L_43:
        /*012c*/ 	.byte	0x02, 0x4a
        /*012e*/ 	.byte	0x80
	.zero		1


	//----- nvinfo : EIATTR_SYSCALL_OFFSETS
	.align		4
        /*0130*/ 	.byte	0x04, 0x46
        /*0132*/ 	.short	(.L_45 - .L_44)


	//   ....[0]....
.L_44:
        /*0134*/ 	.word	0x00006ad0


	//   ....[1]....
        /*0138*/ 	.word	0x00006bc0


	//   ....[2]....
        /*013c*/ 	.word	0x000074b0


	//   ....[3]....
        /*0140*/ 	.word	0x00007620


	//   ....[4]....
        /*0144*/ 	.word	0x00008340


	//   ....[5]....
        /*0148*/ 	.word	0x000084b0


	//   ....[6]....
        /*014c*/ 	.word	0x000091c0


	//   ....[7]....
        /*0150*/ 	.word	0x00009330


	//   ....[8]....
        /*0154*/ 	.word	0x0000a070


	//   ....[9]....
        /*0158*/ 	.word	0x0000a1e0


	//   ....[10]....
        /*015c*/ 	.word	0x0000af40


	//   ....[11]....
        /*0160*/ 	.word	0x0000b0b0


	//   ....[12]....
        /*0164*/ 	.word	0x0000be10


	//   ....[13]....
        /*0168*/ 	.word	0x0000bf80


	//   ....[14]....
        /*016c*/ 	.word	0x0000cce0


	//   ....[15]....
        /*0170*/ 	.word	0x0000ce50


	//   ....[16]....
        /*0174*/ 	.word	0x0000db40


	//   ....[17]....
        /*0178*/ 	.word	0x0000dcb0


	//----- nvinfo : EIATTR_MBARRIER_INSTR_OFFSETS
	.align		4
.L_45:
        /*017c*/ 	.byte	0x04, 0x39
        /*017e*/ 	.short	(.L_47 - .L_46)


	//   ....[0]....
.L_46:
        /*0180*/ 	.word	0x00000640
        /*0184*/ 	.word	0x000000ff
        /*0188*/ 	.word	0x00000000
        /*018c*/ 	.short	0x0100
        /*018e*/ 	.byte	0x04
	.zero		1


	//   ....[1]....
        /*0190*/ 	.word	0x00000650
        /*0194*/ 	.word	0x000000ff
        /*0198*/ 	.word	0x00000018
        /*019c*/ 	.short	0x0100
        /*019e*/ 	.byte	0x04
	.zero		1


	//   ....[2]....
        /*01a0*/ 	.word	0x00000660
        /*01a4*/ 	.word	0x000000ff
        /*01a8*/ 	.word	0x00000008
        /*01ac*/ 	.short	0x0100
        /*01ae*/ 	.byte	0x04
	.zero		1


	//   ....[3]....
        /*01b0*/ 	.word	0x00000670
        /*01b4*/ 	.word	0x000000ff
        /*01b8*/ 	.word	0x00000020
        /*01bc*/ 	.short	0x0100
        /*01be*/ 	.byte	0x04
	.zero		1


	//   ....[4]....
        /*01c0*/ 	.word	0x00000680
        /*01c4*/ 	.word	0x000000ff
        /*01c8*/ 	.word	0x00000010
        /*01cc*/ 	.short	0x0100
        /*01ce*/ 	.byte	0x04
	.zero		1


	//   ....[5]....
        /*01d0*/ 	.word	0x00000690
        /*01d4*/ 	.word	0x000000ff
        /*01d8*/ 	.word	0x00000028
        /*01dc*/ 	.short	0x0100
        /*01de*/ 	.byte	0x04
	.zero		1


	//   ....[6]....
        /*01e0*/ 	.word	0x000007c0
        /*01e4*/ 	.word	0x000000ff
        /*01e8*/ 	.word	0x00000030
        /*01ec*/ 	.short	0x0100
        /*01ee*/ 	.byte	0x04
	.zero		1


	//   ....[7]....
        /*01f0*/ 	.word	0x000007d0
        /*01f4*/ 	.word	0x000000ff
        /*01f8*/ 	.word	0x00000050
        /*01fc*/ 	.short	0x0100
        /*01fe*/ 	.byte	0x04
	.zero		1


	//   ....[8]....
        /*0200*/ 	.word	0x000007e0
        /*0204*/ 	.word	0x000000ff
        /*0208*/ 	.word	0x00000038
        /*020c*/ 	.short	0x0100
        /*020e*/ 	.byte	0x04
	.zero		1


	//   ....[9]....
        /*0210*/ 	.word	0x000007f0
        /*0214*/ 	.word	0x000000ff
        /*0218*/ 	.word	0x00000058
        /*021c*/ 	.short	0x0100
        /*021e*/ 	.byte	0x04
	.zero		1


	//   ....[10]....
        /*0220*/ 	.word	0x00000800
        /*0224*/ 	.word	0x000000ff
        /*0228*/ 	.word	0x00000040
        /*022c*/ 	.short	0x0100
        /*022e*/ 	.byte	0x04
	.zero		1


	//   ....[11]....
        /*0230*/ 	.word	0x00000810
        /*0234*/ 	.word	0x000000ff
        /*0238*/ 	.word	0x00000060
        /*023c*/ 	.short	0x0100
        /*023e*/ 	.byte	0x04
	.zero		1


	//   ....[12]....
        /*0240*/ 	.word	0x00000820
        /*0244*/ 	.word	0x000000ff
        /*0248*/ 	.word	0x00000048
        /*024c*/ 	.short	0x0100
        /*024e*/ 	.byte	0x04
	.zero		1


	//   ....[13]....
        /*0250*/ 	.word	0x00000830
        /*0254*/ 	.word	0x000000ff
        /*0258*/ 	.word	0x00000068
        /*025c*/ 	.short	0x0100
        /*025e*/ 	.byte	0x04
	.zero		1


	//   ....[14]....
        /*0260*/ 	.word	0x00000920
        /*0264*/ 	.word	0x000000ff
        /*0268*/ 	.word	0x00000070
        /*026c*/ 	.short	0x0100
        /*026e*/ 	.byte	0x06
	.zero		1


	//   ....[15]....
        /*0270*/ 	.word	0x00000930
        /*0274*/ 	.word	0x000000ff
        /*0278*/ 	.word	0x00000078
        /*027c*/ 	.short	0x0100
        /*027e*/ 	.byte	0x06
	.zero		1


	//   ....[16]....
        /*0280*/ 	.word	0x00000a70
        /*0284*/ 	.word	0x000000ff
        /*0288*/ 	.word	0x00000080
        /*028c*/ 	.short	0x0100
        /*028e*/ 	.byte	0x06
	.zero		1


	//   ....[17]....
        /*0290*/ 	.word	0x00000a80
        /*0294*/ 	.word	0x000000ff
        /*0298*/ 	.word	0x00000090
        /*029c*/ 	.short	0x0100
        /*029e*/ 	.byte	0x06
	.zero		1


	//   ....[18]....
        /*02a0*/ 	.word	0x00000a90
        /*02a4*/ 	.word	0x000000ff
        /*02a8*/ 	.word	0x00000088
        /*02ac*/ 	.short	0x0100
        /*02ae*/ 	.byte	0x06
	.zero		1


	//   ....[19]....
        /*02b0*/ 	.word	0x00000aa0
        /*02b4*/ 	.word	0x000000ff
        /*02b8*/ 	.word	0x00000098
        /*02bc*/ 	.short	0x0100
        /*02be*/ 	.byte	0x06
	.zero		1


	//   ....[20]....
        /*02c0*/ 	.word	0x00000bd0
        /*02c4*/ 	.word	0x000000ff
        /*02c8*/ 	.word	0x000000a0
        /*02cc*/ 	.short	0x0100
        /*02ce*/ 	.byte	0x04
	.zero		1


	//   ....[21]....
        /*02d0*/ 	.word	0x00000be0
        /*02d4*/ 	.word	0x000000ff
        /*02d8*/ 	.word	0x000000b0
        /*02dc*/ 	.short	0x0100
        /*02de*/ 	.byte	0x04
	.zero		1


	//   ....[22]....
        /*02e0*/ 	.word	0x00000bf0
        /*02e4*/ 	.word	0x000000ff
        /*02e8*/ 	.word	0x000000a8
        /*02ec*/ 	.short	0x0100
        /*02ee*/ 	.byte	0x04
	.zero		1


	//   ....[23]....
        /*02f0*/ 	.word	0x00000c00
        /*02f4*/ 	.word	0x000000ff
        /*02f8*/ 	.word	0x000000b8
        /*02fc*/ 	.short	0x0100
        /*02fe*/ 	.byte	0x04
	.zero		1


	//   ....[24]....
        /*0300*/ 	.word	0x00000cf0
        /*0304*/ 	.word	0x000000ff
        /*0308*/ 	.word	0x000000c0
        /*030c*/ 	.short	0x0100
        /*030e*/ 	.byte	0x04
	.zero		1


	//   ....[25]....
        /*0310*/ 	.word	0x00000d00
        /*0314*/ 	.word	0x000000ff
        /*0318*/ 	.word	0x000000d0
        /*031c*/ 	.short	0x0100
        /*031e*/ 	.byte	0x04
	.zero		1


	//   ....[26]....
        /*0320*/ 	.word	0x00000d10
        /*0324*/ 	.word	0x000000ff
        /*0328*/ 	.word	0x000000c8
        /*032c*/ 	.short	0x0100
        /*032e*/ 	.byte	0x04
	.zero		1


	//   ....[27]....
        /*0330*/ 	.word	0x00000d20
        /*0334*/ 	.word	0x000000ff
        /*0338*/ 	.word	0x000000d8
        /*033c*/ 	.short	0x0100
        /*033e*/ 	.byte	0x04
	.zero		1


	//   ....[28]....
        /*0340*/ 	.word	0x000018f0
        /*0344*/ 	.word	0x00000002
        /*0348*/ 	.word	0x000000d0
        /*034c*/ 	.short	0x010a
        /*034e*/ 	.byte	0xff
	.zero		1


	//   ....[29]....
        /*0350*/ 	.word	0x00001920
        /*0354*/ 	.word	0x00000002
        /*0358*/ 	.word	0x000000c0
        /*035c*/ 	.short	0x0101
        /*035e*/ 	.byte	0xff
	.zero		1


	//   ....[30]....
        /*0360*/ 	.word	0x000019f0
        /*0364*/ 	.word	0x000000ff
        /*0368*/ 	.word	0x00000018
        /*036c*/ 	.short	0x010a
        /*036e*/ 	.byte	0x04
	.zero		1


	//   ....[31]....
        /*0370*/ 	.word	0x00001a70
        /*0374*/ 	.word	0x000000ff
        /*0378*/ 	.word	0x00000018
        /*037c*/ 	.short	0x010a
        /*037e*/ 	.byte	0x31
	.zero		1


	//   ....[32]....
        /*0380*/ 	.word	0x00001bb0
        /*0384*/ 	.word	0x000000ff
        /*0388*/ 	.word	0x00000018
        /*038c*/ 	.short	0x010a
        /*038e*/ 	.byte	0x04
	.zero		1


	//   ....[33]....
        /*0390*/ 	.word	0x00001f60
        /*0394*/ 	.word	0x000000ff
        /*0398*/ 	.word	0x00000078
        /*039c*/ 	.short	0x0101
        /*039e*/ 	.byte	0x06
	.zero		1


	//   ....[34]....
        /*03a0*/ 	.word	0x00001f80
        /*03a4*/ 	.word	0x000000ff
        /*03a8*/ 	.word	0x00000018
        /*03ac*/ 	.short	0x010a
        /*03ae*/ 	.byte	0x04
	.zero		1


	//   ....[35]....
        /*03b0*/ 	.word	0x00002000
        /*03b4*/ 	.word	0x000000ff
        /*03b8*/ 	.word	0x00000018
        /*03bc*/ 	.short	0x010a
        /*03be*/ 	.byte	0x31
	.zero		1


	//   ....[36]....
        /*03c0*/ 	.word	0x00002140
        /*03c4*/ 	.word	0x000000ff
        /*03c8*/ 	.word	0x00000018
        /*03cc*/ 	.short	0x010a
        /*03ce*/ 	.byte	0x04
	.zero		1


	//   ....[37]....
        /*03d0*/ 	.word	0x00002500
        /*03d4*/ 	.word	0x00000002
        /*03d8*/ 	.word	0x00000080
        /*03dc*/ 	.short	0x010a
        /*03de*/ 	.byte	0xff
	.zero		1


	//   ....[38]....
        /*03e0*/ 	.word	0x000025c0
        /*03e4*/ 	.word	0x00000002
        /*03e8*/ 	.word	0x00000000
        /*03ec*/ 	.short	0x0101
        /*03ee*/ 	.byte	0xff
	.zero		1


	//   ....[39]....
        /*03f0*/ 	.word	0x00002b50
        /*03f4*/ 	.word	0x000000ff
        /*03f8*/ 	.word	0x00000000
        /*03fc*/ 	.short	0x010a
        /*03fe*/ 	.byte	0x04
	.zero		1


	//   ....[40]....
        /*0400*/ 	.word	0x00002be0
        /*0404*/ 	.word	0x000000ff
        /*0408*/ 	.word	0x00000000
        /*040c*/ 	.short	0x010a
        /*040e*/ 	.byte	0x05
	.zero		1


	//   ....[41]....
        /*0410*/ 	.word	0x00002c80
        /*0414*/ 	.word	0x00000000
        /*0418*/ 	.word	0x00000000
        /*041c*/ 	.short	0x010a
        /*041e*/ 	.byte	0xff
	.zero		1


	//   ....[42]....
        /*0420*/ 	.word	0x00002da0
        /*0424*/ 	.word	0x00000000
        /*0428*/ 	.word	0x000000c0
        /*042c*/ 	.short	0x010a
        /*042e*/ 	.byte	0xff
	.zero		1


	//   ....[43]....
        /*0430*/ 	.word	0x00002e10
        /*0434*/ 	.word	0x00000000
        /*0438*/ 	.word	0x00000000
        /*043c*/ 	.short	0x0101
        /*043e*/ 	.byte	0xff
	.zero		1


	//   ....[44]....
        /*0440*/ 	.word	0x00002e30
        /*0444*/ 	.word	0x000000ff
        /*0448*/ 	.word	0x00000090
        /*044c*/ 	.short	0x010a
        /*044e*/ 	.byte	0x04
	.zero		1


	//   ....[45]....
        /*0450*/ 	.word	0x00002f50
        /*0454*/ 	.word	0x00000000
        /*0458*/ 	.word	0x00000080
        /*045c*/ 	.short	0x010a
        /*045e*/ 	.byte	0xff
	.zero		1


	//   ....[46]....
        /*0460*/ 	.word	0x00003050
        /*0464*/ 	.word	0x00000000
        /*0468*/ 	.word	0x00000000
        /*046c*/ 	.short	0x0101
        /*046e*/ 	.byte	0xff
	.zero		1


	//   ....[47]....
        /*0470*/ 	.word	0x000030e0
        /*0474*/ 	.word	0x000000ff
        /*0478*/ 	.word	0x00000090
        /*047c*/ 	.short	0x0106
        /*047e*/ 	.byte	0x04
	.zero		1


	//   ....[48]....
        /*0480*/ 	.word	0x00003100
        /*0484*/ 	.word	0x000000ff
        /*0488*/ 	.word	0x00000090
        /*048c*/ 	.short	0x010a
        /*048e*/ 	.byte	0x04
	.zero		1


	//   ....[49]....
        /*0490*/ 	.word	0x00003190
        /*0494*/ 	.word	0x000000ff
        /*0498*/ 	.word	0x00000090
        /*049c*/ 	.short	0x0106
        /*049e*/ 	.byte	0x07
	.zero		1


	//   ....[50]....
        /*04a0*/ 	.word	0x000031d0
        /*04a4*/ 	.word	0x00000000
        /*04a8*/ 	.word	0x00000090
        /*04ac*/ 	.short	0x010a
        /*04ae*/ 	.byte	0xff
	.zero		1


	//   ....[51]....
        /*04b0*/ 	.word	0x00003c70
        /*04b4*/ 	.word	0x00000000
        /*04b8*/ 	.word	0x00000080
        /*04bc*/ 	.short	0x010a
        /*04be*/ 	.byte	0xff
	.zero		1


	//   ....[52]....
        /*04c0*/ 	.word	0x00003da0
        /*04c4*/ 	.word	0x00000003
        /*04c8*/ 	.word	0x00000000
        /*04cc*/ 	.short	0x0101
        /*04ce*/ 	.byte	0xff
	.zero		1


	//   ....[53]....
        /*04d0*/ 	.word	0x00003db0
        /*04d4*/ 	.word	0x000000ff
        /*04d8*/ 	.word	0x00000000
        /*04dc*/ 	.short	0x010a
        /*04de*/ 	.byte	0x04
	.zero		1


	//   ....[54]....
        /*04e0*/ 	.word	0x00003dd0
        /*04e4*/ 	.word	0x000000ff
        /*04e8*/ 	.word	0x000000b0
        /*04ec*/ 	.short	0x010a
        /*04ee*/ 	.byte	0x06
	.zero		1


	//   ....[55]....
        /*04f0*/ 	.word	0x00003ea0
        /*04f4*/ 	.word	0x000000ff
        /*04f8*/ 	.word	0x00000000
        /*04fc*/ 	.short	0x010a
        /*04fe*/ 	.byte	0x07
	.zero		1


	//   ....[56]....
        /*0500*/ 	.word	0x00004020
        /*0504*/ 	.word	0x000000ff
        /*0508*/ 	.word	0x00000000
        /*050c*/ 	.short	0x010a
        /*050e*/ 	.byte	0x04
	.zero		1


	//   ....[57]....
        /*0510*/ 	.word	0x00004570
        /*0514*/ 	.word	0x000000ff
        /*0518*/ 	.word	0x00000000
        /*051c*/ 	.short	0x010a
        /*051e*/ 	.byte	0x04
	.zero		1


	//   ....[58]....
        /*0520*/ 	.word	0x00004610
        /*0524*/ 	.word	0x000000ff
        /*0528*/ 	.word	0x00000000
        /*052c*/ 	.short	0x010a
        /*052e*/ 	.byte	0x04
	.zero		1


	//   ....[59]....
        /*0530*/ 	.word	0x00004a70
        /*0534*/ 	.word	0x00000000
        /*0538*/ 	.word	0x00000080
        /*053c*/ 	.short	0x010a
        /*053e*/ 	.byte	0xff
	.zero		1


	//   ....[60]....
        /*0540*/ 	.word	0x00004b90
        /*0544*/ 	.word	0x00000000
        /*0548*/ 	.word	0x00000000
        /*054c*/ 	.short	0x0101
        /*054e*/ 	.byte	0xff
	.zero		1


	//   ....[61]....
        /*0550*/ 	.word	0x00004eb0
        /*0554*/ 	.word	0x000000ff
        /*0558*/ 	.word	0x00000078
        /*055c*/ 	.short	0x010a
        /*055e*/ 	.byte	0x04
	.zero		1


	//   ....[62]....
        /*0560*/ 	.word	0x00005030
        /*0564*/ 	.word	0x000000ff
        /*0568*/ 	.word	0x00000050
        /*056c*/ 	.short	0x010a
        /*056e*/ 	.byte	0x04
	.zero		1


	//   ....[63]....
        /*0570*/ 	.word	0x00005210
        /*0574*/ 	.word	0x000000ff
        /*0578*/ 	.word	0x00000030
        /*057c*/ 	.short	0x010b
        /*057e*/ 	.byte	0x04
	.zero		1


	//   ....[64]....
        /*0580*/ 	.word	0x00005220
        /*0584*/ 	.word	0x000000ff
        /*0588*/ 	.word	0x00000000
        /*058c*/ 	.short	0x0101
        /*058e*/ 	.byte	0x0d
	.zero		1


	//   ....[65]....
        /*0590*/ 	.word	0x00005230
        /*0594*/ 	.word	0x000000ff
        /*0598*/ 	.word	0x00000058
        /*059c*/ 	.short	0x010a
        /*059e*/ 	.byte	0x04
	.zero		1


	//   ....[66]....
        /*05a0*/ 	.word	0x000053f0
        /*05a4*/ 	.word	0x000000ff
        /*05a8*/ 	.word	0x00000038
        /*05ac*/ 	.short	0x010b
        /*05ae*/ 	.byte	0x04
	.zero		1


	//   ....[67]....
        /*05b0*/ 	.word	0x00005400
        /*05b4*/ 	.word	0x000000ff
        /*05b8*/ 	.word	0x00000000
        /*05bc*/ 	.short	0x0101
        /*05be*/ 	.byte	0x0e
	.zero		1


	//   ....[68]....
        /*05c0*/ 	.word	0x00005410
        /*05c4*/ 	.word	0x000000ff
        /*05c8*/ 	.word	0x00000060
        /*05cc*/ 	.short	0x010a
        /*05ce*/ 	.byte	0x04
	.zero		1


	//   ....[69]....
        /*05d0*/ 	.word	0x000055d0
        /*05d4*/ 	.word	0x000000ff
        /*05d8*/ 	.word	0x00000040
        /*05dc*/ 	.short	0x010b
        /*05de*/ 	.byte	0x04
	.zero		1


	//   ....[70]....
        /*05e0*/ 	.word	0x000055e0
        /*05e4*/ 	.word	0x000000ff
        /*05e8*/ 	.word	0x00000000
        /*05ec*/ 	.short	0x0101
        /*05ee*/ 	.byte	0x0f
	.zero		1


	//   ....[71]....
        /*05f0*/ 	.word	0x000055f0
        /*05f4*/ 	.word	0x000000ff
        /*05f8*/ 	.word	0x00000068
        /*05fc*/ 	.short	0x010a
        /*05fe*/ 	.byte	0x04
	.zero		1


	//   ....[72]....
        /*0600*/ 	.word	0x000057c0
        /*0604*/ 	.word	0x000000ff
        /*0608*/ 	.word	0x00000048
        /*060c*/ 	.short	0x010b
        /*060e*/ 	.byte	0x04
	.zero		1


	//   ....[73]....
        /*0610*/ 	.word	0x000057d0
        /*0614*/ 	.word	0x000000ff
        /*0618*/ 	.word	0x00000000
        /*061c*/ 	.short	0x0101
        /*061e*/ 	.byte	0x15
	.zero		1


	//   ....[74]....
        /*0620*/ 	.word	0x000057e0
        /*0624*/ 	.word	0x000000ff
        /*0628*/ 	.word	0x00000050
        /*062c*/ 	.short	0x010a
        /*062e*/ 	.byte	0x04
	.zero		1


	//   ....[75]....
        /*0630*/ 	.word	0x000059a0
        /*0634*/ 	.word	0x000000ff
        /*0638*/ 	.word	0x00000030
        /*063c*/ 	.short	0x010b
        /*063e*/ 	.byte	0x04
	.zero		1


	//   ....[76]....
        /*0640*/ 	.word	0x000059b0
        /*0644*/ 	.word	0x000000ff
        /*0648*/ 	.word	0x00000000
        /*064c*/ 	.short	0x0101
        /*064e*/ 	.byte	0x0d
	.zero		1


	//   ....[77]....
        /*0650*/ 	.word	0x000059c0
        /*0654*/ 	.word	0x000000ff
        /*0658*/ 	.word	0x00000058
        /*065c*/ 	.short	0x010a
        /*065e*/ 	.byte	0x04
	.zero		1


	//   ....[78]....
        /*0660*/ 	.word	0x00005b70
        /*0664*/ 	.word	0x000000ff
        /*0668*/ 	.word	0x00000038
        /*066c*/ 	.short	0x010b
        /*066e*/ 	.byte	0x04
	.zero		1


	//   ....[79]....
        /*0670*/ 	.word	0x00005b80
        /*0674*/ 	.word	0x000000ff
        /*0678*/ 	.word	0x00000000
        /*067c*/ 	.short	0x0101
        /*067e*/ 	.byte	0x0e
	.zero		1


	//   ....[80]....
        /*0680*/ 	.word	0x00005b90
        /*0684*/ 	.word	0x000000ff
        /*0688*/ 	.word	0x00000060
        /*068c*/ 	.short	0x010a
        /*068e*/ 	.byte	0x04
	.zero		1


	//   ....[81]....
        /*0690*/ 	.word	0x00005d80
        /*0694*/ 	.word	0x000000ff
        /*0698*/ 	.word	0x00000040
        /*069c*/ 	.short	0x010b
        /*069e*/ 	.byte	0x04
	.zero		1


	//   ....[82]....
        /*06a0*/ 	.word	0x00005df0
        /*06a4*/ 	.word	0x000000ff
        /*06a8*/ 	.word	0x00000000
        /*06ac*/ 	.short	0x0101
        /*06ae*/ 	.byte	0x0f
	.zero		1


	//   ....[83]....
        /*06b0*/ 	.word	0x00005e00
        /*06b4*/ 	.word	0x000000ff
        /*06b8*/ 	.word	0x00000068
        /*06bc*/ 	.short	0x010a
        /*06be*/ 	.byte	0x04
	.zero		1


	//   ....[84]....
        /*06c0*/ 	.word	0x00006080
        /*06c4*/ 	.word	0x000000ff
        /*06c8*/ 	.word	0x00000048
        /*06cc*/ 	.short	0x010b
        /*06ce*/ 	.byte	0x04
	.zero		1


	//   ....[85]....
        /*06d0*/ 	.word	0x000060a0
        /*06d4*/ 	.word	0x000000ff
        /*06d8*/ 	.word	0x00000000
        /*06dc*/ 	.short	0x0101
        /*06de*/ 	.byte	0x15
	.zero		1


	//   ....[86]....
        /*06e0*/ 	.word	0x00006110
        /*06e4*/ 	.word	0x000000ff
        /*06e8*/ 	.word	0x00000050
        /*06ec*/ 	.short	0x010a
        /*06ee*/ 	.byte	0x04
	.zero		1


	//   ....[87]....
        /*06f0*/ 	.word	0x00006130
        /*06f4*/ 	.word	0x000000ff
        /*06f8*/ 	.word	0x00000058
        /*06fc*/ 	.short	0x010a
        /*06fe*/ 	.byte	0x04
	.zero		1


	//   ....[88]....
        /*0700*/ 	.word	0x00006150
        /*0704*/ 	.word	0x000000ff
        /*0708*/ 	.word	0x00000060
        /*070c*/ 	.short	0x010a
        /*070e*/ 	.byte	0x04
	.zero		1


	//   ....[89]....
        /*0710*/ 	.word	0x000061a0
        /*0714*/ 	.word	0x00000002
        /*0718*/ 	.word	0x00000068
        /*071c*/ 	.short	0x010a
        /*071e*/ 	.byte	0xff
	.zero		1


	//   ....[90]....
        /*0720*/ 	.word	0x000064b0
        /*0724*/ 	.word	0x00000000
        /*0728*/ 	.word	0x00000080
        /*072c*/ 	.short	0x010a
        /*072e*/ 	.byte	0xff
	.zero		1


	//   ....[91]....
        /*0730*/ 	.word	0x000065c0
        /*0734*/ 	.word	0x00000000
        /*0738*/ 	.word	0x00000000
        /*073c*/ 	.short	0x0101
        /*073e*/ 	.byte	0xff
	.zero		1


	//   ....[92]....
        /*0740*/ 	.word	0x00007000
        /*0744*/ 	.word	0x000000ff
        /*0748*/ 	.word	0x00000030
        /*074c*/ 	.short	0x010a
        /*074e*/ 	.byte	0x24
	.zero		1


	//   ....[93]....
        /*0750*/ 	.word	0x00007010
        /*0754*/ 	.word	0x0000003a
        /*0758*/ 	.word	0x000000a0
        /*075c*/ 	.short	0x010a
        /*075e*/ 	.byte	0xff
	.zero		1


	//   ....[94]....
        /*0760*/ 	.word	0x00007180
        /*0764*/ 	.word	0x000000ff
        /*0768*/ 	.word	0x00000030
        /*076c*/ 	.short	0x010a
        /*076e*/ 	.byte	0x24
	.zero		1


	//   ....[95]....
        /*0770*/ 	.word	0x00007260
        /*0774*/ 	.word	0x0000003a
        /*0778*/ 	.word	0x000000a0
        /*077c*/ 	.short	0x010a
        /*077e*/ 	.byte	0xff
	.zero		1


	//   ....[96]....
        /*0780*/ 	.word	0x00008050
        /*0784*/ 	.word	0x00000000
        /*0788*/ 	.word	0x00000000
        /*078c*/ 	.short	0x0101
        /*078e*/ 	.byte	0xff
	.zero		1


	//   ....[97]....
        /*0790*/ 	.word	0x00008060
        /*0794*/ 	.word	0x00000002
        /*0798*/ 	.word	0x00000030
        /*079c*/ 	.short	0x010a
        /*079e*/ 	.byte	0xff
	.zero		1


	//   ....[98]....
        /*07a0*/ 	.word	0x00008120
        /*07a4*/ 	.word	0x00000002
        /*07a8*/ 	.word	0x00000030
        /*07ac*/ 	.short	0x010a
        /*07ae*/ 	.byte	0xff
	.zero		1


	//   ....[99]....
        /*07b0*/ 	.word	0x00008f00
        /*07b4*/ 	.word	0x0000006b
        /*07b8*/ 	.word	0x00000000
        /*07bc*/ 	.short	0x0101
        /*07be*/ 	.byte	0xff
	.zero		1


	//   ....[100]....
        /*07c0*/ 	.word	0x00008f20
        /*07c4*/ 	.word	0x00000000
        /*07c8*/ 	.word	0x00000030
        /*07cc*/ 	.short	0x010a
        /*07ce*/ 	.byte	0xff
	.zero		1


	//   ....[101]....
        /*07d0*/ 	.word	0x00008fd0
        /*07d4*/ 	.word	0x00000000
        /*07d8*/ 	.word	0x00000030
        /*07dc*/ 	.short	0x010a
        /*07de*/ 	.byte	0xff
	.zero		1


	//   ....[102]....
        /*07e0*/ 	.word	0x00009d30
        /*07e4*/ 	.word	0x0000006b
        /*07e8*/ 	.word	0x00000000
        /*07ec*/ 	.short	0x0101
        /*07ee*/ 	.byte	0xff
	.zero		1


	//   ....[103]....
        /*07f0*/ 	.word	0x00009d50
        /*07f4*/ 	.word	0x00000000
        /*07f8*/ 	.word	0x00000030
        /*07fc*/ 	.short	0x010a
        /*07fe*/ 	.byte	0xff
	.zero		1


	//   ....[104]....
        /*0800*/ 	.word	0x00009e10
        /*0804*/ 	.word	0x00000000
        /*0808*/ 	.word	0x00000030
        /*080c*/ 	.short	0x010a
        /*080e*/ 	.byte	0xff
	.zero		1


	//   ....[105]....
        /*0810*/ 	.word	0x0000ac30
        /*0814*/ 	.word	0x00000078
        /*0818*/ 	.word	0x00000000
        /*081c*/ 	.short	0x0101
        /*081e*/ 	.byte	0xff
	.zero		1


	//   ....[106]....
        /*0820*/ 	.word	0x0000ac50
        /*0824*/ 	.word	0x00000000
        /*0828*/ 	.word	0x00000030
        /*082c*/ 	.short	0x010a
        /*082e*/ 	.byte	0xff
	.zero		1


	//   ....[107]....
        /*0830*/ 	.word	0x0000ad00
        /*0834*/ 	.word	0x00000000
        /*0838*/ 	.word	0x00000030
        /*083c*/ 	.short	0x010a
        /*083e*/ 	.byte	0xff
	.zero		1


	//   ....[108]....
        /*0840*/ 	.word	0x0000bad0
        /*0844*/ 	.word	0x00000078
        /*0848*/ 	.word	0x00000000
        /*084c*/ 	.short	0x0101
        /*084e*/ 	.byte	0xff
	.zero		1


	//   ....[109]....
        /*0850*/ 	.word	0x0000baf0
        /*0854*/ 	.word	0x00000000
        /*0858*/ 	.word	0x00000030
        /*085c*/ 	.short	0x010a
        /*085e*/ 	.byte	0xff
	.zero		1


	//   ....[110]....
        /*0860*/ 	.word	0x0000bba0
        /*0864*/ 	.word	0x00000000
        /*0868*/ 	.word	0x00000030
        /*086c*/ 	.short	0x010a
        /*086e*/ 	.byte	0xff
	.zero		1


	//   ....[111]....
        /*0870*/ 	.word	0x0000c9d0
        /*0874*/ 	.word	0x00000078
        /*0878*/ 	.word	0x00000000
        /*087c*/ 	.short	0x0101
        /*087e*/ 	.byte	0xff
	.zero		1


	//   ....[112]....
        /*0880*/ 	.word	0x0000c9f0
        /*0884*/ 	.word	0x00000000
        /*0888*/ 	.word	0x00000030
        /*088c*/ 	.short	0x010a
        /*088e*/ 	.byte	0xff
	.zero		1


	//   ....[113]....
        /*0890*/ 	.word	0x0000caa0
        /*0894*/ 	.word	0x00000000
        /*0898*/ 	.word	0x00000030
        /*089c*/ 	.short	0x010a
        /*089e*/ 	.byte	0xff
	.zero		1


	//   ....[114]....
        /*08a0*/ 	.word	0x0000d850
        /*08a4*/ 	.word	0x00000078
        /*08a8*/ 	.word	0x00000000
        /*08ac*/ 	.short	0x0101
        /*08ae*/ 	.byte	0xff
	.zero		1


	//   ....[115]....
        /*08b0*/ 	.word	0x0000d870
        /*08b4*/ 	.word	0x00000000
        /*08b8*/ 	.word	0x00000030
        /*08bc*/ 	.short	0x010a
        /*08be*/ 	.byte	0xff
	.zero		1


	//   ....[116]....
        /*08c0*/ 	.word	0x0000d920
        /*08c4*/ 	.word	0x00000000
        /*08c8*/ 	.word	0x00000030
        /*08cc*/ 	.short	0x010a
        /*08ce*/ 	.byte	0xff
	.zero		1


	//   ....[117]....
        /*08d0*/ 	.word	0x0000e190
        /*08d4*/ 	.word	0x000000ff
        /*08d8*/ 	.word	0x00000000
        /*08dc*/ 	.short	0x0101
        /*08de*/ 	.byte	0x04
	.zero		1


	//   ....[118]....
        /*08e0*/ 	.word	0x0000e720
        /*08e4*/ 	.word	0x00000000
        /*08e8*/ 	.word	0x00000000
        /*08ec*/ 	.short	0x0101
        /*08ee*/ 	.byte	0xff
	.zero		1


	//   ....[119]....
        /*08f0*/ 	.word	0x0000e9c0
        /*08f4*/ 	.word	0x000000ff
        /*08f8*/ 	.word	0x00000000
        /*08fc*/ 	.short	0x0101
        /*08fe*/ 	.byte	0x04
	.zero		1


	//   ....[120]....
        /*0900*/ 	.word	0x0000e9e0
        /*0904*/ 	.word	0x00000002
        /*0908*/ 	.word	0x000000d0
        /*090c*/ 	.short	0x010a
        /*090e*/ 	.byte	0xff
	.zero		1


	//   ....[121]....
        /*0910*/ 	.word	0x0000ea40
        /*0914*/ 	.word	0x00000002
        /*0918*/ 	.word	0x00000018
        /*091c*/ 	.short	0x010a
        /*091e*/ 	.byte	0xff
	.zero		1


	//   ....[122]....
        /*0920*/ 	.word	0x0000eaa0
        /*0924*/ 	.word	0x00000002
        /*0928*/ 	.word	0x00000018
        /*092c*/ 	.short	0x010a
        /*092e*/ 	.byte	0xff
	.zero		1


	//   ....[123]....
        /*0930*/ 	.word	0x0000eaf0
        /*0934*/ 	.word	0x00000002
        /*0938*/ 	.word	0x00000080
        /*093c*/ 	.short	0x010a
        /*093e*/ 	.byte	0xff
	.zero		1


	//   ....[124]....
        /*0940*/ 	.word	0x0000eb50
        /*0944*/ 	.word	0x00000000
        /*0948*/ 	.word	0x00000000
        /*094c*/ 	.short	0x010a
        /*094e*/ 	.byte	0xff
	.zero		1


	//   ....[125]....
        /*0950*/ 	.word	0x0000ebb0
        /*0954*/ 	.word	0x00000000
        /*0958*/ 	.word	0x00000000
        /*095c*/ 	.short	0x010a
        /*095e*/ 	.byte	0xff
	.zero		1


	//   ....[126]....
        /*0960*/ 	.word	0x0000ec00
        /*0964*/ 	.word	0x00000000
        /*0968*/ 	.word	0x000000c0
        /*096c*/ 	.short	0x010a
        /*096e*/ 	.byte	0xff
	.zero		1


	//   ....[127]....
        /*0970*/ 	.word	0x0000ec60
        /*0974*/ 	.word	0x00000000
        /*0978*/ 	.word	0x00000090
        /*097c*/ 	.short	0x010a
        /*097e*/ 	.byte	0xff
	.zero		1


	//   ....[128]....
        /*0980*/ 	.word	0x0000ecb0
        /*0984*/ 	.word	0x00000000
        /*0988*/ 	.word	0x00000080
        /*098c*/ 	.short	0x010a
        /*098e*/ 	.byte	0xff
	.zero		1


	//   ....[129]....
        /*0990*/ 	.word	0x0000ed10
        /*0994*/ 	.word	0x00000000
        /*0998*/ 	.word	0x00000090
        /*099c*/ 	.short	0x010a
        /*099e*/ 	.byte	0xff
	.zero		1


	//   ....[130]....
        /*09a0*/ 	.word	0x0000ed60
        /*09a4*/ 	.word	0x00000000
        /*09a8*/ 	.word	0x00000080
        /*09ac*/ 	.short	0x010a
        /*09ae*/ 	.byte	0xff
	.zero		1


	//   ....[131]....
        /*09b0*/ 	.word	0x0000edd0
        /*09b4*/ 	.word	0x00000002
        /*09b8*/ 	.word	0x000000b0
        /*09bc*/ 	.short	0x010a
        /*09be*/ 	.byte	0xff
	.zero		1


	//   ....[132]....
        /*09c0*/ 	.word	0x0000ee30
        /*09c4*/ 	.word	0x00000000
        /*09c8*/ 	.word	0x00000000
        /*09cc*/ 	.short	0x010a
        /*09ce*/ 	.byte	0xff
	.zero		1


	//   ....[133]....
        /*09d0*/ 	.word	0x0000ee90
        /*09d4*/ 	.word	0x00000000
        /*09d8*/ 	.word	0x00000000
        /*09dc*/ 	.short	0x010a
        /*09de*/ 	.byte	0xff
	.zero		1


	//   ....[134]....
        /*09e0*/ 	.word	0x0000eef0
        /*09e4*/ 	.word	0x00000000
        /*09e8*/ 	.word	0x00000000
        /*09ec*/ 	.short	0x010a
        /*09ee*/ 	.byte	0xff
	.zero		1


	//   ....[135]....
        /*09f0*/ 	.word	0x0000ef40
        /*09f4*/ 	.word	0x00000000
        /*09f8*/ 	.word	0x00000080
        /*09fc*/ 	.short	0x010a
        /*09fe*/ 	.byte	0xff
	.zero		1


	//   ....[136]....
        /*0a00*/ 	.word	0x0000efa0
        /*0a04*/ 	.word	0x00000000
        /*0a08*/ 	.word	0x00000078
        /*0a0c*/ 	.short	0x010a
        /*0a0e*/ 	.byte	0xff
	.zero		1


	//   ....[137]....
        /*0a10*/ 	.word	0x0000f000
        /*0a14*/ 	.word	0x00000000
        /*0a18*/ 	.word	0x00000050
        /*0a1c*/ 	.short	0x010a
        /*0a1e*/ 	.byte	0xff
	.zero		1


	//   ....[138]....
        /*0a20*/ 	.word	0x0000f060
        /*0a24*/ 	.word	0x00000000
        /*0a28*/ 	.word	0x00000058
        /*0a2c*/ 	.short	0x010a
        /*0a2e*/ 	.byte	0xff
	.zero		1


	//   ....[139]....
        /*0a30*/ 	.word	0x0000f0c0
        /*0a34*/ 	.word	0x00000000
        /*0a38*/ 	.word	0x00000060
        /*0a3c*/ 	.short	0x010a
        /*0a3e*/ 	.byte	0xff
	.zero		1


	//   ....[140]....
        /*0a40*/ 	.word	0x0000f120
        /*0a44*/ 	.word	0x00000000
        /*0a48*/ 	.word	0x00000068
        /*0a4c*/ 	.short	0x010a
        /*0a4e*/ 	.byte	0xff
	.zero		1


	//   ....[141]....
        /*0a50*/ 	.word	0x0000f180
        /*0a54*/ 	.word	0x00000000
        /*0a58*/ 	.word	0x00000050
        /*0a5c*/ 	.short	0x010a
        /*0a5e*/ 	.byte	0xff
	.zero		1


	//   ....[142]....
        /*0a60*/ 	.word	0x0000f1e0
        /*0a64*/ 	.word	0x00000000
        /*0a68*/ 	.word	0x00000058
        /*0a6c*/ 	.short	0x010a
        /*0a6e*/ 	.byte	0xff
	.zero		1


	//   ....[143]....
        /*0a70*/ 	.word	0x0000f240
        /*0a74*/ 	.word	0x00000000
        /*0a78*/ 	.word	0x00000060
        /*0a7c*/ 	.short	0x010a
        /*0a7e*/ 	.byte	0xff
	.zero		1


	//   ....[144]....
        /*0a80*/ 	.word	0x0000f2a0
        /*0a84*/ 	.word	0x00000000
        /*0a88*/ 	.word	0x00000068
        /*0a8c*/ 	.short	0x010a
        /*0a8e*/ 	.byte	0xff
	.zero		1


	//   ....[145]....
        /*0a90*/ 	.word	0x0000f300
        /*0a94*/ 	.word	0x00000000
        /*0a98*/ 	.word	0x00000050
        /*0a9c*/ 	.short	0x010a
        /*0a9e*/ 	.byte	0xff
	.zero		1


	//   ....[146]....
        /*0aa0*/ 	.word	0x0000f360
        /*0aa4*/ 	.word	0x00000000
        /*0aa8*/ 	.word	0x00000058
        /*0aac*/ 	.short	0x010a
        /*0aae*/ 	.byte	0xff
	.zero		1


	//   ....[147]....
        /*0ab0*/ 	.word	0x0000f3c0
        /*0ab4*/ 	.word	0x00000002
        /*0ab8*/ 	.word	0x00000060
        /*0abc*/ 	.short	0x010a
        /*0abe*/ 	.byte	0xff
	.zero		1


	//   ....[148]....
        /*0ac0*/ 	.word	0x0000f410
        /*0ac4*/ 	.word	0x00000000
        /*0ac8*/ 	.word	0x00000080
        /*0acc*/ 	.short	0x010a
        /*0ace*/ 	.byte	0xff
	.zero		1


	//   ....[149]....
        /*0ad0*/ 	.word	0x0000f470
        /*0ad4*/ 	.word	0x00000004
        /*0ad8*/ 	.word	0x00000030
        /*0adc*/ 	.short	0x010a
        /*0ade*/ 	.byte	0xff
	.zero		1


	//   ....[150]....
        /*0ae0*/ 	.word	0x0000f4c0
        /*0ae4*/ 	.word	0x0000003a
        /*0ae8*/ 	.word	0x000000a0
        /*0aec*/ 	.short	0x010a
        /*0aee*/ 	.byte	0xff
	.zero		1


	//   ....[151]....
        /*0af0*/ 	.word	0x0000f510
        /*0af4*/ 	.word	0x00000002
        /*0af8*/ 	.word	0x00000030
        /*0afc*/ 	.short	0x010a
        /*0afe*/ 	.byte	0xff
	.zero		1


	//   ....[152]....
        /*0b00*/ 	.word	0x0000f560
        /*0b04*/ 	.word	0x00000000
        /*0b08*/ 	.word	0x00000030
        /*0b0c*/ 	.short	0x010a
        /*0b0e*/ 	.byte	0xff
	.zero		1


	//   ....[153]....
        /*0b10*/ 	.word	0x0000f5b0
        /*0b14*/ 	.word	0x00000000
        /*0b18*/ 	.word	0x00000030
        /*0b1c*/ 	.short	0x010a
        /*0b1e*/ 	.byte	0xff
	.zero		1


	//   ....[154]....
        /*0b20*/ 	.word	0x0000f600
        /*0b24*/ 	.word	0x00000000
        /*0b28*/ 	.word	0x00000030
        /*0b2c*/ 	.short	0x010a
        /*0b2e*/ 	.byte	0xff
	.zero		1


	//   ....[155]....
        /*0b30*/ 	.word	0x0000f650
        /*0b34*/ 	.word	0x00000000
        /*0b38*/ 	.word	0x00000030
        /*0b3c*/ 	.short	0x010a
        /*0b3e*/ 	.byte	0xff
	.zero		1


	//   ....[156]....
        /*0b40*/ 	.word	0x0000f6a0
        /*0b44*/ 	.word	0x00000000
        /*0b48*/ 	.word	0x00000030
        /*0b4c*/ 	.short	0x010a
        /*0b4e*/ 	.byte	0xff
	.zero		1


	//   ....[157]....
        /*0b50*/ 	.word	0x0000f6f0
        /*0b54*/ 	.word	0x00000000
        /*0b58*/ 	.word	0x00000030
        /*0b5c*/ 	.short	0x010a
        /*0b5e*/ 	.byte	0xff
	.zero		1


	//----- nvinfo : EIATTR_NUM_MBARRIERS
	.align		4
.L_47:
        /*0b60*/ 	.byte	0x03, 0x38
        /*0b62*/ 	.short	0x001c


	//----- nvinfo : EIATTR_EXIT_INSTR_OFFSETS
	.align		4
        /*0b64*/ 	.byte	0x04, 0x1c
        /*0b66*/ 	.short	(.L_49 - .L_48)


	//   ....[0]....
.L_48:
        /*0b68*/ 	.word	0x00002cb0


	//   ....[1]....
        /*0b6c*/ 	.word	0x000031a0


	//   ....[2]....
        /*0b70*/ 	.word	0x00003200


	//   ....[3]....
        /*0b74*/ 	.word	0x00004870


	//   ....[4]....
        /*0b78*/ 	.word	0x000061d0


	//   ....[5]....
        /*0b7c*/ 	.word	0x00006210


	//   ....[6]....
        /*0b80*/ 	.word	0x0000e8b0


	//   ....[7]....
        /*0b84*/ 	.word	0x0000e930


	//   ....[8]....
        /*0b88*/ 	.word	0x0000e960


	//   ....[9]....
        /*0b8c*/ 	.word	0x0000e9d0


	//----- nvinfo : EIATTR_MAX_THREADS
	.align		4
.L_49:
        /*0b90*/ 	.byte	0x04, 0x05
        /*0b92*/ 	.short	(.L_51 - .L_50)
.L_50:
        /*0b94*/ 	.word	0x00000100
        /*0b98*/ 	.word	0x00000001
        /*0b9c*/ 	.word	0x00000001


	//----- nvinfo : EIATTR_CRS_STACK_SIZE
	.align		4
.L_51:
        /*0ba0*/ 	.byte	0x04, 0x1e
        /*0ba2*/ 	.short	(.L_53 - .L_52)
.L_52:
        /*0ba4*/ 	.word	0x00000000


	//----- nvinfo : EIATTR_CBANK_PARAM_SIZE
	.align		4
.L_53:
        /*0ba8*/ 	.byte	0x03, 0x19
        /*0baa*/ 	.short	0x0c00


	//----- nvinfo : EIATTR_PARAM_CBANK
	.align		4
        /*0bac*/ 	.byte	0x04, 0x0a
        /*0bae*/ 	.short	(.L_55 - .L_54)
	.align		4
.L_54:
        /*0bb0*/ 	.word	index@(.nv.constant0._ZN7cutlass13device_kernelINS_4gemm6kernel13GemmUniversalIN4cute5tupleIJiiiiEEENS1_10collective13CollectiveMmaINS1_46MainloopSm100TmaUmmaWarpSpecializedBlockScaledILi3ELi2ELi2ENS5_IJNS4_1CILi4EEENSA_ILi1EEESC_EEEEENS5_IJNSA_ILi128EEESF_NSA_ILi256EEEEEENS5_IJNS_12float_e4m3_tENS_13float_ue8m0_tEEEENS5_IJNS5_IJlSC_lEEENS4_6LayoutINS5_IJNS5_IJNS5_IJNSA_ILi32EEESB_EEEiEEESP_NS5_IJSC_iEEEEEENS5_IJNS5_IJNS5_IJNSA_ILi16EEESB_EEEiEEENS5_IJNS5_IJNSA_ILi0EEESC_EEENSA_ILi512EEEEEENS5_IJSV_iEEEEEEEEEEESK_S12_NS4_8TiledMMAINS4_8MMA_AtomIJNS4_21SM100_MMA_MXF8F6F4_SSISI_SI_fSJ_Li128ELi128ELNS4_4UMMA5MajorE0ELS17_0ELNS16_7ScaleInE0ELS18_0EEEEEENSM_INS5_IJSC_SC_SC_EEENS5_IJSV_SV_SV_EEEEENS5_IJNS4_10UnderscoreES1E_S1E_EEEEENS5_IJNS4_13SM90_TMA_LOADES1H_EEENS5_IJNS4_14ComposedLayoutINS4_7SwizzleILi3ELi4ELi3EEENS4_18smem_ptr_flag_bitsILi8EEENSM_INS5_IJNSA_ILi8EEESF_EEENS5_IJSF_SC_EEEEEEENSM_INS5_IJNS5_IJNS5_IJSO_SC_EEENS5_IJSN_SC_EEEEEESC_NS5_IJSB_NSA_ILi2EEEEEEEEENS5_IJNS5_IJNS5_IJST_SX_EEESW_EEESV_NS5_IJSC_SX_EEEEEEEEEEEvNS4_8identityENS5_IJNS4_23SM90_TMA_LOAD_MULTICASTES26_EEES24_vS25_EENS_8epilogue10collective18CollectiveEpilogueINS29_23Sm100TmaWarpSpecializedILi4ELi2ELi16ELb1ELb0EEEJNS5_IJNSA_ILi64EEESF_SG_EEENS5_IJNSM_IS2E_SC_EENSM_INS5_IJSS_S1W_EEENS5_IJSC_S2E_EEEEEEEENS_10bfloat16_tESL_S2L_SL_NS29_6fusion15FusionCallbacksIS2D_NS2M_17LinearCombinationIS2L_fS2L_fLNS_15FloatRoundStyleE2EEES2F_S2K_JEEENS4_5SM1004TMEM4LOAD26SM100_TMEM_LOAD_32dp32b16xES1H_NS1J_INS1K_ILi1ELi4ELi3EEENS1M_ILi16EEENSM_INS5_IJS1O_SS_EEENS5_IJSS_SC_EEEEEEENS4_39AutoVectorizingCopyWithAssumedAlignmentILi128EEENS4_14SM90_TMA_STOREES31_S33_S33_EEEvvEEEEvNT_6ParamsE)
        /*0bb4*/ 	.short	0x0380
        /*0bb6*/ 	.short	0x0c00


	//----- nvinfo : EIATTR_SW_WAR
	.align		4
.L_55:
        /*0bb8*/ 	.byte	0x04, 0x36
        /*0bba*/ 	.short	(.L_57 - .L_56)
.L_56:
        /*0bbc*/ 	.word	0x00000008
.L_57:


//--------------------- .nv.callgraph             --------------------------
	.section	.nv.callgraph,"",@"SHT_CUDA_CALLGRAPH"
	.align	4
	.sectionentsize	8
	.align		4
        /*0000*/ 	.word	0x00000000
	.align		4
        /*0004*/ 	.word	0xffffffff
	.align		4
        /*0008*/ 	.word	index@(_ZN7cutlass13device_kernelINS_4gemm6kernel13GemmUniversalIN4cute5tupleIJiiiiEEENS1_10collective13CollectiveMmaINS1_46MainloopSm100TmaUmmaWarpSpecializedBlockScaledILi3ELi2ELi2ENS5_IJNS4_1CILi4EEENSA_ILi1EEESC_EEEEENS5_IJNSA_ILi128EEESF_NSA_ILi256EEEEEENS5_IJNS_12float_e4m3_tENS_13float_ue8m0_tEEEENS5_IJNS5_IJlSC_lEEENS4_6LayoutINS5_IJNS5_IJNS5_IJNSA_ILi32EEESB_EEEiEEESP_NS5_IJSC_iEEEEEENS5_IJNS5_IJNS5_IJNSA_ILi16EEESB_EEEiEEENS5_IJNS5_IJNSA_ILi0EEESC_EEENSA_ILi512EEEEEENS5_IJSV_iEEEEEEEEEEESK_S12_NS4_8TiledMMAINS4_8MMA_AtomIJNS4_21SM100_MMA_MXF8F6F4_SSISI_SI_fSJ_Li128ELi128ELNS4_4UMMA5MajorE0ELS17_0ELNS16_7ScaleInE0ELS18_0EEEEEENSM_INS5_IJSC_SC_SC_EEENS5_IJSV_SV_SV_EEEEENS5_IJNS4_10UnderscoreES1E_S1E_EEEEENS5_IJNS4_13SM90_TMA_LOADES1H_EEENS5_IJNS4_14ComposedLayoutINS4_7SwizzleILi3ELi4ELi3EEENS4_18smem_ptr_flag_bitsILi8EEENSM_INS5_IJNSA_ILi8EEESF_EEENS5_IJSF_SC_EEEEEEENSM_INS5_IJNS5_IJNS5_IJSO_SC_EEENS5_IJSN_SC_EEEEEESC_NS5_IJSB_NSA_ILi2EEEEEEEEENS5_IJNS5_IJNS5_IJST_SX_EEESW_EEESV_NS5_IJSC_SX_EEEEEEEEEEEvNS4_8identityENS5_IJNS4_23SM90_TMA_LOAD_MULTICASTES26_EEES24_vS25_EENS_8epilogue10collective18CollectiveEpilogueINS29_23Sm100TmaWarpSpecializedILi4ELi2ELi16ELb1ELb0EEEJNS5_IJNSA_ILi64EEESF_SG_EEENS5_IJNSM_IS2E_SC_EENSM_INS5_IJSS_S1W_EEENS5_IJSC_S2E_EEEEEEEENS_10bfloat16_tESL_S2L_SL_NS29_6fusion15FusionCallbacksIS2D_NS2M_17LinearCombinationIS2L_fS2L_fLNS_15FloatRoundStyleE2EEES2F_S2K_JEEENS4_5SM1004TMEM4LOAD26SM100_TMEM_LOAD_32dp32b16xES1H_NS1J_INS1K_ILi1ELi4ELi3EEENS1M_ILi16EEENSM_INS5_IJS1O_SS_EEENS5_IJSS_SC_EEEEEEENS4_39AutoVectorizingCopyWithAssumedAlignmentILi128EEENS4_14SM90_TMA_STOREES31_S33_S33_EEEvvEEEEvNT_6ParamsE)
	.align		4
        /*000c*/ 	.word	index@(__assertfail)
	.align		4
        /*0010*/ 	.word	0x00000000
	.align		4
        /*0014*/ 	.word	0xfffffffe
	.align		4
        /*0018*/ 	.word	0x00000000
	.align		4
        /*001c*/ 	.word	0xfffffffd
	.align		4
        /*0020*/ 	.word	0x00000000
	.align		4
        /*0024*/ 	.word	0xfffffffc


//--------------------- .nv.constant4             --------------------------
	.section	.nv.constant4,"a",@progbits
	.align	8
	.align		8
.nv.constant4:
        /*0000*/ 	.dword	__assertfail
	.align		8
        /*0008*/ 	.dword	__unnamed_1
	.align		8
        /*0010*/ 	.dword	__unnamed_2
	.align		8
        /*0018*/ 	.dword	_ZN40_INTERNAL_e6acb095_4_k_cu_616a27e2_357284cuda3std3__45__cpo5beginE
	.align		8
        /*0020*/ 	.dword	_ZN40_INTERNAL_e6acb095_4_k_cu_616a27e2_357284cuda3std3__45__cpo3endE
	.align		8
        /*0028*/ 	.dword	_ZN40_INTERNAL_e6acb095_4_k_cu_616a27e2_357284cuda3std3__45__cpo6cbeginE
	.align		8
        /*0030*/ 	.dword	_ZN40_INTERNAL_e6acb095_4_k_cu_616a27e2_357284cuda3std3__45__cpo4cendE
	.align		8
        /*0038*/ 	.dword	_ZN40_INTERNAL_e6acb095_4_k_cu_616a27e2_357284cuda3std3__442_GLOBAL__N__e6acb095_4_k_cu_616a27e2_357286ignoreE
	.align		8
        /*0040*/ 	.dword	_ZN40_INTERNAL_e6acb095_4_k_cu_616a27e2_357284cuda3std3__419piecewise_constructE
	.align		8
        /*0048*/ 	.dword	_ZN40_INTERNAL_e6acb095_4_k_cu_616a27e2_357284cuda3std3__48in_placeE
	.align		8
        /*0050*/ 	.dword	_ZN40_INTERNAL_e6acb095_4_k_cu_616a27e2_357284cuda3std6ranges3__45__cpo4swapE
	.align		8
        /*0058*/ 	.dword	_ZN40_INTERNAL_e6acb095_4_k_cu_616a27e2_357284cuda3std6ranges3__45__cpo9iter_moveE
	.align		8
        /*0060*/ 	.dword	_ZN40_INTERNAL_e6acb095_4_k_cu_616a27e2_357284cute7productE
	.align		8
        /*0068*/ 	.dword	_ZN40_INTERNAL_e6acb095_4_k_cu_616a27e2_357284cute1_E
	.align		8
        /*0070*/ 	.dword	$str$25
	.align		8
        /*0078*/ 	.dword	$str$26
	.align		8
        /*0080*/ 	.dword	$str$27
	.align		8
        /*0088*/ 	.dword	$str$28


//--------------------- .text._ZN7cutlass13device_kernelINS_4gemm6kernel13GemmUniversalIN4cute5tupleIJiiiiEEENS1_10collective13CollectiveMmaINS1_46MainloopSm100TmaUmmaWarpSpecializedBlockScaledILi3ELi2ELi2ENS5_IJNS4_1CILi4EEENSA_ILi1EEESC_EEEEENS5_IJNSA_ILi128EEESF_NSA_ILi256EEEEEENS5_IJNS_12float_e4m3_tENS_13float_ue8m0_tEEEENS5_IJNS5_IJlSC_lEEENS4_6LayoutINS5_IJNS5_IJNS5_IJNSA_ILi32EEESB_EEEiEEESP_NS5_IJSC_iEEEEEENS5_IJNS5_IJNS5_IJNSA_ILi16EEESB_EEEiEEENS5_IJNS5_IJNSA_ILi0EEESC_EEENSA_ILi512EEEEEENS5_IJSV_iEEEEEEEEEEESK_S12_NS4_8TiledMMAINS4_8MMA_AtomIJNS4_21SM100_MMA_MXF8F6F4_SSISI_SI_fSJ_Li128ELi128ELNS4_4UMMA5MajorE0ELS17_0ELNS16_7ScaleInE0ELS18_0EEEEEENSM_INS5_IJSC_SC_SC_EEENS5_IJSV_SV_SV_EEEEENS5_IJNS4_10UnderscoreES1E_S1E_EEEEENS5_IJNS4_13SM90_TMA_LOADES1H_EEENS5_IJNS4_14ComposedLayoutINS4_7SwizzleILi3ELi4ELi3EEENS4_18smem_ptr_flag_bitsILi8EEENSM_INS5_IJNSA_ILi8EEESF_EEENS5_IJSF_SC_EEEEEEENSM_INS5_IJNS5_IJNS5_IJSO_SC_EEENS5_IJSN_SC_EEEEEESC_NS5_IJSB_NSA_ILi2EEEEEEEEENS5_IJNS5_IJNS5_IJST_SX_EEESW_EEESV_NS5_IJSC_SX_EEEEEEEEEEEvNS4_8identityENS5_IJNS4_23SM90_TMA_LOAD_MULTICASTES26_EEES24_vS25_EENS_8epilogue10collective18CollectiveEpilogueINS29_23Sm100TmaWarpSpecializedILi4ELi2ELi16ELb1ELb0EEEJNS5_IJNSA_ILi64EEESF_SG_EEENS5_IJNSM_IS2E_SC_EENSM_INS5_IJSS_S1W_EEENS5_IJSC_S2E_EEEEEEEENS_10bfloat16_tESL_S2L_SL_NS29_6fusion15FusionCallbacksIS2D_NS2M_17LinearCombinationIS2L_fS2L_fLNS_15FloatRoundStyleE2EEES2F_S2K_JEEENS4_5SM1004TMEM4LOAD26SM100_TMEM_LOAD_32dp32b16xES1H_NS1J_INS1K_ILi1ELi4ELi3EEENS1M_ILi16EEENSM_INS5_IJS1O_SS_EEENS5_IJSS_SC_EEEEEEENS4_39AutoVectorizingCopyWithAssumedAlignmentILi128EEENS4_14SM90_TMA_STOREES31_S33_S33_EEEvvEEEEvNT_6ParamsE --------------------------
	.section	.text._ZN7cutlass13device_kernelINS_4gemm6kernel13GemmUniversalIN4cute5tupleIJiiiiEEENS1_10collective13CollectiveMmaINS1_46MainloopSm100TmaUmmaWarpSpecializedBlockScaledILi3ELi2ELi2ENS5_IJNS4_1CILi4EEENSA_ILi1EEESC_EEEEENS5_IJNSA_ILi128EEESF_NSA_ILi256EEEEEENS5_IJNS_12float_e4m3_tENS_13float_ue8m0_tEEEENS5_IJNS5_IJlSC_lEEENS4_6LayoutINS5_IJNS5_IJNS5_IJNSA_ILi32EEESB_EEEiEEESP_NS5_IJSC_iEEEEEENS5_IJNS5_IJNS5_IJNSA_ILi16EEESB_EEEiEEENS5_IJNS5_IJNSA_ILi0EEESC_EEENSA_ILi512EEEEEENS5_IJSV_iEEEEEEEEEEESK_S12_NS4_8TiledMMAINS4_8MMA_AtomIJNS4_21SM100_MMA_MXF8F6F4_SSISI_SI_fSJ_Li128ELi128ELNS4_4UMMA5MajorE0ELS17_0ELNS16_7ScaleInE0ELS18_0EEEEEENSM_INS5_IJSC_SC_SC_EEENS5_IJSV_SV_SV_EEEEENS5_IJNS4_10UnderscoreES1E_S1E_EEEEENS5_IJNS4_13SM90_TMA_LOADES1H_EEENS5_IJNS4_14ComposedLayoutINS4_7SwizzleILi3ELi4ELi3EEENS4_18smem_ptr_flag_bitsILi8EEENSM_INS5_IJNSA_ILi8EEESF_EEENS5_IJSF_SC_EEEEEEENSM_INS5_IJNS5_IJNS5_IJSO_SC_EEENS5_IJSN_SC_EEEEEESC_NS5_IJSB_NSA_ILi2EEEEEEEEENS5_IJNS5_IJNS5_IJST_SX_EEESW_EEESV_NS5_IJSC_SX_EEEEEEEEEEEvNS4_8identityENS5_IJNS4_23SM90_TMA_LOAD_MULTICASTES26_EEES24_vS25_EENS_8epilogue10collective18CollectiveEpilogueINS29_23Sm100TmaWarpSpecializedILi4ELi2ELi16ELb1ELb0EEEJNS5_IJNSA_ILi64EEESF_SG_EEENS5_IJNSM_IS2E_SC_EENSM_INS5_IJSS_S1W_EEENS5_IJSC_S2E_EEEEEEEENS_10bfloat16_tESL_S2L_SL_NS29_6fusion15FusionCallbacksIS2D_NS2M_17LinearCombinationIS2L_fS2L_fLNS_15FloatRoundStyleE2EEES2F_S2K_JEEENS4_5SM1004TMEM4LOAD26SM100_TMEM_LOAD_32dp32b16xES1H_NS1J_INS1K_ILi1ELi4ELi3EEENS1M_ILi16EEENSM_INS5_IJS1O_SS_EEENS5_IJSS_SC_EEEEEEENS4_39AutoVectorizingCopyWithAssumedAlignmentILi128EEENS4_14SM90_TMA_STOREES31_S33_S33_EEEvvEEEEvNT_6ParamsE,"ax",@progbits
	.align	128
.text._ZN7cutlass13device_kernelINS_4gemm6kernel13GemmUniversalIN4cute5tupleIJiiiiEEENS1_10collective13CollectiveMmaINS1_46MainloopSm100TmaUmmaWarpSpecializedBlockScaledILi3ELi2ELi2ENS5_IJNS4_1CILi4EEENSA_ILi1EEESC_EEEEENS5_IJNSA_ILi128EEESF_NSA_ILi256EEEEEENS5_IJNS_12float_e4m3_tENS_13float_ue8m0_tEEEENS5_IJNS5_IJlSC_lEEENS4_6LayoutINS5_IJNS5_IJNS5_IJNSA_ILi32EEESB_EEEiEEESP_NS5_IJSC_iEEEEEENS5_IJNS5_IJNS5_IJNSA_ILi16EEESB_EEEiEEENS5_IJNS5_IJNSA_ILi0EEESC_EEENSA_ILi512EEEEEENS5_IJSV_iEEEEEEEEEEESK_S12_NS4_8TiledMMAINS4_8MMA_AtomIJNS4_21SM100_MMA_MXF8F6F4_SSISI_SI_fSJ_Li128ELi128ELNS4_4UMMA5MajorE0ELS17_0ELNS16_7ScaleInE0ELS18_0EEEEEENSM_INS5_IJSC_SC_SC_EEENS5_IJSV_SV_SV_EEEEENS5_IJNS4_10UnderscoreES1E_S1E_EEEEENS5_IJNS4_13SM90_TMA_LOADES1H_EEENS5_IJNS4_14ComposedLayoutINS4_7SwizzleILi3ELi4ELi3EEENS4_18smem_ptr_flag_bitsILi8EEENSM_INS5_IJNSA_ILi8EEESF_EEENS5_IJSF_SC_EEEEEEENSM_INS5_IJNS5_IJNS5_IJSO_SC_EEENS5_IJSN_SC_EEEEEESC_NS5_IJSB_NSA_ILi2EEEEEEEEENS5_IJNS5_IJNS5_IJST_SX_EEESW_EEESV_NS5_IJSC_SX_EEEEEEEEEEEvNS4_8identityENS5_IJNS4_23SM90_TMA_LOAD_MULTICASTES26_EEES24_vS25_EENS_8epilogue10collective18CollectiveEpilogueINS29_23Sm100TmaWarpSpecializedILi4ELi2ELi16ELb1ELb0EEEJNS5_IJNSA_ILi64EEESF_SG_EEENS5_IJNSM_IS2E_SC_EENSM_INS5_IJSS_S1W_EEENS5_IJSC_S2E_EEEEEEEENS_10bfloat16_tESL_S2L_SL_NS29_6fusion15FusionCallbacksIS2D_NS2M_17LinearCombinationIS2L_fS2L_fLNS_15FloatRoundStyleE2EEES2F_S2K_JEEENS4_5SM1004TMEM4LOAD26SM100_TMEM_LOAD_32dp32b16xES1H_NS1J_INS1K_ILi1ELi4ELi3EEENS1M_ILi16EEENSM_INS5_IJS1O_SS_EEENS5_IJSS_SC_EEEEEEENS4_39AutoVectorizingCopyWithAssumedAlignmentILi128EEENS4_14SM90_TMA_STOREES31_S33_S33_EEEvvEEEEvNT_6ParamsE:
        .type           _ZN7cutlass13device_kernelINS_4gemm6kernel13GemmUniversalIN4cute5tupleIJiiiiEEENS1_10collective13CollectiveMmaINS1_46MainloopSm100TmaUmmaWarpSpecializedBlockScaledILi3ELi2ELi2ENS5_IJNS4_1CILi4EEENSA_ILi1EEESC_EEEEENS5_IJNSA_ILi128EEESF_NSA_ILi256EEEEEENS5_IJNS_12float_e4m3_tENS_13float_ue8m0_tEEEENS5_IJNS5_IJlSC_lEEENS4_6LayoutINS5_IJNS5_IJNS5_IJNSA_ILi32EEESB_EEEiEEESP_NS5_IJSC_iEEEEEENS5_IJNS5_IJNS5_IJNSA_ILi16EEESB_EEEiEEENS5_IJNS5_IJNSA_ILi0EEESC_EEENSA_ILi512EEEEEENS5_IJSV_iEEEEEEEEEEESK_S12_NS4_8TiledMMAINS4_8MMA_AtomIJNS4_21SM100_MMA_MXF8F6F4_SSISI_SI_fSJ_Li128ELi128ELNS4_4UMMA5MajorE0ELS17_0ELNS16_7ScaleInE0ELS18_0EEEEEENSM_INS5_IJSC_SC_SC_EEENS5_IJSV_SV_SV_EEEEENS5_IJNS4_10UnderscoreES1E_S1E_EEEEENS5_IJNS4_13SM90_TMA_LOADES1H_EEENS5_IJNS4_14ComposedLayoutINS4_7SwizzleILi3ELi4ELi3EEENS4_18smem_ptr_flag_bitsILi8EEENSM_INS5_IJNSA_ILi8EEESF_EEENS5_IJSF_SC_EEEEEEENSM_INS5_IJNS5_IJNS5_IJSO_SC_EEENS5_IJSN_SC_EEEEEESC_NS5_IJSB_NSA_ILi2EEEEEEEEENS5_IJNS5_IJNS5_IJST_SX_EEESW_EEESV_NS5_IJSC_SX_EEEEEEEEEEEvNS4_8identityENS5_IJNS4_23SM90_TMA_LOAD_MULTICASTES26_EEES24_vS25_EENS_8epilogue10collective18CollectiveEpilogueINS29_23Sm100TmaWarpSpecializedILi4ELi2ELi16ELb1ELb0EEEJNS5_IJNSA_ILi64EEESF_SG_EEENS5_IJNSM_IS2E_SC_EENSM_INS5_IJSS_S1W_EEENS5_IJSC_S2E_EEEEEEEENS_10bfloat16_tESL_S2L_SL_NS29_6fusion15FusionCallbacksIS2D_NS2M_17LinearCombinationIS2L_fS2L_fLNS_15FloatRoundStyleE2EEES2F_S2K_JEEENS4_5SM1004TMEM4LOAD26SM100_TMEM_LOAD_32dp32b16xES1H_NS1J_INS1K_ILi1ELi4ELi3EEENS1M_ILi16EEENSM_INS5_IJS1O_SS_EEENS5_IJSS_SC_EEEEEEENS4_39AutoVectorizingCopyWithAssumedAlignmentILi128EEENS4_14SM90_TMA_STOREES31_S33_S33_EEEvvEEEEvNT_6ParamsE,@function
        .size           _ZN7cutlass13device_kernelINS_4gemm6kernel13GemmUniversalIN4cute5tupleIJiiiiEEENS1_10collective13CollectiveMmaINS1_46MainloopSm100TmaUmmaWarpSpecializedBlockScaledILi3ELi2ELi2ENS5_IJNS4_1CILi4EEENSA_ILi1EEESC_EEEEENS5_IJNSA_ILi128EEESF_NSA_ILi256EEEEEENS5_IJNS_12float_e4m3_tENS_13float_ue8m0_tEEEENS5_IJNS5_IJlSC_lEEENS4_6LayoutINS5_IJNS5_IJNS5_IJNSA_ILi32EEESB_EEEiEEESP_NS5_IJSC_iEEEEEENS5_IJNS5_IJNS5_IJNSA_ILi16EEESB_EEEiEEENS5_IJNS5_IJNSA_ILi0EEESC_EEENSA_ILi512EEEEEENS5_IJSV_iEEEEEEEEEEESK_S12_NS4_8TiledMMAINS4_8MMA_AtomIJNS4_21SM100_MMA_MXF8F6F4_SSISI_SI_fSJ_Li128ELi128ELNS4_4UMMA5MajorE0ELS17_0ELNS16_7ScaleInE0ELS18_0EEEEEENSM_INS5_IJSC_SC_SC_EEENS5_IJSV_SV_SV_EEEEENS5_IJNS4_10UnderscoreES1E_S1E_EEEEENS5_IJNS4_13SM90_TMA_LOADES1H_EEENS5_IJNS4_14ComposedLayoutINS4_7SwizzleILi3ELi4ELi3EEENS4_18smem_ptr_flag_bitsILi8EEENSM_INS5_IJNSA_ILi8EEESF_EEENS5_IJSF_SC_EEEEEEENSM_INS5_IJNS5_IJNS5_IJSO_SC_EEENS5_IJSN_SC_EEEEEESC_NS5_IJSB_NSA_ILi2EEEEEEEEENS5_IJNS5_IJNS5_IJST_SX_EEESW_EEESV_NS5_IJSC_SX_EEEEEEEEEEEvNS4_8identityENS5_IJNS4_23SM90_TMA_LOAD_MULTICASTES26_EEES24_vS25_EENS_8epilogue10collective18CollectiveEpilogueINS29_23Sm100TmaWarpSpecializedILi4ELi2ELi16ELb1ELb0EEEJNS5_IJNSA_ILi64EEESF_SG_EEENS5_IJNSM_IS2E_SC_EENSM_INS5_IJSS_S1W_EEENS5_IJSC_S2E_EEEEEEEENS_10bfloat16_tESL_S2L_SL_NS29_6fusion15FusionCallbacksIS2D_NS2M_17LinearCombinationIS2L_fS2L_fLNS_15FloatRoundStyleE2EEES2F_S2K_JEEENS4_5SM1004TMEM4LOAD26SM100_TMEM_LOAD_32dp32b16xES1H_NS1J_INS1K_ILi1ELi4ELi3EEENS1M_ILi16EEENSM_INS5_IJS1O_SS_EEENS5_IJSS_SC_EEEEEEENS4_39AutoVectorizingCopyWithAssumedAlignmentILi128EEENS4_14SM90_TMA_STOREES31_S33_S33_EEEvvEEEEvNT_6ParamsE,(.L_x_238 - _ZN7cutlass13device_kernelINS_4gemm6kernel13GemmUniversalIN4cute5tupleIJiiiiEEENS1_10collective13CollectiveMmaINS1_46MainloopSm100TmaUmmaWarpSpecializedBlockScaledILi3ELi2ELi2ENS5_IJNS4_1CILi4EEENSA_ILi1EEESC_EEEEENS5_IJNSA_ILi128EEESF_NSA_ILi256EEEEEENS5_IJNS_12float_e4m3_tENS_13float_ue8m0_tEEEENS5_IJNS5_IJlSC_lEEENS4_6LayoutINS5_IJNS5_IJNS5_IJNSA_ILi32EEESB_EEEiEEESP_NS5_IJSC_iEEEEEENS5_IJNS5_IJNS5_IJNSA_ILi16EEESB_EEEiEEENS5_IJNS5_IJNSA_ILi0EEESC_EEENSA_ILi512EEEEEENS5_IJSV_iEEEEEEEEEEESK_S12_NS4_8TiledMMAINS4_8MMA_AtomIJNS4_21SM100_MMA_MXF8F6F4_SSISI_SI_fSJ_Li128ELi128ELNS4_4UMMA5MajorE0ELS17_0ELNS16_7ScaleInE0ELS18_0EEEEEENSM_INS5_IJSC_SC_SC_EEENS5_IJSV_SV_SV_EEEEENS5_IJNS4_10UnderscoreES1E_S1E_EEEEENS5_IJNS4_13SM90_TMA_LOADES1H_EEENS5_IJNS4_14ComposedLayoutINS4_7SwizzleILi3ELi4ELi3EEENS4_18smem_ptr_flag_bitsILi8EEENSM_INS5_IJNSA_ILi8EEESF_EEENS5_IJSF_SC_EEEEEEENSM_INS5_IJNS5_IJNS5_IJSO_SC_EEENS5_IJSN_SC_EEEEEESC_NS5_IJSB_NSA_ILi2EEEEEEEEENS5_IJNS5_IJNS5_IJST_SX_EEESW_EEESV_NS5_IJSC_SX_EEEEEEEEEEEvNS4_8identityENS5_IJNS4_23SM90_TMA_LOAD_MULTICASTES26_EEES24_vS25_EENS_8epilogue10collective18CollectiveEpilogueINS29_23Sm100TmaWarpSpecializedILi4ELi2ELi16ELb1ELb0EEEJNS5_IJNSA_ILi64EEESF_SG_EEENS5_IJNSM_IS2E_SC_EENSM_INS5_IJSS_S1W_EEENS5_IJSC_S2E_EEEEEEEENS_10bfloat16_tESL_S2L_SL_NS29_6fusion15FusionCallbacksIS2D_NS2M_17LinearCombinationIS2L_fS2L_fLNS_15FloatRoundStyleE2EEES2F_S2K_JEEENS4_5SM1004TMEM4LOAD26SM100_TMEM_LOAD_32dp32b16xES1H_NS1J_INS1K_ILi1ELi4ELi3EEENS1M_ILi16EEENSM_INS5_IJS1O_SS_EEENS5_IJSS_SC_EEEEEEENS4_39AutoVectorizingCopyWithAssumedAlignmentILi128EEENS4_14SM90_TMA_STOREES31_S33_S33_EEEvvEEEEvNT_6ParamsE)
        .other          _ZN7cutlass13device_kernelINS_4gemm6kernel13GemmUniversalIN4cute5tupleIJiiiiEEENS1_10collective13CollectiveMmaINS1_46MainloopSm100TmaUmmaWarpSpecializedBlockScaledILi3ELi2ELi2ENS5_IJNS4_1CILi4EEENSA_ILi1EEESC_EEEEENS5_IJNSA_ILi128EEESF_NSA_ILi256EEEEEENS5_IJNS_12float_e4m3_tENS_13float_ue8m0_tEEEENS5_IJNS5_IJlSC_lEEENS4_6LayoutINS5_IJNS5_IJNS5_IJNSA_ILi32EEESB_EEEiEEESP_NS5_IJSC_iEEEEEENS5_IJNS5_IJNS5_IJNSA_ILi16EEESB_EEEiEEENS5_IJNS5_IJNSA_ILi0EEESC_EEENSA_ILi512EEEEEENS5_IJSV_iEEEEEEEEEEESK_S12_NS4_8TiledMMAINS4_8MMA_AtomIJNS4_21SM100_MMA_MXF8F6F4_SSISI_SI_fSJ_Li128ELi128ELNS4_4UMMA5MajorE0ELS17_0ELNS16_7ScaleInE0ELS18_0EEEEEENSM_INS5_IJSC_SC_SC_EEENS5_IJSV_SV_SV_EEEEENS5_IJNS4_10UnderscoreES1E_S1E_EEEEENS5_IJNS4_13SM90_TMA_LOADES1H_EEENS5_IJNS4_14ComposedLayoutINS4_7SwizzleILi3ELi4ELi3EEENS4_18smem_ptr_flag_bitsILi8EEENSM_INS5_IJNSA_ILi8EEESF_EEENS5_IJSF_SC_EEEEEEENSM_INS5_IJNS5_IJNS5_IJSO_SC_EEENS5_IJSN_SC_EEEEEESC_NS5_IJSB_NSA_ILi2EEEEEEEEENS5_IJNS5_IJNS5_IJST_SX_EEESW_EEESV_NS5_IJSC_SX_EEEEEEEEEEEvNS4_8identityENS5_IJNS4_23SM90_TMA_LOAD_MULTICASTES26_EEES24_vS25_EENS_8epilogue10collective18CollectiveEpilogueINS29_23Sm100TmaWarpSpecializedILi4ELi2ELi16ELb1ELb0EEEJNS5_IJNSA_ILi64EEESF_SG_EEENS5_IJNSM_IS2E_SC_EENSM_INS5_IJSS_S1W_EEENS5_IJSC_S2E_EEEEEEEENS_10bfloat16_tESL_S2L_SL_NS29_6fusion15FusionCallbacksIS2D_NS2M_17LinearCombinationIS2L_fS2L_fLNS_15FloatRoundStyleE2EEES2F_S2K_JEEENS4_5SM1004TMEM4LOAD26SM100_TMEM_LOAD_32dp32b16xES1H_NS1J_INS1K_ILi1ELi4ELi3EEENS1M_ILi16EEENSM_INS5_IJS1O_SS_EEENS5_IJSS_SC_EEEEEEENS4_39AutoVectorizingCopyWithAssumedAlignmentILi128EEENS4_14SM90_TMA_STOREES31_S33_S33_EEEvvEEEEvNT_6ParamsE,@"STO_CUDA_ENTRY STV_DEFAULT"
_ZN7cutlass13device_kernelINS_4gemm6kernel13GemmUniversalIN4cute5tupleIJiiiiEEENS1_10collective13CollectiveMmaINS1_46MainloopSm100TmaUmmaWarpSpecializedBlockScaledILi3ELi2ELi2ENS5_IJNS4_1CILi4EEENSA_ILi1EEESC_EEEEENS5_IJNSA_ILi128EEESF_NSA_ILi256EEEEEENS5_IJNS_12float_e4m3_tENS_13float_ue8m0_tEEEENS5_IJNS5_IJlSC_lEEENS4_6LayoutINS5_IJNS5_IJNS5_IJNSA_ILi32EEESB_EEEiEEESP_NS5_IJSC_iEEEEEENS5_IJNS5_IJNS5_IJNSA_ILi16EEESB_EEEiEEENS5_IJNS5_IJNSA_ILi0EEESC_EEENSA_ILi512EEEEEENS5_IJSV_iEEEEEEEEEEESK_S12_NS4_8TiledMMAINS4_8MMA_AtomIJNS4_21SM100_MMA_MXF8F6F4_SSISI_SI_fSJ_Li128ELi128ELNS4_4UMMA5MajorE0ELS17_0ELNS16_7ScaleInE0ELS18_0EEEEEENSM_INS5_IJSC_SC_SC_EEENS5_IJSV_SV_SV_EEEEENS5_IJNS4_10UnderscoreES1E_S1E_EEEEENS5_IJNS4_13SM90_TMA_LOADES1H_EEENS5_IJNS4_14ComposedLayoutINS4_7SwizzleILi3ELi4ELi3EEENS4_18smem_ptr_flag_bitsILi8EEENSM_INS5_IJNSA_ILi8EEESF_EEENS5_IJSF_SC_EEEEEEENSM_INS5_IJNS5_IJNS5_IJSO_SC_EEENS5_IJSN_SC_EEEEEESC_NS5_IJSB_NSA_ILi2EEEEEEEEENS5_IJNS5_IJNS5_IJST_SX_EEESW_EEESV_NS5_IJSC_SX_EEEEEEEEEEEvNS4_8identityENS5_IJNS4_23SM90_TMA_LOAD_MULTICASTES26_EEES24_vS25_EENS_8epilogue10collective18CollectiveEpilogueINS29_23Sm100TmaWarpSpecializedILi4ELi2ELi16ELb1ELb0EEEJNS5_IJNSA_ILi64EEESF_SG_EEENS5_IJNSM_IS2E_SC_EENSM_INS5_IJSS_S1W_EEENS5_IJSC_S2E_EEEEEEEENS_10bfloat16_tESL_S2L_SL_NS29_6fusion15FusionCallbacksIS2D_NS2M_17LinearCombinationIS2L_fS2L_fLNS_15FloatRoundStyleE2EEES2F_S2K_JEEENS4_5SM1004TMEM4LOAD26SM100_TMEM_LOAD_32dp32b16xES1H_NS1J_INS1K_ILi1ELi4ELi3EEENS1M_ILi16EEENSM_INS5_IJS1O_SS_EEENS5_IJSS_SC_EEEEEEENS4_39AutoVectorizingCopyWithAssumedAlignmentILi128EEENS4_14SM90_TMA_STOREES31_S33_S33_EEEvvEEEEvNT_6ParamsE:
[----:B------:R-:W1:Y:S01]  /*0000*/  LDC R1, c[0x0][0x37c] ;  /* 0x0000df00ff017b82 */ /* 0x000e620000000800 */
[----:B------:R-:W2:Y:S01]  /*0010*/  S2R R3, SR_TID.X ;  /* 0x0000000000037919 */ /* 0x000ea20000002100 */
[----:B------:R-:W3:Y:S01]  /*0020*/  LDCU.64 UR12, c[0x0][0xc90] ;  /* 0x00019200ff0c77ac */ /* 0x000ee20008000a00 */
[----:B------:R-:W-:Y:S02]  /*0030*/  PRMT R86, RZ, 0x7610, R86 ;  /* 0x00007610ff567816 */ /* 0x000fe40000000056 */
[----:B------:R-:W-:Y:S01]  /*0040*/  ELECT P5, URZ, PT ;  /* 0x0000000000ff782f */ /* 0x000fe200038a0000 */
[----:B------:R-:W4:Y:S01]  /*0050*/  LDCU.64 UR60, c[0x0][0x358] ;  /* 0x00006b00ff3c77ac */ /* 0x000f220008000a00 */
[----:B---3--:R-:W-:-:S04]  /*0060*/  UISETP.NE.U32.AND UP0, UPT, UR12, URZ, UPT ;  /* 0x000000ff0c00728c */ /* 0x008fc8000bf05070 */
[----:B------:R-:W-:Y:S01]  /*0070*/  UISETP.NE.AND.EX UP0, UPT, UR13, URZ, UPT, UP0 ;  /* 0x000000ff0d00728c */ /* 0x000fe2000bf05300 */
[----:B--2---:R-:W-:-:S05]  /*0080*/  SHF.R.U32.HI R100, RZ, 0x5, R3 ;  /* 0x00000005ff647819 */ /* 0x004fca0000011603 */
[----:B------:R-:W2:Y:S02]  /*0090*/  SHFL.IDX PT, R0, R100, RZ, 0x1f ;  /* 0x00001fff64007589 */ /* 0x000ea400000e0000 */
[----:B--2---:R-:W-:Y:S01]  /*00a0*/  R2UR UR21, R0 ;  /* 0x00000000001572ca */ /* 0x004fe200000e0000 */
[----:B-1--4-:R-:W-:-:S14]  /*00b0*/  BRA.U UP0, `(.L_x_0) ;  /* 0x00000001002c7547 */ /* 0x012fdc000b800000 */
[----:B------:R-:W1:Y:S02]  /*00c0*/  LDCU.64 UR4, c[0x0][0xc88] ;  /* 0x00019100ff0477ac */ /* 0x000e640008000a00 */
[----:B-1----:R-:W-:-:S04]  /*00d0*/  UISETP.NE.U32.AND UP0, UPT, UR4, URZ, UPT ;  /* 0x000000ff0400728c */ /* 0x002fc8000bf05070 */
[----:B------:R-:W-:-:S09]  /*00e0*/  UISETP.NE.AND.EX UP0, UPT, UR5, URZ, UPT, UP0 ;  /* 0x000000ff0500728c */ /* 0x000fd2000bf05300 */
[----:B------:R-:W-:Y:S05]  /*00f0*/  BRA.U !UP0, `(.L_x_1) ;  /* 0x0000000108107547 */ /* 0x000fea000b800000 */
[----:B------:R-:W1:Y:S02]  /*0100*/  LDC.64 R4, c[0x0][0xc88] ;  /* 0x00032200ff047b82 */ /* 0x000e640000000a00 */
[----:B-1----:R1:W5:Y:S01]  /*0110*/  LDG.E R53, desc[UR60][R4.64] ;  /* 0x0000003c04357981 */ /* 0x002362000c1e1900 */
[----:B------:R-:W-:Y:S01]  /*0120*/  HFMA2 R86, -RZ, RZ, 0, 5.9604644775390625e-08 ;  /* 0x00000001ff567431 */ /* 0x000fe200000001ff */
[----:B------:R-:W-:Y:S05]  /*0130*/  BRA `(.L_x_0) ;  /* 0x00000000000c7947 */ /* 0x000fea0003800000 */
.L_x_1:
[----:B------:R-:W1:Y:S01]  /*0140*/  LDCU UR4, c[0x0][0xc80] ;  /* 0x00019000ff0477ac */ /* 0x000e620008000800 */
[----:B------:R-:W-:Y:S01]  /*0150*/  HFMA2 R86, -RZ, RZ, 0, 5.9604644775390625e-08 ;  /* 0x00000001ff567431 */ /* 0x000fe200000001ff */
[----:B-1----:R-:W-:-:S07]  /*0160*/  MOV R53, UR4 ;  /* 0x0000000400357c02 */ /* 0x002fce0008000f00 */
.L_x_0:
[----:B------:R-:W2:Y:S02]  /*0170*/  LDCU.64 UR4, c[0x0][0xcb0] ;  /* 0x00019600ff0477ac */ /* 0x000ea40008000a00 */
[----:B--2---:R-:W-:-:S04]  /*0180*/  UISETP.NE.U32.AND UP0, UPT, UR4, URZ, UPT ;  /* 0x000000ff0400728c */ /* 0x004fc8000bf05070 */
[----:B------:R-:W-:-:S09]  /*0190*/  UISETP.NE.AND.EX UP0, UPT, UR5, URZ, UPT, UP0 ;  /* 0x000000ff0500728c */ /* 0x000fd2000bf05300 */
[----:B------:R-:W-:Y:S05]  /*01a0*/  BRA.U UP0, `(.L_x_2) ;  /* 0x0000000100247547 */ /* 0x000fea000b800000 */
[----:B------:R-:W2:Y:S02]  /*01b0*/  LDCU.64 UR4, c[0x0][0xca8] ;  /* 0x00019500ff0477ac */ /* 0x000ea40008000a00 */
[----:B--2---:R-:W-:-:S04]  /*01c0*/  UISETP.NE.U32.AND UP0, UPT, UR4, URZ, UPT ;  /* 0x000000ff0400728c */ /* 0x004fc8000bf05070 */
[----:B------:R-:W-:-:S09]  /*01d0*/  UISETP.NE.AND.EX UP0, UPT, UR5, URZ, UPT, UP0 ;  /* 0x000000ff0500728c */ /* 0x000fd2000bf05300 */
[----:B------:R-:W-:Y:S05]  /*01e0*/  BRA.U !UP0, `(.L_x_3) ;  /* 0x00000001080c7547 */ /* 0x000fea000b800000 */
[----:B-1----:R-:W1:Y:S02]  /*01f0*/  LDC.64 R4, c[0x0][0xca8] ;  /* 0x00032a00ff047b82 */ /* 0x002e640000000a00 */
[----:B-1----:R2:W5:Y:S01]  /*0200*/  LDG.E R52, desc[UR60][R4.64] ;  /* 0x0000003c04347981 */ /* 0x002562000c1e1900 */
[----:B------:R-:W-:Y:S05]  /*0210*/  BRA `(.L_x_2) ;  /* 0x0000000000087947 */ /* 0x000fea0003800000 */
.L_x_3:
[----:B------:R-:W2:Y:S02]  /*0220*/  LDCU UR4, c[0x0][0xca0] ;  /* 0x00019400ff0477ac */ /* 0x000ea40008000800 */
[----:B--2---:R-:W-:Y:S02]  /*0230*/  MOV R52, UR4 ;  /* 0x0000000400347c02 */ /* 0x004fe40008000f00 */
.L_x_2:
[----:B------:R-:W-:Y:S01]  /*0240*/  IMAD.U32 R0, RZ, RZ, UR21 ;  /* 0x00000015ff007e24 */ /* 0x000fe2000f8e00ff */
[----:B------:R-:W-:Y:S04]  /*0250*/  BSSY.RECONVERGENT B0, `(.L_x_4) ;  /* 0x0000012000007945 */ /* 0x000fe80003800200 */
[C---:B------:R-:W-:Y:S02]  /*0260*/  ISETP.NE.OR P1, PT, R0.reuse, 0x1, !P5 ;  /* 0x000000010000780c */ /* 0x040fe40006f25670 */
[----:B------:R-:W-:-:S11]  /*0270*/  ISETP.NE.OR P0, PT, R0, 0x3, !P5 ;  /* 0x000000030000780c */ /* 0x000fd60006f05670 */
[----:B------:R-:W-:Y:S05]  /*0280*/  @P1 BRA `(.L_x_5) ;  /* 0x0000000000381947 */ /* 0x000fea0003800000 */
[----:B------:R-:W3:Y:S02]  /*0290*/  LDCU.64 UR4, c[0x0][0x348] ;  /* 0x00006900ff0477ac */ /* 0x000ee40008000a00 */
[----:B---3--:R-:W-:Y:S02]  /*02a0*/  UIADD3 UR10, UP3, UPT, UR4, 0x80, URZ ;  /* 0x00000080040a7890 */ /* 0x008fe4000ff7e0ff */
[----:B------:R-:W-:Y:S02]  /*02b0*/  UIADD3 UR8, UP2, UPT, UR4, 0x180, URZ ;  /* 0x0000018004087890 */ /* 0x000fe4000ff5e0ff */
[----:B------:R-:W-:Y:S02]  /*02c0*/  UIADD3 UR6, UP1, UPT, UR4, 0x280, URZ ;  /* 0x0000028004067890 */ /* 0x000fe4000ff3e0ff */
[----:B------:R-:W-:Y:S02]  /*02d0*/  UIADD3 UR4, UP0, UPT, UR4, 0x380, URZ ;  /* 0x0000038004047890 */ /* 0x000fe4000ff1e0ff */
[----:B------:R-:W-:-:S02]  /*02e0*/  UIADD3.X UR11, UPT, UPT, URZ, UR5, URZ, UP3, !UPT ;  /* 0x00000005ff0b7290 */ /* 0x000fc40009ffe4ff */
[----:B------:R-:W-:Y:S02]  /*02f0*/  UIADD3.X UR9, UPT, UPT, URZ, UR5, URZ, UP2, !UPT ;  /* 0x00000005ff097290 */ /* 0x000fe400097fe4ff */
[----:B------:R-:W-:Y:S02]  /*0300*/  UIADD3.X UR7, UPT, UPT, URZ, UR5, URZ, UP1, !UPT ;  /* 0x00000005ff077290 */ /* 0x000fe40008ffe4ff */
[----:B------:R-:W-:-:S03]  /*0310*/  UIADD3.X UR5, UPT, UPT, URZ, UR5, URZ, UP0, !UPT ;  /* 0x00000005ff057290 */ /* 0x000fc600087fe4ff */
[----:B------:R3:W-:Y:S02]  /*0320*/  UTMACCTL.PF [UR10] ;  /* 0x000000000a0079b9 */ /* 0x0007e40008040000 */
[----:B------:R3:W-:Y:S02]  /*0330*/  UTMACCTL.PF [UR8] ;  /* 0x00000000080079b9 */ /* 0x0007e40008040000 */
[----:B------:R3:W-:Y:S02]  /*0340*/  UTMACCTL.PF [UR6] ;  /* 0x00000000060079b9 */ /* 0x0007e40008040000 */
[----:B------:R3:W-:Y:S02]  /*0350*/  UTMACCTL.PF [UR4] ;  /* 0x00000000040079b9 */ /* 0x0007e40008040000 */
[----:B---3--:R-:W-:Y:S01]  /*0360*/  NOP ;  /* 0x0000000000007918 */ /* 0x008fe20000000000 */
.L_x_5:
[----:B------:R-:W-:Y:S05]  /*0370*/  BSYNC.RECONVERGENT B0 ;  /* 0x0000000000007941 */ /* 0x000fea0003800200 */
.L_x_4:
[----:B------:R-:W-:Y:S04]  /*0380*/  BSSY.RECONVERGENT B0, `(.L_x_6) ;  /* 0x000000a000007945 */ /* 0x000fe80003800200 */
[----:B------:R-:W-:Y:S05]  /*0390*/  @P0 BRA `(.L_x_7) ;  /* 0x0000000000200947 */ /* 0x000fea0003800000 */
[----:B------:R-:W3:Y:S02]  /*03a0*/  LDCU.64 UR4, c[0x0][0x348] ;  /* 0x00006900ff0477ac */ /* 0x000ee40008000a00 */
[----:B---3--:R-:W-:Y:S02]  /*03b0*/  UIADD3 UR6, UP1, UPT, UR4, 0x980, URZ ;  /* 0x0000098004067890 */ /* 0x008fe4000ff3e0ff */
[----:B------:R-:W-:Y:S02]  /*03c0*/  UIADD3 UR4, UP0, UPT, UR4, 0xa80, URZ ;  /* 0x00000a8004047890 */ /* 0x000fe4000ff1e0ff */
[----:B------:R-:W-:Y:S02]  /*03d0*/  UIADD3.X UR7, UPT, UPT, URZ, UR5, URZ, UP1, !UPT ;  /* 0x00000005ff077290 */ /* 0x000fe40008ffe4ff */
[----:B------:R-:W-:-:S07]  /*03e0*/  UIADD3.X UR5, UPT, UPT, URZ, UR5, URZ, UP0, !UPT ;  /* 0x00000005ff057290 */ /* 0x000fce00087fe4ff */
[----:B------:R3:W-:Y:S02]  /*03f0*/  UTMACCTL.PF [UR6] ;  /* 0x00000000060079b9 */ /* 0x0007e40008040000 */
[----:B------:R3:W-:Y:S02]  /*0400*/  UTMACCTL.PF [UR4] ;  /* 0x00000000040079b9 */ /* 0x0007e40008040000 */
[----:B---3--:R-:W-:Y:S01]  /*0410*/  NOP ;  /* 0x0000000000007918 */ /* 0x008fe20000000000 */
.L_x_7:
[----:B------:R-:W-:Y:S05]  /*0420*/  BSYNC.RECONVERGENT B0 ;  /* 0x0000000000007941 */ /* 0x000fea0003800200 */
.L_x_6:
[----:B------:R-:W3:Y:S01]  /*0430*/  LDCU.64 UR4, c[0x0][0xc88] ;  /* 0x00019100ff0477ac */ /* 0x000ee20008000a00 */
[----:B------:R-:W-:Y:S02]  /*0440*/  UISETP.EQ.U32.AND UP1, UPT, UR12, URZ, UPT ;  /* 0x000000ff0c00728c */ /* 0x000fe4000bf22070 */
[----:B------:R-:W-:Y:S02]  /*0450*/  UPLOP3.LUT UP6, UPT, UPT, UPT, UPT, 0x80, 0x8 ;  /* 0x000000000008789c */ /* 0x000fe40003fcf070 */
[----:B---3--:R-:W-:-:S04]  /*0460*/  UISETP.NE.U32.AND UP0, UPT, UR4, URZ, UPT ;  /* 0x000000ff0400728c */ /* 0x008fc8000bf05070 */
[----:B------:R-:W-:-:S04]  /*0470*/  UISETP.NE.AND.EX UP0, UPT, UR5, URZ, UPT, UP0 ;  /* 0x000000ff0500728c */ /* 0x000fc8000bf05300 */
[----:B------:R-:W-:-:S04]  /*0480*/  UISETP.EQ.OR.EX UP2, UPT, UR13, URZ, !UP0, UP1 ;  /* 0x000000ff0d00728c */ /* 0x000fc8000c742710 */
[----:B------:R-:W-:-:S05]  /*0490*/  UP2UR UR49, UPR, URZ, 0x4 ;  /* 0x00000004ff317883 */ /* 0x000fca0008000000 */
[----:B------:R-:W-:Y:S07]  /*04a0*/  BRA.U !UP2, `(.L_x_8) ;  /* 0x000000010a207547 */ /* 0x000fee000b800000 */
[----:B------:R-:W-:Y:S01]  /*04b0*/  UISETP.NE.U32.AND UP2, UPT, UR12, URZ, UPT ;  /* 0x000000ff0c00728c */ /* 0x000fe2000bf45070 */
[----:B-----5:R-:W-:Y:S01]  /*04c0*/  FSETP.NEU.AND P0, PT, R53, RZ, PT ;  /* 0x000000ff3500720b */ /* 0x020fe20003f0d000 */
[----:B------:R-:W-:Y:S02]  /*04d0*/  USEL UR4, URZ, 0xffffffff, UP0 ;  /* 0xffffffffff047887 */ /* 0x000fe40008000000 */
[----:B------:R-:W-:-:S10]  /*04e0*/  UISETP.NE.AND.EX UP2, UPT, UR13, URZ, UPT, UP2 ;  /* 0x000000ff0d00728c */ /* 0x000fd4000bf45320 */
[----:B------:R-:W-:Y:S01]  /*04f0*/  VOTEU.ANY UP1, P0 ;  /* 0x0000000000ff7886 */ /* 0x000fe20000020100 */
[----:B------:R-:W-:-:S04]  /*0500*/  @!UP2 USEL UR4, URZ, 0xffffffff, UP1 ;  /* 0xffffffffff04a887 */ /* 0x000fc80008800000 */
[----:B------:R-:W-:-:S04]  /*0510*/  ULOP3.LUT UR4, UR4, 0x1, URZ, 0xc0, !UPT ;  /* 0x0000000104047892 */ /* 0x000fc8000f8ec0ff */
[----:B------:R-:W-:-:S11]  /*0520*/  UISETP.NE.U32.AND UP6, UPT, UR4, 0x1, UPT ;  /* 0x000000010400788c */ /* 0x000fd6000bfc5070 */
.L_x_8:
[----:B------:R-:W3:Y:S01]  /*0530*/  SHFL.IDX PT, R2, R100, RZ, 0x1f ;  /* 0x00001fff64027589 */ /* 0x000ee200000e0000 */
[----:B------:R-:W-:Y:S01]  /*0540*/  UISETP.NE.AND UP4, UPT, UR21, 0x2, UPT ;  /* 0x000000021500788c */ /* 0x000fe2000bf85270 */
[----:B---3--:R-:W-:-:S13]  /*0550*/  ISETP.NE.AND P0, PT, R2, RZ, PT ;  /* 0x000000ff0200720c */ /* 0x008fda0003f05270 */
[----:B------:R-:W-:Y:S05]  /*0560*/  @P0 BRA `(.L_x_9) ;  /* 0x0000000000500947 */ /* 0x000fea0003800000 */
[----:B------:R-:W3:Y:S01]  /*0570*/  S2UR UR4, SR_CgaCtaId ;  /* 0x00000000000479c3 */ /* 0x000ee20000008800 */
[----:B------:R-:W-:Y:S01]  /*0580*/  UMOV UR5, 0x400 ;  /* 0x0000040000057882 */ /* 0x000fe20000000000 */
[----:B------:R-:W-:Y:S01]  /*0590*/  UMOV UR8, 0x1 ;  /* 0x0000000100087882 */ /* 0x000fe20000000000 */
[----:B------:R-:W-:Y:S01]  /*05a0*/  UMOV UR6, 0x4 ;  /* 0x0000000400067882 */ /* 0x000fe20000000000 */
[----:B------:R-:W-:-:S04]  /*05b0*/  UIADD3 UR8, UPT, UPT, -UR8, 0x100000, URZ ;  /* 0x0010000008087890 */ /* 0x000fc8000fffe1ff */
[----:B------:R-:W-:Y:S02]  /*05c0*/  USHF.L.U32 UR9, UR8, 0xb, URZ ;  /* 0x0000000b08097899 */ /* 0x000fe400080006ff */
[----:B------:R-:W-:Y:S02]  /*05d0*/  USHF.L.U32 UR8, UR8, 0x1, URZ ;  /* 0x0000000108087899 */ /* 0x000fe400080006ff */
[----:B------:R-:W-:-:S04]  /*05e0*/  UIADD3 UR6, UPT, UPT, -UR6, 0x100000, URZ ;  /* 0x0010000006067890 */ /* 0x000fc8000fffe1ff */
[----:B------:R-:W-:Y:S02]  /*05f0*/  USHF.L.U32 UR7, UR6, 0xb, URZ ;  /* 0x0000000b06077899 */ /* 0x000fe400080006ff */
[----:B------:R-:W-:Y:S01]  /*0600*/  USHF.L.U32 UR6, UR6, 0x1, URZ ;  /* 0x0000000106067899 */ /* 0x000fe200080006ff */
[----:B------:R-:W-:Y:S01]  /*0610*/  ELECT P0, URZ, PT ;  /* 0x0000000000ff782f */ /* 0x000fe20003800000 */
[----:B---3--:R-:W-:Y:S01]  /*0620*/  ULEA UR4, UR4, UR5, 0x18 ;  /* 0x0000000504047291 */ /* 0x008fe2000f8ec0ff */
[----:B------:R-:W3:Y:S11]  /*0630*/  FENCE.VIEW.ASYNC.S ;  /* 0x00000000000073c6 */ /* 0x000ef60000000000 */
[----:B---3--:R3:W4:Y:S01]  /*0640*/  SYNCS.EXCH.64 URZ, [UR4], UR8 ;  /* 0x0000000804ff75b2 */ /* 0x0087220008000100 */
[----:B------:R3:W1:Y:S01]  /*0650*/  SYNCS.EXCH.64 URZ, [UR4+0x18], UR6 ;  /* 0x0000180604ff75b2 */ /* 0x0006620008000100 */
[----:B------:R3:W1:Y:S01]  /*0660*/  SYNCS.EXCH.64 URZ, [UR4+0x8], UR8 ;  /* 0x0000080804ff75b2 */ /* 0x0006620008000100 */
[----:B------:R3:W1:Y:S01]  /*0670*/  SYNCS.EXCH.64 URZ, [UR4+0x20], UR6 ;  /* 0x0000200604ff75b2 */ /* 0x0006620008000100 */
[----:B------:R3:W1:Y:S01]  /*0680*/  SYNCS.EXCH.64 URZ, [UR4+0x10], UR8 ;  /* 0x0000100804ff75b2 */ /* 0x0006620008000100 */
[----:B------:R3:W1:Y:S01]  /*0690*/  SYNCS.EXCH.64 URZ, [UR4+0x28], UR6 ;  /* 0x0000280604ff75b2 */ /* 0x0006620008000100 */
[----:B------:R-:W-:Y:S01]  /*06a0*/  NOP ;  /* 0x0000000000007918 */ /* 0x000fe20000000000 */
.L_x_9:
[----:B------:R-:W2:Y:S01]  /*06b0*/  SHFL.IDX PT, R2, R100, RZ, 0x1f ;  /* 0x00001fff64027589 */ /* 0x000ea200000e0000 */
[----:B------:R-:W-:Y:S01]  /*06c0*/  NOP ;  /* 0x0000000000007918 */ /* 0x000fe20000000000 */
[----:B--2---:R-:W-:-:S13]  /*06d0*/  ISETP.NE.AND P0, PT, R2, 0x1, PT ;  /* 0x000000010200780c */ /* 0x004fda0003f05270 */
[----:B------:R-:W-:Y:S05]  /*06e0*/  @P0 BRA `(.L_x_10) ;  /* 0x0000000000580947 */ /* 0x000fea0003800000 */
[----:B---3--:R-:W2:Y:S01]  /*06f0*/  S2UR UR4, SR_CgaCtaId ;  /* 0x00000000000479c3 */ /* 0x008ea20000008800 */
        /* <DEDUP_REMOVED lines=10> */
[----:B--2---:R-:W-:Y:S01]  /*07a0*/  ULEA UR4, UR4, UR5, 0x18 ;  /* 0x0000000504047291 */ /* 0x004fe2000f8ec0ff */
[----:B------:R-:W2:Y:S11]  /*07b0*/  FENCE.VIEW.ASYNC.S ;  /* 0x00000000000073c6 */ /* 0x000eb60000000000 */
[----:B--2---:R2:W3:Y:S01]  /*07c0*/  SYNCS.EXCH.64 URZ, [UR4+0x30], UR8 ;  /* 0x0000300804ff75b2 */ /* 0x0044e20008000100 */
[----:B------:R2:W1:Y:S01]  /*07d0*/  SYNCS.EXCH.64 URZ, [UR4+0x50], UR6 ;  /* 0x0000500604ff75b2 */ /* 0x0004620008000100 */
[----:B------:R2:W1:Y:S01]  /*07e0*/  SYNCS.EXCH.64 URZ, [UR4+0x38], UR8 ;  /* 0x0000380804ff75b2 */ /* 0x0004620008000100 */
[----:B------:R2:W1:Y:S01]  /*07f0*/  SYNCS.EXCH.64 URZ, [UR4+0x58], UR6 ;  /* 0x0000580604ff75b2 */ /* 0x0004620008000100 */
[----:B------:R2:W1:Y:S01]  /*0800*/  SYNCS.EXCH.64 URZ, [UR4+0x40], UR8 ;  /* 0x0000400804ff75b2 */ /* 0x0004620008000100 */
[----:B------:R2:W1:Y:S01]  /*0810*/  SYNCS.EXCH.64 URZ, [UR4+0x60], UR6 ;  /* 0x0000600604ff75b2 */ /* 0x0004620008000100 */
[----:B------:R2:W1:Y:S01]  /*0820*/  SYNCS.EXCH.64 URZ, [UR4+0x48], UR8 ;  /* 0x0000480804ff75b2 */ /* 0x0004620008000100 */
[----:B------:R2:W1:Y:S01]  /*0830*/  SYNCS.EXCH.64 URZ, [UR4+0x68], UR6 ;  /* 0x0000680604ff75b2 */ /* 0x0004620008000100 */
[----:B------:R-:W-:Y:S01]  /*0840*/  NOP ;  /* 0x0000000000007918 */ /* 0x000fe20000000000 */
.L_x_10:
[----:B------:R-:W4:Y:S01]  /*0850*/  SHFL.IDX PT, R2, R100, RZ, 0x1f ;  /* 0x00001fff64027589 */ /* 0x000f2200000e0000 */
[----:B------:R-:W-:Y:S01]  /*0860*/  NOP ;  /* 0x0000000000007918 */ /* 0x000fe20000000000 */
[----:B----4-:R-:W-:-:S13]  /*0870*/  ISETP.NE.AND P0, PT, R2, 0x3, PT ;  /* 0x000000030200780c */ /* 0x010fda0003f05270 */
[----:B------:R-:W-:Y:S05]  /*0880*/  @P0 BRA `(.L_x_11) ;  /* 0x0000000000300947 */ /* 0x000fea0003800000 */
[----:B--23--:R-:W2:Y:S01]  /*0890*/  S2UR UR4, SR_CgaCtaId ;  /* 0x00000000000479c3 */ /* 0x00cea20000008800 */
[----:B------:R-:W-:Y:S01]  /*08a0*/  UMOV UR6, 0x400 ;  /* 0x0000040000067882 */ /* 0x000fe20000000000 */
[----:B------:R-:W-:Y:S01]  /*08b0*/  UMOV UR5, 0x20 ;  /* 0x0000002000057882 */ /* 0x000fe20000000000 */
[----:B------:R-:W-:Y:S01]  /*08c0*/  ELECT P0, URZ, PT ;  /* 0x0000000000ff782f */ /* 0x000fe20003800000 */
[----:B--2---:R-:W-:Y:S02]  /*08d0*/  ULEA UR6, UR4, UR6, 0x18 ;  /* 0x0000000604067291 */ /* 0x004fe4000f8ec0ff */
[----:B------:R-:W-:-:S04]  /*08e0*/  UIADD3 UR4, UPT, UPT, -UR5, 0x100000, URZ ;  /* 0x0010000005047890 */ /* 0x000fc8000fffe1ff */
[----:B------:R-:W-:Y:S02]  /*08f0*/  USHF.L.U32 UR5, UR4, 0xb, URZ ;  /* 0x0000000b04057899 */ /* 0x000fe400080006ff */
[----:B------:R-:W-:Y:S01]  /*0900*/  USHF.L.U32 UR4, UR4, 0x1, URZ ;  /* 0x0000000104047899 */ /* 0x000fe200080006ff */
[----:B------:R-:W2:Y:S11]  /*0910*/  FENCE.VIEW.ASYNC.S ;  /* 0x00000000000073c6 */ /* 0x000eb60000000000 */
[----:B--2---:R4:W2:Y:S01]  /*0920*/  SYNCS.EXCH.64 URZ, [UR6+0x70], UR4 ;  /* 0x0000700406ff75b2 */ /* 0x0048a20008000100 */
[----:B------:R4:W3:Y:S02]  /*0930*/  SYNCS.EXCH.64 URZ, [UR6+0x78], UR4 ;  /* 0x0000780406ff75b2 */ /* 0x0008e40008000100 */
[----:B----4-:R-:W-:Y:S01]  /*0940*/  NOP ;  /* 0x0000000000007918 */ /* 0x010fe20000000000 */
.L_x_11:
[----:B------:R-:W4:Y:S01]  /*0950*/  SHFL.IDX PT, R2, R100, RZ, 0x1f ;  /* 0x00001fff64027589 */ /* 0x000f2200000e0000 */
[----:B------:R-:W-:Y:S01]  /*0960*/  NOP ;  /* 0x0000000000007918 */ /* 0x000fe20000000000 */
[----:B----4-:R-:W-:-:S13]  /*0970*/  ISETP.NE.AND P0, PT, R2, 0x4, PT ;  /* 0x000000040200780c */ /* 0x010fda0003f05270 */
[----:B------:R-:W-:Y:S05]  /*0980*/  @P0 BRA `(.L_x_12) ;  /* 0x00000000004c0947 */ /* 0x000fea0003800000 */
[----:B--23--:R-:W2:Y:S01]  /*0990*/  S2UR UR6, SR_CgaCtaId ;  /* 0x00000000000679c3 */ /* 0x00cea20000008800 */
[----:B------:R-:W-:Y:S01]  /*09a0*/  UMOV UR4, 0x3a0 ;  /* 0x000003a000047882 */ /* 0x000fe20000000000 */
[----:B------:R-:W-:Y:S01]  /*09b0*/  UMOV UR5, 0x400 ;  /* 0x0000040000057882 */ /* 0x000fe20000000000 */
[----:B------:R-:W-:Y:S01]  /*09c0*/  USEL UR4, UR4, 0x320, UP6 ;  /* 0x0000032004047887 */ /* 0x000fe2000b000000 */
[----:B------:R-:W-:Y:S01]  /*09d0*/  UMOV UR8, 0x1 ;  /* 0x0000000100087882 */ /* 0x000fe20000000000 */
[----:B------:R-:W-:Y:S01]  /*09e0*/  ELECT P0, URZ, PT ;  /* 0x0000000000ff782f */ /* 0x000fe20003800000 */
[----:B------:R-:W-:-:S04]  /*09f0*/  UIADD3 UR8, UPT, UPT, -UR8, 0x100000, URZ ;  /* 0x0010000008087890 */ /* 0x000fc8000fffe1ff */
[----:B------:R-:W-:Y:S02]  /*0a00*/  USHF.L.U32 UR9, UR8, 0xb, URZ ;  /* 0x0000000b08097899 */ /* 0x000fe400080006ff */
[----:B------:R-:W-:Y:S02]  /*0a10*/  USHF.L.U32 UR8, UR8, 0x1, URZ ;  /* 0x0000000108087899 */ /* 0x000fe400080006ff */
[----:B--2---:R-:W-:Y:S02]  /*0a20*/  ULEA UR6, UR6, UR5, 0x18 ;  /* 0x0000000506067291 */ /* 0x004fe4000f8ec0ff */
[----:B------:R-:W-:-:S04]  /*0a30*/  UIADD3 UR4, UPT, UPT, -UR4, 0x100000, URZ ;  /* 0x0010000004047890 */ /* 0x000fc8000fffe1ff */
[----:B------:R-:W-:Y:S02]  /*0a40*/  USHF.L.U32 UR5, UR4, 0xb, URZ ;  /* 0x0000000b04057899 */ /* 0x000fe400080006ff */
[----:B------:R-:W-:Y:S01]  /*0a50*/  USHF.L.U32 UR4, UR4, 0x1, URZ ;  /* 0x0000000104047899 */ /* 0x000fe200080006ff */
[----:B------:R-:W2:Y:S03]  /*0a60*/  FENCE.VIEW.ASYNC.S ;  /* 0x00000000000073c6 */ /* 0x000ea60000000000 */
[----:B--2---:R4:W2:Y:S08]  /*0a70*/  SYNCS.EXCH.64 URZ, [UR6+0x80], UR8 ;  /* 0x0000800806ff75b2 */ /* 0x0048b00008000100 */
[----:B------:R4:W3:Y:S01]  /*0a80*/  SYNCS.EXCH.64 URZ, [UR6+0x90], UR4 ;  /* 0x0000900406ff75b2 */ /* 0x0008e20008000100 */
[----:B------:R4:W1:Y:S01]  /*0a90*/  SYNCS.EXCH.64 URZ, [UR6+0x88], UR8 ;  /* 0x0000880806ff75b2 */ /* 0x0008620008000100 */
[----:B------:R4:W1:Y:S02]  /*0aa0*/  SYNCS.EXCH.64 URZ, [UR6+0x98], UR4 ;  /* 0x0000980406ff75b2 */ /* 0x0008640008000100 */
[----:B----4-:R-:W-:Y:S01]  /*0ab0*/  NOP ;  /* 0x0000000000007918 */ /* 0x010fe20000000000 */
.L_x_12:
[----:B------:R-:W4:Y:S01]  /*0ac0*/  SHFL.IDX PT, R2, R100, RZ, 0x1f ;  /* 0x00001fff64027589 */ /* 0x000f2200000e0000 */
[----:B------:R-:W-:Y:S01]  /*0ad0*/  NOP ;  /* 0x0000000000007918 */ /* 0x000fe20000000000 */
[----:B----4-:R-:W-:-:S13]  /*0ae0*/  ISETP.NE.AND P0, PT, R2, 0x5, PT ;  /* 0x000000050200780c */ /* 0x010fda0003f05270 */
[----:B------:R-:W-:Y:S05]  /*0af0*/  @P0 BRA `(.L_x_13) ;  /* 0x0000000000480947 */ /* 0x000fea0003800000 */
[----:B--23--:R-:W2:Y:S01]  /*0b00*/  S2UR UR4, SR_CgaCtaId ;  /* 0x00000000000479c3 */ /* 0x00cea20000008800 */
        /* <DEDUP_REMOVED lines=12> */
[----:B--2---:R4:W2:Y:S01]  /*0bd0*/  SYNCS.EXCH.64 URZ, [UR4+0xa0], UR8 ;  /* 0x0000a00804ff75b2 */ /* 0x0048a20008000100 */
[----:B------:R4:W3:Y:S01]  /*0be0*/  SYNCS.EXCH.64 URZ, [UR4+0xb0], UR6 ;  /* 0x0000b00604ff75b2 */ /* 0x0008e20008000100 */
[----:B------:R4:W1:Y:S01]  /*0bf0*/  SYNCS.EXCH.64 URZ, [UR4+0xa8], UR8 ;  /* 0x0000a80804ff75b2 */ /* 0x0008620008000100 */
[----:B------:R4:W1:Y:S02]  /*0c00*/  SYNCS.EXCH.64 URZ, [UR4+0xb8], UR6 ;  /* 0x0000b80604ff75b2 */ /* 0x0008640008000100 */
[----:B----4-:R-:W-:Y:S01]  /*0c10*/  NOP ;  /* 0x0000000000007918 */ /* 0x010fe20000000000 */
.L_x_13:
[----:B------:R-:W4:Y:S01]  /*0c20*/  SHFL.IDX PT, R2, R100, RZ, 0x1f ;  /* 0x00001fff64027589 */ /* 0x000f2200000e0000 */
[----:B------:R-:W1:Y:S01]  /*0c30*/  S2UR UR58, SR_CgaCtaId ;  /* 0x00000000003a79c3 */ /* 0x000e620000008800 */
[----:B------:R-:W-:Y:S01]  /*0c40*/  NOP ;  /* 0x0000000000007918 */ /* 0x000fe20000000000 */
[----:B----4-:R-:W-:-:S13]  /*0c50*/  ISETP.NE.AND P0, PT, R2, 0x3, PT ;  /* 0x000000030200780c */ /* 0x010fda0003f05270 */
[----:B-1----:R-:W-:Y:S05]  /*0c60*/  @P0 BRA `(.L_x_14) ;  /* 0x0000000000340947 */ /* 0x002fea0003800000 */
[----:B--23--:R-:W-:Y:S01]  /*0c70*/  UMOV UR4, 0x400 ;  /* 0x0000040000047882 */ /* 0x00cfe20000000000 */
[----:B------:R-:W-:Y:S01]  /*0c80*/  UMOV UR6, 0x20 ;  /* 0x0000002000067882 */ /* 0x000fe20000000000 */
[----:B------:R-:W-:Y:S02]  /*0c90*/  ULEA UR4, UR58, UR4, 0x18 ;  /* 0x000000043a047291 */ /* 0x000fe4000f8ec0ff */
[----:B------:R-:W-:-:S04]  /*0ca0*/  UIADD3 UR6, UPT, UPT, -UR6, 0x100000, URZ ;  /* 0x0010000006067890 */ /* 0x000fc8000fffe1ff */
[----:B------:R-:W-:Y:S02]  /*0cb0*/  USHF.L.U32 UR7, UR6, 0xb, URZ ;  /* 0x0000000b06077899 */ /* 0x000fe400080006ff */
[----:B------:R-:W-:Y:S01]  /*0cc0*/  USHF.L.U32 UR6, UR6, 0x1, URZ ;  /* 0x0000000106067899 */ /* 0x000fe200080006ff */
[----:B------:R-:W-:Y:S01]  /*0cd0*/  ELECT P0, URZ, PT ;  /* 0x0000000000ff782f */ /* 0x000fe20003800000 */
[----:B------:R-:W1:Y:S10]  /*0ce0*/  FENCE.VIEW.ASYNC.S ;  /* 0x00000000000073c6 */ /* 0x000e740000000000 */
[----:B-1----:R1:W4:Y:S01]  /*0cf0*/  SYNCS.EXCH.64 URZ, [UR4+0xc0], UR6 ;  /* 0x0000c00604ff75b2 */ /* 0x0023220008000100 */
[----:B------:R1:W2:Y:S01]  /*0d00*/  SYNCS.EXCH.64 URZ, [UR4+0xd0], UR6 ;  /* 0x0000d00604ff75b2 */ /* 0x0002a20008000100 */
[----:B------:R1:W3:Y:S01]  /*0d10*/  SYNCS.EXCH.64 URZ, [UR4+0xc8], UR6 ;  /* 0x0000c80604ff75b2 */ /* 0x0002e20008000100 */
[----:B------:R1:W1:Y:S01]  /*0d20*/  SYNCS.EXCH.64 URZ, [UR4+0xd8], UR6 ;  /* 0x0000d80604ff75b2 */ /* 0x0002620008000100 */
[----:B------:R-:W-:Y:S01]  /*0d30*/  NOP ;  /* 0x0000000000007918 */ /* 0x000fe20000000000 */
.L_x_14:
[----:B-123--:R-:W1:Y:S01]  /*0d40*/  LDCU UR4, c[0x0][0x36c] ;  /* 0x00006d80ff0477ac */ /* 0x00ee620008000800 */
[----:B------:R-:W-:Y:S01]  /*0d50*/  ISETP.NE.OR P5, PT, R0, 0x2, !P5 ;  /* 0x000000020000780c */ /* 0x000fe20006fa5670 */
[----:B------:R-:W-:Y:S01]  /*0d60*/  NOP ;  /* 0x0000000000007918 */ /* 0x000fe20000000000 */
[----:B------:R-:W-:Y:S01]  /*0d70*/  LOP3.LUT R2, R3, 0x1f, RZ, 0xc0, !PT ;  /* 0x0000001f03027812 */ /* 0x000fe200078ec0ff */
[----:B------:R-:W-:Y:S02]  /*0d80*/  UISETP.NE.AND UP3, UPT, UR21, URZ, UPT ;  /* 0x000000ff1500728c */ /* 0x000fe4000bf65270 */
[----:B-1----:R-:W-:-:S09]  /*0d90*/  UISETP.EQ.U32.AND UP1, UPT, UR4, 0x1, UPT ;  /* 0x000000010400788c */ /* 0x002fd2000bf22070 */
[----:B------:R-:W-:Y:S05]  /*0da0*/  BRA.U !UP1, `(.L_x_15) ;  /* 0x0000000109087547 */ /* 0x000fea000b800000 */
[----:B----4-:R-:W-:Y:S01]  /*0db0*/  UCGABAR_ARV ;  /* 0x00000000000079c7 */ /* 0x010fe20008000000 */
[----:B------:R-:W-:Y:S05]  /*0dc0*/  BRA `(.L_x_16) ;  /* 0x0000000000047947 */ /* 0x000fea0003800000 */
.L_x_15:
[----:B----4-:R-:W-:Y:S01]  /*0dd0*/  NOP ;  /* 0x0000000000007918 */ /* 0x010fe20000000000 */
.L_x_16:
[----:B------:R-:W1:Y:S01]  /*0de0*/  S2UR UR12, SR_CTAID.Y ;  /* 0x00000000000c79c3 */ /* 0x000e620000002600 */
[----:B------:R-:W-:-:S05]  /*0df0*/  CS2R.32 R87, SR_CgaSize ;  /* 0x0000000000577805 */ /* 0x000fca0000008a00 */
[----:B------:R-:W-:-:S05]  /*0e00*/  IMAD R87, R87, -0xa0, RZ ;  /* 0xffffff6057577824 */ /* 0x000fca00078e02ff */
[----:B------:R-:W-:-:S14]  /*0e10*/  R2UR UR4, R87 ;  /* 0x00000000570472ca */ /* 0x000fdc00000e0000 */
[----:B------:R-:W2:Y:S01]  /*0e20*/  LDCU UR4, c[0x0][UR4+0x2b4] ;  /* 0x00005680040477ac */ /* 0x000ea20008000800 */
[----:B------:R-:W-:-:S05]  /*0e30*/  CS2R.32 R87, SR_CgaSize ;  /* 0x0000000000577805 */ /* 0x000fca0000008a00 */
[----:B------:R-:W-:-:S05]  /*0e40*/  IMAD R87, R87, -0xa0, RZ ;  /* 0xffffff6057577824 */ /* 0x000fca00078e02ff */
[----:B------:R-:W-:-:S14]  /*0e50*/  R2UR UR5, R87 ;  /* 0x00000000570572ca */ /* 0x000fdc00000e0000 */
[----:B------:R-:W3:Y:S01]  /*0e60*/  LDCU UR5, c[0x0][UR5+0x2b0] ;  /* 0x00005600050577ac */ /* 0x000ee20008000800 */
[----:B------:R-:W4:Y:S01]  /*0e70*/  S2UR UR20, SR_CTAID.X ;  /* 0x00000000001479c3 */ /* 0x000f220000002500 */
[----:B------:R-:W-:-:S05]  /*0e80*/  CS2R.32 R87, SR_CgaSize ;  /* 0x0000000000577805 */ /* 0x000fca0000008a00 */
[----:B------:R-:W-:-:S05]  /*0e90*/  IMAD R87, R87, -0xa0, RZ ;  /* 0xffffff6057577824 */ /* 0x000fca00078e02ff */
[----:B------:R-:W-:-:S14]  /*0ea0*/  R2UR UR7, R87 ;  /* 0x00000000570772ca */ /* 0x000fdc00000e0000 */
[----:B------:R-:W3:Y:S01]  /*0eb0*/  LDCU UR7, c[0x0][UR7+0x2a4] ;  /* 0x00005480070777ac */ /* 0x000ee20008000800 */
[----:B------:R-:W-:-:S05]  /*0ec0*/  CS2R.32 R87, SR_CgaSize ;  /* 0x0000000000577805 */ /* 0x000fca0000008a00 */
[----:B------:R-:W-:-:S05]  /*0ed0*/  IMAD R87, R87, -0xa0, RZ ;  /* 0xffffff6057577824 */ /* 0x000fca00078e02ff */
[----:B------:R-:W-:-:S14]  /*0ee0*/  R2UR UR63, R87 ;  /* 0x00000000573f72ca */ /* 0x000fdc00000e0000 */
[----:B------:R-:W3:Y:S01]  /*0ef0*/  LDCU UR63, c[0x0][UR63+0x2a0] ;  /* 0x000054003f3f77ac */ /* 0x000ee20008000800 */
[----:B------:R-:W3:Y:S01]  /*0f00*/  LDC R43, c[0x0][0xf24] ;  /* 0x0003c900ff2b7b82 */ /* 0x000ee20000000800 */
[----:B------:R-:W-:Y:S02]  /*0f10*/  USHF.L.U32 UR37, UR58, 0x8, URZ ;  /* 0x000000083a257899 */ /* 0x000fe400080006ff */
[----:B------:R-:W-:Y:S01]  /*0f20*/  USHF.L.U32 UR10, UR58, 0x7, URZ ;  /* 0x000000073a0a7899 */ /* 0x000fe200080006ff */
[----:B------:R-:W3:Y:S01]  /*0f30*/  LDCU UR24, c[0x0][0xf24] ;  /* 0x0001e480ff1877ac */ /* 0x000ee20008000800 */
[----:B-1----:R-:W-:Y:S01]  /*0f40*/  I2FP.F32.U32 R0, UR12 ;  /* 0x0000000c00007c45 */ /* 0x002fe20008201000 */
[----:B------:R-:W1:Y:S04]  /*0f50*/  LDCU UR26, c[0x0][0xf30] ;  /* 0x0001e600ff1a77ac */ /* 0x000e680008000800 */
[----:B--2---:R-:W-:Y:S01]  /*0f60*/  FMUL R0, R0, UR4 ;  /* 0x0000000400007c20 */ /* 0x004fe20008400000 */
[----:B------:R-:W-:Y:S01]  /*0f70*/  USHF.L.U32 UR4, UR58, 0xc, URZ ;  /* 0x0000000c3a047899 */ /* 0x000fe200080006ff */
[----:B----4-:R-:W-:Y:S01]  /*0f80*/  I2FP.F32.U32 R4, UR20 ;  /* 0x0000001400047c45 */ /* 0x010fe20008201000 */
[----:B------:R-:W-:-:S03]  /*0f90*/  ULOP3.LUT UR37, UR37, 0x300, URZ, 0xc0, !UPT ;  /* 0x0000030025257892 */ /* 0x000fc6000f8ec0ff */
[----:B------:R-:W2:Y:S01]  /*0fa0*/  F2I.U32.TRUNC.NTZ R0, R0 ;  /* 0x0000000000007305 */ /* 0x000ea2000020f000 */
[----:B------:R-:W-:Y:S01]  /*0fb0*/  ULOP3.LUT UR56, UR4, 0x3000, URZ, 0xc0, !UPT ;  /* 0x0000300004387892 */ /* 0x000fe2000f8ec0ff */
[----:B---3--:R-:W-:Y:S01]  /*0fc0*/  FMUL R4, R4, UR5 ;  /* 0x0000000504047c20 */ /* 0x008fe20008400000 */
[----:B------:R-:W-:-:S05]  /*0fd0*/  ULOP3.LUT UR10, UR10, 0x80, URZ, 0xc0, !UPT ;  /* 0x000000800a0a7892 */ /* 0x000fca000f8ec0ff */
[----:B------:R-:W3:Y:S01]  /*0fe0*/  F2I.U32.TRUNC.NTZ R4, R4 ;  /* 0x0000000400047305 */ /* 0x000ee2000020f000 */
[----:B--2---:R-:W-:Y:S02]  /*0ff0*/  R2UR UR6, R0 ;  /* 0x00000000000672ca */ /* 0x004fe400000e0000 */
[----:B------:R-:W-:Y:S02]  /*1000*/  PRMT R0, RZ, 0x7610, R0 ;  /* 0x00007610ff007816 */ /* 0x000fe40000000000 */
[----:B---3--:R-:W-:-:S09]  /*1010*/  R2UR UR5, R4 ;  /* 0x00000000040572ca */ /* 0x008fd200000e0000 */
[----:B------:R-:W-:-:S04]  /*1020*/  UIADD3 UR4, UPT, UPT, -UR6, URZ, URZ ;  /* 0x000000ff06047290 */ /* 0x000fc8000fffe1ff */
[----:B------:R-:W-:Y:S02]  /*1030*/  UIMAD UR4, UR7, UR4, UR12 ;  /* 0x00000004070472a4 */ /* 0x000fe4000f8e020c */
[----:B------:R-:W-:-:S04]  /*1040*/  UIADD3 UR5, UPT, UPT, -UR5, URZ, URZ ;  /* 0x000000ff05057290 */ /* 0x000fc8000fffe1ff */
[----:B------:R-:W-:Y:S01]  /*1050*/  IMAD.U32 R87, RZ, RZ, UR4 ;  /* 0x00000004ff577e24 */ /* 0x000fe2000f8e00ff */
[----:B------:R-:W-:Y:S01]  /*1060*/  UIMAD UR63, UR63, UR5, UR20 ;  /* 0x000000053f3f72a4 */ /* 0x000fe2000f8e0214 */
[----:B-1----:R-:W-:Y:S11]  /*1070*/  BRA.U UP3, `(.L_x_17) ;  /* 0x0000000103447547 */ /* 0x002ff6000b800000 */
[----:B------:R-:W-:-:S13]  /*1080*/  R2UR UR4, R87 ;  /* 0x00000000570472ca */ /* 0x000fda00000e0000 */
[----:B------:R-:W-:Y:S02]  /*1090*/  UISETP.NE.AND UP2, UPT, UR4, URZ, UPT ;  /* 0x000000ff0400728c */ /* 0x000fe4000bf45270 */
[----:B------:R-:W-:Y:S02]  /*10a0*/  UISETP.NE.AND UP5, UPT, UR4, URZ, UPT ;  /* 0x000000ff0400728c */ /* 0x000fe4000bfa5270 */
[----:B------:R-:W-:Y:S02]  /*10b0*/  UISETP.EQ.OR UP2, UPT, UR63, URZ, !UP2 ;  /* 0x000000ff3f00728c */ /* 0x000fe4000d742670 */
[----:B------:R-:W-:Y:S02]  /*10c0*/  USEL UR4, URZ, 0x2, UP5 ;  /* 0x00000002ff047887 */ /* 0x000fe4000a800000 */
[----:B------:R-:W-:Y:S02]  /*10d0*/  USEL UR7, URZ, 0x1, !UP2 ;  /* 0x00000001ff077887 */ /* 0x000fe4000d000000 */
[----:B------:R-:W-:-:S04]  /*10e0*/  UISETP.NE.AND UP2, UPT, UR63, 0x1, UPT ;  /* 0x000000013f00788c */ /* 0x000fc8000bf45270 */
[----:B------:R-:W-:Y:S02]  /*10f0*/  USEL UR6, UR4, 0x2, UP2 ;  /* 0x0000000204067887 */ /* 0x000fe40009000000 */
[----:B------:R-:W-:Y:S02]  /*1100*/  USEL UR4, URZ, 0x4, UP5 ;  /* 0x00000004ff047887 */ /* 0x000fe4000a800000 */
[----:B------:R-:W-:-:S04]  /*1110*/  UISETP.NE.AND UP2, UPT, UR63, 0x2, UPT ;  /* 0x000000023f00788c */ /* 0x000fc8000bf45270 */
[----:B------:R-:W-:Y:S02]  /*1120*/  USEL UR5, UR4, 0x4, UP2 ;  /* 0x0000000404057887 */ /* 0x000fe40009000000 */
[----:B------:R-:W-:Y:S02]  /*1130*/  USEL UR4, URZ, 0x8, UP5 ;  /* 0x00000008ff047887 */ /* 0x000fe4000a800000 */
[----:B------:R-:W-:Y:S02]  /*1140*/  UISETP.NE.AND UP2, UPT, UR63, 0x3, UPT ;  /* 0x000000033f00788c */ /* 0x000fe4000bf45270 */
[----:B------:R-:W-:Y:S02]  /*1150*/  UIADD3 UR5, UPT, UPT, UR5, UR6, UR7 ;  /* 0x0000000605057290 */ /* 0x000fe4000fffe007 */
[----:B------:R-:W-:-:S04]  /*1160*/  USEL UR4, UR4, 0x8, UP2 ;  /* 0x0000000804047887 */ /* 0x000fc80009000000 */
[----:B------:R-:W-:-:S06]  /*1170*/  UIADD3 UR4, UPT, UPT, UR5, UR4, URZ ;  /* 0x0000000405047290 */ /* 0x000fcc000fffe0ff */
[----:B------:R-:W-:-:S07]  /*1180*/  MOV R0, UR4 ;  /* 0x0000000400007c02 */ /* 0x000fce0008000f00 */
.L_x_17:
[----:B------:R-:W1:Y:S01]  /*1190*/  S2UR UR52, SR_CTAID.Z ;  /* 0x00000000003479c3 */ /* 0x000e620000002700 */
[----:B------:R-:W-:-:S09]  /*11a0*/  UISETP.GE.AND UP2, UPT, UR24, 0x1, UPT ;  /* 0x000000011800788c */ /* 0x000fd2000bf46270 */
[----:B------:R-:W-:Y:S05]  /*11b0*/  BRA.U !UP2, `(.L_x_18) ;  /* 0x000000010ad07547 */ /* 0x000fea000b800000 */
[----:B------:R-:W2:Y:S01]  /*11c0*/  LDCU UR25, c[0x0][0xf0c] ;  /* 0x0001e180ff1977ac */ /* 0x000ea20008000800 */
[----:B------:R-:W3:Y:S01]  /*11d0*/  LDCU.128 UR16, c[0x0][0xf10] ;  /* 0x0001e200ff1077ac */ /* 0x000ee20008000c00 */
[----:B------:R-:W4:Y:S01]  /*11e0*/  LDCU UR6, c[0x0][0x370] ;  /* 0x00006e00ff0677ac */ /* 0x000f220008000800 */
[----:B------:R-:W1:Y:S01]  /*11f0*/  LDCU UR7, c[0x0][0x374] ;  /* 0x00006e80ff0777ac */ /* 0x000e620008000800 */
[----:B------:R-:W1:Y:S01]  /*1200*/  LDCU UR11, c[0x0][0xf20] ;  /* 0x0001e400ff0b77ac */ /* 0x000e620008000800 */
[----:B--2---:R-:W-:Y:S02]  /*1210*/  UISETP.NE.AND UP2, UPT, UR25, 0x1, UPT ;  /* 0x000000011900788c */ /* 0x004fe4000bf45270 */
[----:B---3--:R-:W-:Y:S01]  /*1220*/  UIMAD.WIDE.U32 UR4, UR20, UR16, URZ ;  /* 0x00000010140472a5 */ /* 0x008fe2000f8e00ff */
[----:B------:R-:W2:Y:S01]  /*1230*/  LDCU.64 UR8, c[0x0][0xf28] ;  /* 0x0001e500ff0877ac */ /* 0x000ea20008000a00 */
[----:B----4-:R-:W-:Y:S02]  /*1240*/  UIMAD.WIDE.U32 UR14, UR6, UR16, URZ ;  /* 0x00000010060e72a5 */ /* 0x010fe4000f8e00ff */
[----:B------:R-:W-:-:S02]  /*1250*/  USHF.R.U32.HI UR5, URZ, UR17, UR5 ;  /* 0x00000011ff057299 */ /* 0x000fc40008011605 */
[----:B------:R-:W-:Y:S02]  /*1260*/  UIMAD.WIDE.U32 UR22, UR12, UR19, URZ ;  /* 0x000000130c1672a5 */ /* 0x000fe4000f8e00ff */
[----:B------:R-:W-:Y:S01]  /*1270*/  USEL UR5, UR20, UR5, !UP2 ;  /* 0x0000000514057287 */ /* 0x000fe2000d000000 */
[----:B------:R-:W-:Y:S02]  /*1280*/  UMOV UR14, UR15 ;  /* 0x0000000f000e7c82 */ /* 0x000fe40008000000 */
[----:B------:R-:W-:Y:S02]  /*1290*/  @UP2 USHF.R.U32.HI UR6, URZ, UR17, UR14 ;  /* 0x00000011ff062299 */ /* 0x000fe4000801160e */
[----:B------:R-:W-:Y:S02]  /*12a0*/  UISETP.NE.AND UP2, UPT, UR18, 0x1, UPT ;  /* 0x000000011200788c */ /* 0x000fe4000bf45270 */
[----:B-1----:R-:W-:Y:S01]  /*12b0*/  UIMAD.WIDE.U32 UR14, UR7, UR19, URZ ;  /* 0x00000013070e72a5 */ /* 0x002fe2000f8e00ff */
[----:B------:R-:W-:Y:S01]  /*12c0*/  UMOV UR4, UR23 ;  /* 0x0000001700047c82 */ /* 0x000fe20008000000 */
[----:B--2---:R-:W-:-:S02]  /*12d0*/  UIMAD.WIDE.U32 UR16, UR6, UR8, URZ ;  /* 0x00000008061072a5 */ /* 0x004fc4000f8e00ff */
[----:B------:R-:W-:-:S03]  /*12e0*/  USHF.R.U32.HI UR4, URZ, UR11, UR4 ;  /* 0x0000000bff047299 */ /* 0x000fc60008011604 */
[----:B------:R-:W-:Y:S01]  /*12f0*/  UMOV UR14, UR15 ;  /* 0x0000000f000e7c82 */ /* 0x000fe20008000000 */
[----:B------:R-:W-:Y:S02]  /*1300*/  UIADD3 UR13, UPT, UPT, -UR5, URZ, URZ ;  /* 0x000000ff050d7290 */ /* 0x000fe4000fffe1ff */
[----:B------:R-:W-:Y:S02]  /*1310*/  @UP2 USHF.R.U32.HI UR7, URZ, UR11, UR14 ;  /* 0x0000000bff072299 */ /* 0x000fe4000801160e */
[----:B------:R-:W-:Y:S02]  /*1320*/  USEL UR4, UR12, UR4, !UP2 ;  /* 0x000000040c047287 */ /* 0x000fe4000d000000 */
[----:B------:R-:W-:Y:S02]  /*1330*/  UISETP.NE.AND UP2, UPT, UR24, 0x1, UPT ;  /* 0x000000011800788c */ /* 0x000fe4000bf45270 */
[----:B------:R-:W-:Y:S01]  /*1340*/  UIMAD.WIDE.U32 UR14, UR7, UR8, URZ ;  /* 0x00000008070e72a5 */ /* 0x000fe2000f8e00ff */
[----:B------:R-:W-:Y:S01]  /*1350*/  UMOV UR16, UR17 ;  /* 0x0000001100107c82 */ /* 0x000fe20008000000 */
[----:B------:R-:W-:-:S05]  /*1360*/  UIMAD UR20, UR25, UR13, UR20 ;  /* 0x0000000d191472a4 */ /* 0x000fca000f8e0214 */
[----:B------:R-:W-:Y:S02]  /*1370*/  UMOV UR14, UR15 ;  /* 0x0000000f000e7c82 */ /* 0x000fe40008000000 */
[----:B------:R-:W-:Y:S02]  /*1380*/  @UP2 USHF.R.U32.HI UR7, URZ, UR9, UR14 ;  /* 0x00000009ff072299 */ /* 0x000fe4000801160e */
[----:B------:R-:W-:Y:S02]  /*1390*/  @UP2 USHF.R.U32.HI UR6, URZ, UR9, UR16 ;  /* 0x00000009ff062299 */ /* 0x000fe40008011610 */
[----:B------:R-:W-:Y:S02]  /*13a0*/  UIMAD UR7, UR7, UR24, URZ ;  /* 0x00000018070772a4 */ /* 0x000fe4000f8e02ff */
[----:B------:R-:W-:Y:S02]  /*13b0*/  UIMAD UR11, UR6, UR24, URZ ;  /* 0x00000018060b72a4 */ /* 0x000fe4000f8e02ff */
[----:B------:R-:W-:-:S02]  /*13c0*/  UISETP.GE.AND UP5, UPT, UR4, UR7, UPT ;  /* 0x000000070400728c */ /* 0x000fc4000bfa6270 */
[----:B------:R-:W-:Y:S02]  /*13d0*/  UIMAD.WIDE.U32 UR16, UR4, UR8, URZ ;  /* 0x00000008041072a5 */ /* 0x000fe4000f8e00ff */
[----:B------:R-:W-:Y:S02]  /*13e0*/  UISETP.GE.OR UP5, UPT, UR5, UR11, UP5 ;  /* 0x0000000b0500728c */ /* 0x000fe4000afa6670 */
[----:B------:R-:W-:Y:S02]  /*13f0*/  UIMAD.WIDE.U32 UR14, UR5, UR8, URZ ;  /* 0x00000008050e72a5 */ /* 0x000fe4000f8e00ff */
[----:B------:R-:W-:Y:S01]  /*1400*/  UIADD3 UR11, UPT, UPT, -UR4, URZ, URZ ;  /* 0x000000ff040b7290 */ /* 0x000fe2000fffe1ff */
[----:B------:R-:W-:Y:S02]  /*1410*/  UMOV UR7, UR17 ;  /* 0x0000001100077c82 */ /* 0x000fe40008000000 */
[----:B------:R-:W-:Y:S02]  /*1420*/  USHF.R.U32.HI UR7, URZ, UR9, UR7 ;  /* 0x00000009ff077299 */ /* 0x000fe40008011607 */
[----:B------:R-:W-:-:S02]  /*1430*/  UIMAD UR11, UR18, UR11, UR12 ;  /* 0x0000000b120b72a4 */ /* 0x000fc4000f8e020c */
[----:B------:R-:W-:Y:S01]  /*1440*/  USEL UR7, UR4, UR7, !UP2 ;  /* 0x0000000704077287 */ /* 0x000fe2000d000000 */
[----:B------:R-:W-:Y:S02]  /*1450*/  @!UP5 UMOV UR8, UR15 ;  /* 0x0000000f0008dc82 */ /* 0x000fe40008000000 */
[----:B------:R-:W-:Y:S02]  /*1460*/  @!UP5 USHF.R.U32.HI UR8, URZ, UR9, UR8 ;  /* 0x00000009ff08d299 */ /* 0x000fe40008011608 */
[----:B------:R-:W-:Y:S02]  /*1470*/  UIADD3 UR9, UPT, UPT, -UR7, URZ, URZ ;  /* 0x000000ff07097290 */ /* 0x000fe4000fffe1ff */
[----:B------:R-:W-:Y:S02]  /*1480*/  @!UP5 USEL UR8, UR5, UR8, !UP2 ;  /* 0x000000080508d287 */ /* 0x000fe4000d000000 */
[----:B------:R-:W-:Y:S02]  /*1490*/  UIMAD UR9, UR24, UR9, UR4 ;  /* 0x00000009180972a4 */ /* 0x000fe4000f8e0204 */
[----:B------:R-:W-:-:S02]  /*14a0*/  @!UP5 UIADD3 UR7, UPT, UPT, UR7, -UR8, URZ ;  /* 0x800000080707d290 */ /* 0x000fc4000fffe0ff */
[----:B------:R-:W-:Y:S02]  /*14b0*/  @!UP5 UIMAD UR6, UR9, UR6, UR8 ;  /* 0x000000060906d2a4 */ /* 0x000fe4000f8e0208 */
[----:B------:R-:W-:-:S04]  /*14c0*/  @!UP5 UIMAD UR4, UR7, UR24, UR5 ;  /* 0x000000180704d2a4 */ /* 0x000fc8000f8e0205 */
[----:B------:R-:W-:Y:S01]  /*14d0*/  UIMAD UR12, UR4, UR18, UR11 ;  /* 0x00000012040c72a4 */ /* 0x000fe2000f8e020b */
[----:B------:R-:W-:Y:S02]  /*14e0*/  @!UP5 UMOV UR5, UR6 ;  /* 0x000000060005dc82 */ /* 0x000fe40008000000 */
[----:B------:R-:W-:-:S12]  /*14f0*/  UIMAD UR20, UR5, UR25, UR20 ;  /* 0x00000019051472a4 */ /* 0x000fd8000f8e0214 */
.L_x_18:
[----:B------:R-:W-:-:S09]  /*1500*/  UISETP.NE.AND UP2, UPT, UR26, 0x1, UPT ;  /* 0x000000011a00788c */ /* 0x000fd2000bf45270 */
[----:B------:R-:W-:Y:S05]  /*1510*/  BRA.U UP2, `(.L_x_19) ;  /* 0x0000000102407547 */ /* 0x000fea000b800000 */
[----:B------:R-:W2:Y:S01]  /*1520*/  LDCU.128 UR16, c[0x0][0xf10] ;  /* 0x0001e200ff1077ac */ /* 0x000ea20008000c00 */
[----:B------:R-:W3:Y:S01]  /*1530*/  LDCU UR8, c[0x0][0xf0c] ;  /* 0x0001e180ff0877ac */ /* 0x000ee20008000800 */
[----:B------:R-:W4:Y:S01]  /*1540*/  LDCU UR9, c[0x0][0xf20] ;  /* 0x0001e400ff0977ac */ /* 0x000f220008000800 */
[----:B--2---:R-:W-:Y:S02]  /*1550*/  UIMAD.WIDE.U32 UR4, UR20, UR16, URZ ;  /* 0x00000010140472a5 */ /* 0x004fe4000f8e00ff */
[----:B------:R-:W-:Y:S02]  /*1560*/  UIMAD.WIDE.U32 UR6, UR12, UR19, URZ ;  /* 0x000000130c0672a5 */ /* 0x000fe4000f8e00ff */
[----:B---3--:R-:W-:Y:S02]  /*1570*/  UISETP.NE.AND UP2, UPT, UR8, 0x1, UPT ;  /* 0x000000010800788c */ /* 0x008fe4000bf45270 */
[----:B------:R-:W-:-:S03]  /*1580*/  USHF.R.U32.HI UR5, URZ, UR17, UR5 ;  /* 0x00000011ff057299 */ /* 0x000fc60008011605 */
[----:B------:R-:W-:Y:S01]  /*1590*/  UMOV UR4, UR7 ;  /* 0x0000000700047c82 */ /* 0x000fe20008000000 */
[----:B------:R-:W-:Y:S02]  /*15a0*/  USEL UR5, UR20, UR5, !UP2 ;  /* 0x0000000514057287 */ /* 0x000fe4000d000000 */
[----:B------:R-:W-:Y:S02]  /*15b0*/  UISETP.NE.AND UP2, UPT, UR18, 0x1, UPT ;  /* 0x000000011200788c */ /* 0x000fe4000bf45270 */
[----:B----4-:R-:W-:-:S04]  /*15c0*/  USHF.R.U32.HI UR4, URZ, UR9, UR4 ;  /* 0x00000009ff047299 */ /* 0x010fc80008011604 */
[----:B------:R-:W-:-:S04]  /*15d0*/  USEL UR4, UR12, UR4, !UP2 ;  /* 0x000000040c047287 */ /* 0x000fc8000d000000 */
[----:B------:R-:W-:Y:S02]  /*15e0*/  UIADD3 UR6, UPT, UPT, UR5, -UR4, URZ ;  /* 0x8000000405067290 */ /* 0x000fe4000fffe0ff */
[----:B------:R-:W-:Y:S02]  /*15f0*/  UIADD3 UR4, UPT, UPT, -UR5, UR4, URZ ;  /* 0x0000000405047290 */ /* 0x000fe4000fffe1ff */
[----:B------:R-:W-:Y:S02]  /*1600*/  UIMAD UR12, UR6, UR18, UR12 ;  /* 0x00000012060c72a4 */ /* 0x000fe4000f8e020c */
[----:B------:R-:W-:-:S12]  /*1610*/  UIMAD UR20, UR4, UR8, UR20 ;  /* 0x00000008041472a4 */ /* 0x000fd8000f8e0214 */
.L_x_19:
[----:B------:R-:W-:Y:S01]  /*1620*/  UISETP.NE.AND UP2, UPT, UR21, 0x2, UPT ;  /* 0x000000021500788c */ /* 0x000fe2000bf45270 */
[----:B------:R-:W-:Y:S09]  /*1630*/  BRA.U !UP1, `(.L_x_20) ;  /* 0x00000001090c7547 */ /* 0x000ff2000b800000 */
[----:B------:R-:W-:Y:S01]  /*1640*/  UCGABAR_WAIT ;  /* 0x0000000000007dc7 */ /* 0x000fe20008000000 */
[----:B------:R-:W-:Y:S01]  /*1650*/  CCTL.IVALL ;  /* 0x00000000ff00798f */ /* 0x000fe20002000000 */
[----:B------:R-:W-:Y:S05]  /*1660*/  BRA `(.L_x_21) ;  /* 0x0000000000047947 */ /* 0x000fea0003800000 */
.L_x_20:
[----:B------:R-:W-:Y:S06]  /*1670*/  BAR.SYNC.DEFER_BLOCKING 0x0 ;  /* 0x0000000000007b1d */ /* 0x000fec0000010000 */
.L_x_21:
[----:B------:R-:W-:Y:S05]  /*1680*/  BRA.U UP2, `(.L_x_22) ;  /* 0x0000001502907547 */ /* 0x000fea000b800000 */
[----:B------:R-:W2:Y:S01]  /*1690*/  LDCU UR6, c[0x0][0x38c] ;  /* 0x00007180ff0677ac */ /* 0x000ea20008000800 */
[----:B------:R-:W3:Y:S01]  /*16a0*/  LDC R8, c[0x0][0x370] ;  /* 0x0000dc00ff087b82 */ /* 0x000ee20000000800 */
[----:B------:R-:W-:Y:S01]  /*16b0*/  PLOP3.LUT P1, PT, PT, PT, UP6, 0x80, 0x8 ;  /* 0x000000000008781c */ /* 0x000fe20003f2f068 */
[----:B------:R-:W-:Y:S01]  /*16c0*/  IMAD.MOV.U32 R15, RZ, RZ, 0x1 ;  /* 0x00000001ff0f7424 */ /* 0x000fe200078e00ff */
[----:B------:R-:W-:Y:S01]  /*16d0*/  UISETP.NE.AND UP0, UPT, UR21, URZ, UPT ;  /* 0x000000ff1500728c */ /* 0x000fe2000bf05270 */
[----:B------:R-:W-:Y:S01]  /*16e0*/  ISETP.EQ.OR P4, PT, R2, RZ, P5 ;  /* 0x000000ff0200720c */ /* 0x000fe20002f82670 */
[----:B------:R-:W-:Y:S01]  /*16f0*/  USEL UR53, URZ, 0x1, UP4 ;  /* 0x00000001ff357887 */ /* 0x000fe2000a000000 */
[----:B------:R-:W-:Y:S01]  /*1700*/  PLOP3.LUT P1, PT, P1, PT, PT, 0x8, 0x80 ;  /* 0x000000000080781c */ /* 0x000fe20000f2e170 */
[----:B------:R-:W-:Y:S01]  /*1710*/  IMAD.MOV.U32 R14, RZ, RZ, RZ ;  /* 0x000000ffff0e7224 */ /* 0x000fe200078e00ff */
[----:B------:R-:W4:Y:S01]  /*1720*/  LDC R0, c[0x0][0x374] ;  /* 0x0000dd00ff007b82 */ /* 0x000f220000000800 */
[----:B------:R-:W-:Y:S01]  /*1730*/  CS2R R12, SRZ ;  /* 0x00000000000c7805 */ /* 0x000fe2000001ff00 */
[----:B------:R-:W-:Y:S01]  /*1740*/  IMAD.MOV.U32 R11, RZ, RZ, 0x1 ;  /* 0x00000001ff0b7424 */ /* 0x000fe200078e00ff */
[----:B------:R-:W1:Y:S01]  /*1750*/  LDCU.64 UR46, c[0x0][0x348] ;  /* 0x00006900ff2e77ac */ /* 0x000e620008000a00 */
[----:B------:R-:W-:-:S02]  /*1760*/  USEL UR53, UR53, 0x2, UP0 ;  /* 0x0000000235357887 */ /* 0x000fc40008000000 */
[----:B--2---:R-:W-:Y:S02]  /*1770*/  UIADD3 UR5, UPT, UPT, UR6, 0xff, URZ ;  /* 0x000000ff06057890 */ /* 0x004fe4000fffe0ff */
[----:B------:R-:W-:Y:S02]  /*1780*/  UIADD3 UR64, UPT, UPT, UR6, 0x1fe, URZ ;  /* 0x000001fe06407890 */ /* 0x000fe4000fffe0ff */
[----:B------:R-:W-:Y:S01]  /*1790*/  USHF.R.S32.HI UR4, URZ, 0x1f, UR5 ;  /* 0x0000001fff047899 */ /* 0x000fe20008011405 */
[----:B------:R-:W-:-:S03]  /*17a0*/  UMOV UR29, URZ ;  /* 0x000000ff001d7c82 */ /* 0x000fc60008000000 */
[----:B------:R-:W-:Y:S02]  /*17b0*/  ULEA.HI UR5, UR4, UR5, URZ, 0x8 ;  /* 0x0000000504057291 */ /* 0x000fe4000f8f40ff */
[----:B------:R-:W-:Y:S02]  /*17c0*/  USHF.L.U32 UR4, UR58, 0x5, URZ ;  /* 0x000000053a047899 */ /* 0x000fe400080006ff */
[----:B------:R-:W-:Y:S02]  /*17d0*/  USHF.R.S32.HI UR60, URZ, 0x8, UR5 ;  /* 0x00000008ff3c7899 */ /* 0x000fe40008011405 */
[----:B------:R-:W-:Y:S02]  /*17e0*/  UIADD3 UR5, UPT, UPT, UR6, -0x1, URZ ;  /* 0xffffffff06057890 */ /* 0x000fe4000fffe0ff */
[----:B------:R-:W-:Y:S02]  /*17f0*/  UISETP.LT.U32.AND UP1, UPT, UR60, 0x3, UPT ;  /* 0x000000033c00788c */ /* 0x000fe4000bf21070 */
[----:B------:R-:W-:-:S02]  /*1800*/  UISETP.GE.U32.AND UP2, UPT, UR5, -0x1ff, UPT ;  /* 0xfffffe010500788c */ /* 0x000fc4000bf46070 */
[----:B------:R-:W-:Y:S02]  /*1810*/  USEL UR59, UR60, 0x3, UP1 ;  /* 0x000000033c3b7887 */ /* 0x000fe40008800000 */
[----:B------:R-:W-:Y:S02]  /*1820*/  ULOP3.LUT UR62, UR4, 0x60, URZ, 0xe2, !UPT ;  /* 0x00000060043e7892 */ /* 0x000fe4000f8ee2ff */
[----:B------:R-:W-:Y:S02]  /*1830*/  UIADD3 UR45, UPT, UPT, UR59, -0x1, URZ ;  /* 0xffffffff3b2d7890 */ /* 0x000fe4000fffe0ff */
[----:B------:R-:W-:-:S03]  /*1840*/  UIADD3 UR61, UPT, UPT, UR60, -UR59, URZ ;  /* 0x8000003b3c3d7290 */ /* 0x000fc6000fffe0ff */
[----:B------:R-:W-:-:S04]  /*1850*/  @UP2 UIADD3 UR45, UPT, UPT, UR59, URZ, URZ ;  /* 0x000000ff3b2d2290 */ /* 0x000fc8000fffe0ff */
[----:B-1-3--:R-:W-:-:S12]  /*1860*/  UIADD3 UR45, UPT, UPT, UR45, 0x1, URZ ;  /* 0x000000012d2d7890 */ /* 0x00afd8000fffe0ff */
.L_x_46:
[----:B------:R-:W-:Y:S01]  /*1870*/  UISETP.NE.AND UP0, UPT, UR58, URZ, UPT ;  /* 0x000000ff3a00728c */ /* 0x000fe2000bf05270 */
[----:B------:R-:W1:Y:S08]  /*1880*/  S2UR UR58, SR_CgaCtaId ;  /* 0x00000000003a79c3 */ /* 0x000e700000008800 */
[----:B------:R-:W-:Y:S05]  /*1890*/  BRA.U UP0, `(.L_x_23) ;  /* 0x0000000100347547 */ /* 0x000fea000b800000 */
[----:B------:R-:W2:Y:S01]  /*18a0*/  S2R R2, SR_CgaCtaId ;  /* 0x0000000000027919 */ /* 0x000ea20000008800 */
[----:B------:R-:W-:-:S04]  /*18b0*/  MOV R3, 0x400 ;  /* 0x0000040000037802 */ /* 0x000fc80000000f00 */
[----:B--2---:R-:W-:Y:S02]  /*18c0*/  LEA R2, R2, R3, 0x18 ;  /* 0x0000000302027211 */ /* 0x004fe400078ec0ff */
[----:B------:R-:W-:-:S03]  /*18d0*/  SHF.L.U32 R3, R11, 0x1f, RZ ;  /* 0x0000001f0b037819 */ /* 0x000fc600000006ff */
[----:B------:R-:W-:-:S04]  /*18e0*/  IMAD R2, R12, 0x8, R2 ;  /* 0x000000080c027824 */ /* 0x000fc800078e0202 */
[----:B------:R-:W2:Y:S02]  /*18f0*/  SYNCS.PHASECHK.TRANS64.TRYWAIT P0, [R2+URZ+0xd0], R3 ;  /* 0x0000d003020075a7 */ /* 0x000ea400080011ff */
[----:B--2---:R-:W-:Y:S05]  /*1900*/  @!P0 BRA `(.L_x_24) ;  /* 0x000000d000348947 */ /* 0x004fea0003800000 */
.L_x_191:
[----:B------:R-:W-:Y:S01]  /*1910*/  VIADD R12, R12, 0x1 ;  /* 0x000000010c0c7836 */ /* 0x000fe20000000000 */
[----:B------:R2:W-:Y:S04]  /*1920*/  SYNCS.ARRIVE.TRANS64.A1T0 RZ, [R2+URZ+0xc0], RZ ;  /* 0x0000c0ff02ff79a7 */ /* 0x0005e800081000ff */
[----:B------:R-:W-:-:S04]  /*1930*/  ISETP.NE.AND P0, PT, R12, 0x2, PT ;  /* 0x000000020c00780c */ /* 0x000fc80003f05270 */
[----:B------:R-:W-:Y:S02]  /*1940*/  SEL R12, R12, RZ, P0 ;  /* 0x000000ff0c0c7207 */ /* 0x000fe40000000000 */
[----:B--2---:R-:W-:-:S04]  /*1950*/  SEL R2, RZ, 0x1, P0 ;  /* 0x00000001ff027807 */ /* 0x004fc80000000000 */
[----:B------:R-:W-:-:S07]  /*1960*/  LOP3.LUT R11, R11, R2, RZ, 0x3c, !PT ;  /* 0x000000020b0b7212 */ /* 0x000fce00078e3cff */
.L_x_23:
[----:B------:R-:W-:Y:S01]  /*1970*/  UMOV UR6, 0x400 ;  /* 0x0000040000067882 */ /* 0x000fe20000000000 */
[----:B------:R-:W-:Y:S01]  /*1980*/  SHF.L.U32 R2, R15, 0x1f, RZ ;  /* 0x0000001f0f027819 */ /* 0x000fe200000006ff */
[----:B-1----:R-:W-:Y:S02]  /*1990*/  ULEA UR6, UR58, UR6, 0x18 ;  /* 0x000000063a067291 */ /* 0x002fe4000f8ec0ff */
[----:B------:R-:W-:Y:S02]  /*19a0*/  UISETP.GE.U32.AND UP0, UPT, UR64, 0x1ff, UPT ;  /* 0x000001ff4000788c */ /* 0x000fe4000bf06070 */
[----:B------:R-:W-:Y:S02]  /*19b0*/  ULEA UR4, UR29, UR6, 0x3 ;  /* 0x000000061d047291 */ /* 0x000fe4000f8e18ff */
[----:B------:R-:W-:Y:S02]  /*19c0*/  USHF.L.U32 UR51, UR20, 0x7, URZ ;  /* 0x0000000714337899 */ /* 0x000fe400080006ff */
[----:B------:R-:W-:Y:S01]  /*19d0*/  ULEA UR35, UR12, UR62, 0x7 ;  /* 0x0000003e0c237291 */ /* 0x000fe2000f8e38ff */
[----:B------:R-:W-:-:S04]  /*19e0*/  UMOV UR14, URZ ;  /* 0x000000ff000e7c82 */ /* 0x000fc80008000000 */
[----:B------:R1:W2:Y:S01]  /*19f0*/  SYNCS.PHASECHK.TRANS64.TRYWAIT P2, [UR4+0x18], R2 ;  /* 0x00001802ff0075a7 */ /* 0x0002a20008041104 */
[----:B------:R-:W-:Y:S06]  /*1a00*/  BRA.U !UP0, `(.L_x_25) ;  /* 0x00000005084c7547 */ /* 0x000fec000b800000 */
[----:B------:R-:W-:Y:S01]  /*1a10*/  UMOV UR7, URZ ;  /* 0x000000ff00077c82 */ /* 0x000fe20008000000 */
[----:B------:R-:W-:-:S05]  /*1a20*/  UMOV UR5, UR29 ;  /* 0x0000001d00057c82 */ /* 0x000fca0008000000 */
.L_x_33:
[----:B------:R-:W-:Y:S01]  /*1a30*/  ULEA UR49, UR5, UR6, 0x3 ;  /* 0x0000000605317291 */ /* 0x000fe2000f8e18ff */
[----:B--2---:R-:W-:Y:S01]  /*1a40*/  @!P5 MOV R3, 0x10800 ;  /* 0x000108000003d802 */ /* 0x004fe20000000f00 */
[----:B--23--:R-:W-:Y:S10]  /*1a50*/  @P2 BRA `(.L_x_26) ;  /* 0x00000000000c2947 */ /* 0x00cff40003800000 */
[----:B------:R-:W-:-:S04]  /*1a60*/  SHF.L.U32 R4, R15, 0x1f, RZ ;  /* 0x0000001f0f047819 */ /* 0x000fc800000006ff */
[----:B------:R-:W2:Y:S02]  /*1a70*/  SYNCS.PHASECHK.TRANS64.TRYWAIT P0, [UR49+0x18], R4 ;  /* 0x00001804ff0075a7 */ /* 0x000ea40008001131 */
[----:B--2---:R-:W-:Y:S05]  /*1a80*/  @!P0 BRA `(.L_x_27) ;  /* 0x000000cc00e88947 */ /* 0x004fea0003800000 */
.L_x_26:
[----:B------:R2:W-:Y:S01]  /*1a90*/  @!P5 SYNCS.ARRIVE.TRANS64 RZ, [UR49], R3 ;  /* 0x00000003ffffd9a7 */ /* 0x0005e20008000031 */
[----:B------:R-:W-:-:S04]  /*1aa0*/  ULOP3.LUT UR4, UR53, 0x2, URZ, 0xfc, !UPT ;  /* 0x0000000235047892 */ /* 0x000fc8000f8efcff */
[----:B------:R-:W-:-:S09]  /*1ab0*/  UISETP.NE.AND UP0, UPT, UR4, 0x2, UPT ;  /* 0x000000020400788c */ /* 0x000fd2000bf05270 */
[----:B------:R-:W-:Y:S05]  /*1ac0*/  BRA.U UP0, `(.L_x_28) ;  /* 0x0000000100047547 */ /* 0x000fea000b800000 */
[----:B------:R-:W-:Y:S05]  /*1ad0*/  BPT.TRAP 0x1 ;  /* 0x000000040000795c */ /* 0x000fea0000300000 */
.L_x_28:
[----:B------:R-:W-:Y:S04]  /*1ae0*/  BSSY.RECONVERGENT B0, `(.L_x_29) ;  /* 0x0000003000007945 */ /* 0x000fe80003800200 */
[----:B------:R-:W-:Y:S05]  /*1af0*/  @P4 BRA `(.L_x_30) ;  /* 0x0000000000044947 */ /* 0x000fea0003800000 */
[----:B------:R-:W-:Y:S05]  /*1b00*/  BPT.TRAP 0x1 ;  /* 0x000000040000795c */ /* 0x000fea0000300000 */
.L_x_30:
[----:B------:R-:W-:Y:S05]  /*1b10*/  BSYNC.RECONVERGENT B0 ;  /* 0x0000000000007941 */ /* 0x000fea0003800200 */
.L_x_29:
[----:B------:R-:W-:Y:S01]  /*1b20*/  UIADD3 UR4, UPT, UPT, UR5, 0x1, URZ ;  /* 0x0000000105047890 */ /* 0x000fe2000fffe0ff */
[----:B------:R-:W-:Y:S01]  /*1b30*/  BSSY.RECONVERGENT B0, `(.L_x_31) ;  /* 0x000003b000007945 */ /* 0x000fe20003800200 */
[----:B------:R-:W-:Y:S02]  /*1b40*/  ELECT P0, URZ, PT ;  /* 0x0000000000ff782f */ /* 0x000fe40003800000 */
[----:B------:R-:W-:-:S04]  /*1b50*/  UISETP.NE.AND UP0, UPT, UR4, 0x3, UPT ;  /* 0x000000030400788c */ /* 0x000fc8000bf05270 */
[----:B------:R-:W-:Y:S02]  /*1b60*/  USEL UR8, URZ, 0x1, UP0 ;  /* 0x00000001ff087887 */ /* 0x000fe40008000000 */
[----:B------:R-:W-:-:S04]  /*1b70*/  USEL UR29, UR4, URZ, UP0 ;  /* 0x000000ff041d7287 */ /* 0x000fc80008000000 */
[----:B------:R-:W-:Y:S01]  /*1b80*/  ULEA UR4, UR29, UR6, 0x3 ;  /* 0x000000061d047291 */ /* 0x000fe2000f8e18ff */
[----:B------:R-:W-:-:S04]  /*1b90*/  LOP3.LUT R15, R15, UR8, RZ, 0x3c, !PT ;  /* 0x000000080f0f7c12 */ /* 0x000fc8000f8e3cff */
[----:B-1----:R-:W-:-:S04]  /*1ba0*/  SHF.L.U32 R2, R15, 0x1f, RZ ;  /* 0x0000001f0f027819 */ /* 0x002fc800000006ff */
[----:B------:R1:W3:Y:S01]  /*1bb0*/  SYNCS.PHASECHK.TRANS64.TRYWAIT P2, [UR4+0x18], R2 ;  /* 0x00001802ff0075a7 */ /* 0x0002e20008041104 */
[----:B------:R-:W-:Y:S05]  /*1bc0*/  @!P0 BRA `(.L_x_32) ;  /* 0x0000000000c48947 */ /* 0x000fea0003800000 */
[----:B------:R-:W-:Y:S02]  /*1bd0*/  USHF.L.U32 UR4, UR5, 0xf, URZ ;  /* 0x0000000f05047899 */ /* 0x000fe400080006ff */
[----:B------:R-:W-:Y:S02]  /*1be0*/  UIADD3 UR8, UP3, UPT, UR46, 0x80, URZ ;  /* 0x000000802e087890 */ /* 0x000fe4000ff7e0ff */
[----:B------:R-:W-:Y:S02]  /*1bf0*/  UIADD3 UR40, UPT, UPT, UR6, UR4, URZ ;  /* 0x0000000406287290 */ /* 0x000fe4000fffe0ff */
[----:B------:R-:W-:Y:S02]  /*1c00*/  USHF.L.U32 UR50, UR7, 0x8, URZ ;  /* 0x0000000807327899 */ /* 0x000fe400080006ff */
[----:B------:R-:W-:Y:S02]  /*1c10*/  UIADD3.X UR9, UPT, UPT, URZ, UR47, URZ, UP3, !UPT ;  /* 0x0000002fff097290 */ /* 0x000fe40009ffe4ff */
[----:B------:R-:W-:-:S02]  /*1c20*/  ULOP3.LUT UR24, UR4, UR56, URZ, 0xfc, !UPT ;  /* 0x0000003804187292 */ /* 0x000fc4000f8efcff */
[----:B------:R-:W-:Y:S02]  /*1c30*/  UIADD3 UR48, UPT, UPT, UR40, 0x4300, URZ ;  /* 0x0000430028307890 */ /* 0x000fe4000fffe0ff */
[----:B------:R-:W-:Y:S02]  /*1c40*/  UIADD3 UR42, UPT, UPT, UR50, 0x80, URZ ;  /* 0x00000080322a7890 */ /* 0x000fe4000fffe0ff */
[----:B------:R-:W-:Y:S02]  /*1c50*/  UIADD3 UR40, UPT, UPT, UR40, 0x8300, URZ ;  /* 0x0000830028287890 */ /* 0x000fe4000fffe0ff */
[----:B------:R-:W-:Y:S02]  /*1c60*/  USHF.L.U32 UR16, UR5, 0xa, URZ ;  /* 0x0000000a05107899 */ /* 0x000fe400080006ff */
[----:B------:R-:W-:Y:S02]  /*1c70*/  UIADD3 UR14, UP2, UPT, UR46, 0x180, URZ ;  /* 0x000001802e0e7890 */ /* 0x000fe4000ff5e0ff */
[----:B------:R-:W-:-:S02]  /*1c80*/  UIADD3 UR24, UPT, UPT, UR6, UR24, URZ ;  /* 0x0000001806187290 */ /* 0x000fc4000fffe0ff */
[----:B------:R-:W-:Y:S01]  /*1c90*/  UIADD3 UR30, UP1, UPT, UR46, 0x280, URZ ;  /* 0x000002802e1e7890 */ /* 0x000fe2000ff3e0ff */
[----:B------:R-:W-:Y:S01]  /*1ca0*/  UMOV UR38, 0x0 ;  /* 0x0000000000267882 */ /* 0x000fe20000000000 */
[----:B------:R-:W-:Y:S01]  /*1cb0*/  UMOV UR39, 0x10000000 ;  /* 0x1000000000277882 */ /* 0x000fe20000000000 */
[----:B------:R-:W-:Y:S01]  /*1cc0*/  UIADD3 UR22, UP0, UPT, UR46, 0x380, URZ ;  /* 0x000003802e167890 */ /* 0x000fe2000ff1e0ff */
[----:B------:R-:W-:Y:S01]  /*1cd0*/  UTMALDG.3D [UR48], [UR8], desc[UR38] ;  /* 0x00002630080075b4 */ /* 0x000fe20008011000 */
[----:B------:R-:W-:Y:S02]  /*1ce0*/  USHF.L.U32 UR19, UR7, 0x1, URZ ;  /* 0x0000000107137899 */ /* 0x000fe400080006ff */
[----:B------:R-:W-:Y:S01]  /*1cf0*/  ULOP3.LUT UR4, UR16, UR37, URZ, 0xfc, !UPT ;  /* 0x0000002510047292 */ /* 0x000fe2000f8efcff */
[----:B------:R-:W-:Y:S01]  /*1d00*/  UMOV UR41, UR49 ;  /* 0x0000003100297c82 */ /* 0x000fe20008000000 */
[----:B------:R-:W-:Y:S01]  /*1d10*/  UMOV UR43, UR51 ;  /* 0x00000033002b7c82 */ /* 0x000fe20008000000 */
[----:B------:R-:W-:Y:S01]  /*1d20*/  UMOV UR44, UR52 ;  /* 0x00000034002c7c82 */ /* 0x000fe20008000000 */
[----:B------:R-:W-:Y:S01]  /*1d30*/  UIADD3.X UR15, UPT, UPT, URZ, UR47, URZ, UP2, !UPT ;  /* 0x0000002fff0f7290 */ /* 0x000fe200097fe4ff */
[----:B------:R2:W-:Y:S01]  /*1d40*/  UTMALDG.3D [UR40], [UR8], desc[UR38] ;  /* 0x00002628080075b4 */ /* 0x0005e20008011000 */
[----:B------:R-:W-:-:S02]  /*1d50*/  UIADD3 UR32, UPT, UPT, UR24, 0x1c300, URZ ;  /* 0x0001c30018207890 */ /* 0x000fc4000fffe0ff */
[----:B------:R-:W-:Y:S02]  /*1d60*/  UIADD3 UR24, UPT, UPT, UR24, 0x20300, URZ ;  /* 0x0002030018187890 */ /* 0x000fe4000fffe0ff */
[----:B------:R-:W-:Y:S02]  /*1d70*/  UIADD3.X UR31, UPT, UPT, URZ, UR47, URZ, UP1, !UPT ;  /* 0x0000002fff1f7290 */ /* 0x000fe40008ffe4ff */
[----:B------:R-:W-:Y:S02]  /*1d80*/  UIADD3 UR16, UPT, UPT, UR6, 0x34300, UR16 ;  /* 0x0003430006107890 */ /* 0x000fe4000fffe010 */
[----:B------:R-:W-:Y:S02]  /*1d90*/  ULEA.HI UR11, UR37, UR19, URZ, 0x17 ;  /* 0x00000013250b7291 */ /* 0x000fe4000f8fb8ff */
[----:B------:R-:W-:Y:S01]  /*1da0*/  UIADD3.X UR23, UPT, UPT, URZ, UR47, URZ, UP0, !UPT ;  /* 0x0000002fff177290 */ /* 0x000fe200087fe4ff */
[----:B------:R-:W-:Y:S01]  /*1db0*/  UMOV UR54, 0xf0000 ;  /* 0x000f000000367882 */ /* 0x000fe20000000000 */
[----:B------:R-:W-:Y:S01]  /*1dc0*/  UMOV UR33, UR49 ;  /* 0x0000003100217c82 */ /* 0x000fe20008000000 */
[----:B------:R-:W-:Y:S01]  /*1dd0*/  UMOV UR36, UR52 ;  /* 0x0000003400247c82 */ /* 0x000fe20008000000 */
[----:B------:R-:W-:Y:S01]  /*1de0*/  UMOV UR34, UR50 ;  /* 0x0000003200227c82 */ /* 0x000fe20008000000 */
[----:B------:R-:W-:Y:S01]  /*1df0*/  UMOV UR25, UR49 ;  /* 0x0000003100197c82 */ /* 0x000fe20008000000 */
[----:B------:R-:W-:Y:S01]  /*1e00*/  UMOV UR27, UR35 ;  /* 0x00000023001b7c82 */ /* 0x000fe20008000000 */
[----:B------:R-:W-:Y:S01]  /*1e10*/  UMOV UR28, UR52 ;  /* 0x00000034001c7c82 */ /* 0x000fe20008000000 */
[----:B------:R-:W-:Y:S01]  /*1e20*/  UMOV UR26, UR42 ;  /* 0x0000002a001a7c82 */ /* 0x000fe20008000000 */
[----:B------:R-:W-:Y:S01]  /*1e30*/  UMOV UR18, URZ ;  /* 0x000000ff00127c82 */ /* 0x000fe20008000000 */
[----:B------:R1:W-:Y:S01]  /*1e40*/  UTMALDG.3D.MULTICAST [UR32], [UR14], UR54, desc[UR38] ;  /* 0x000026200e0073b4 */ /* 0x0003e20008011836 */
[----:B------:R-:W-:Y:S01]  /*1e50*/  UMOV UR17, UR49 ;  /* 0x0000003100117c82 */ /* 0x000fe20008000000 */
[----:B------:R-:W-:Y:S01]  /*1e60*/  UMOV UR21, UR52 ;  /* 0x0000003400157c82 */ /* 0x000fe20008000000 */
[----:B------:R-:W-:Y:S01]  /*1e70*/  UMOV UR13, UR52 ;  /* 0x00000034000d7c82 */ /* 0x000fe20008000000 */
[----:B------:R1:W-:Y:S01]  /*1e80*/  UTMALDG.3D.MULTICAST [UR24], [UR14], UR54, desc[UR38] ;  /* 0x000026180e0073b4 */ /* 0x0003e20008011836 */
[----:B------:R1:W-:Y:S01]  /*1e90*/  UTMALDG.4D [UR16], [UR30], desc[UR38] ;  /* 0x000026101e0075b4 */ /* 0x0003e20008019000 */
[----:B--2---:R-:W-:Y:S01]  /*1ea0*/  UIADD3 UR8, UPT, UPT, UR6, 0x34f00, UR4 ;  /* 0x00034f0006087890 */ /* 0x004fe2000fffe004 */
[----:B------:R-:W-:-:S08]  /*1eb0*/  UMOV UR9, UR49 ;  /* 0x0000003100097c82 */ /* 0x000fd00008000000 */
[----:B------:R1:W-:Y:S02]  /*1ec0*/  UTMALDG.4D.MULTICAST [UR8], [UR22], UR54, desc[UR38] ;  /* 0x00002608160073b4 */ /* 0x0003e40008019836 */
[----:B-1----:R-:W-:Y:S01]  /*1ed0*/  NOP ;  /* 0x0000000000007918 */ /* 0x002fe20000000000 */
.L_x_32:
[----:B------:R-:W-:Y:S05]  /*1ee0*/  BSYNC.RECONVERGENT B0 ;  /* 0x0000000000007941 */ /* 0x000fea0003800200 */
.L_x_31:
[----:B------:R-:W-:Y:S01]  /*1ef0*/  UIADD3 UR7, UPT, UPT, UR7, 0x1, URZ ;  /* 0x0000000107077890 */ /* 0x000fe2000fffe0ff */
[----:B------:R-:W-:Y:S01]  /*1f00*/  UMOV UR5, UR29 ;  /* 0x0000001d00057c82 */ /* 0x000fe20008000000 */
[----:B------:R-:W-:Y:S02]  /*1f10*/  UMOV UR14, UR45 ;  /* 0x0000002d000e7c82 */ /* 0x000fe40008000000 */
[----:B------:R-:W-:-:S09]  /*1f20*/  UISETP.NE.AND UP0, UPT, UR7, UR45, UPT ;  /* 0x0000002d0700728c */ /* 0x000fd2000bf05270 */
[----:B------:R-:W-:Y:S05]  /*1f30*/  BRA.U UP0, `(.L_x_33) ;  /* 0xfffffff900bc7547 */ /* 0x000fea000b83ffff */
.L_x_25:
[----:B------:R-:W-:Y:S01]  /*1f40*/  ULEA UR4, UR29, UR6, 0x3 ;  /* 0x000000061d047291 */ /* 0x000fe2000f8e18ff */
[----:B-1----:R-:W-:Y:S01]  /*1f50*/  SHF.L.U32 R2, R15, 0x1f, RZ ;  /* 0x0000001f0f027819 */ /* 0x002fe200000006ff */
[----:B------:R-:W-:Y:S01]  /*1f60*/  @!P1 SYNCS.ARRIVE.TRANS64.A1T0 RZ, [UR6+0x78], RZ ;  /* 0x000078ffffff99a7 */ /* 0x000fe20008100006 */
[----:B------:R-:W-:-:S06]  /*1f70*/  UISETP.GT.AND UP0, UPT, UR60, UR59, UPT ;  /* 0x0000003b3c00728c */ /* 0x000fcc000bf04270 */
[----:B------:R1:W1:Y:S03]  /*1f80*/  SYNCS.PHASECHK.TRANS64.TRYWAIT P1, [UR4+0x18], R2 ;  /* 0x00001802ff0075a7 */ /* 0x0002660008021104 */
[----:B------:R-:W-:Y:S05]  /*1f90*/  BRA.U !UP0, `(.L_x_34) ;  /* 0x0000000508487547 */ /* 0x000fea000b800000 */
[----:B------:R-:W-:Y:S01]  /*1fa0*/  UIADD3 UR15, UPT, UPT, UR61, UR14, URZ ;  /* 0x0000000e3d0f7290 */ /* 0x000fe2000fffe0ff */
[----:B------:R-:W-:-:S11]  /*1fb0*/  UMOV UR7, UR29 ;  /* 0x0000001d00077c82 */ /* 0x000fd60008000000 */
.L_x_42:
[----:B------:R-:W-:Y:S01]  /*1fc0*/  ULEA UR49, UR7, UR6, 0x3 ;  /* 0x0000000607317291 */ /* 0x000fe2000f8e18ff */
[----:B--2---:R-:W-:Y:S01]  /*1fd0*/  @!P5 MOV R3, 0x10800 ;  /* 0x000108000003d802 */ /* 0x004fe20000000f00 */
[----:B-1----:R-:W-:Y:S10]  /*1fe0*/  @P1 BRA `(.L_x_35) ;  /* 0x00000000000c1947 */ /* 0x002ff40003800000 */
[----:B------:R-:W-:-:S04]  /*1ff0*/  SHF.L.U32 R4, R15, 0x1f, RZ ;  /* 0x0000001f0f047819 */ /* 0x000fc800000006ff */
[----:B------:R-:W1:Y:S02]  /*2000*/  SYNCS.PHASECHK.TRANS64.TRYWAIT P0, [UR49+0x18], R4 ;  /* 0x00001804ff0075a7 */ /* 0x000e640008001131 */
[----:B-1----:R-:W-:Y:S05]  /*2010*/  @!P0 BRA `(.L_x_36) ;  /* 0x000000c8009c8947 */ /* 0x002fea0003800000 */
.L_x_35:
[----:B------:R2:W-:Y:S01]  /*2020*/  @!P5 SYNCS.ARRIVE.TRANS64 RZ, [UR49], R3 ;  /* 0x00000003ffffd9a7 */ /* 0x0005e20008000031 */
[----:B------:R-:W-:-:S04]  /*2030*/  ULOP3.LUT UR4, UR53, 0x2, URZ, 0xfc, !UPT ;  /* 0x0000000235047892 */ /* 0x000fc8000f8efcff */
[----:B------:R-:W-:-:S09]  /*2040*/  UISETP.NE.AND UP0, UPT, UR4, 0x2, UPT ;  /* 0x000000020400788c */ /* 0x000fd2000bf05270 */
[----:B------:R-:W-:Y:S05]  /*2050*/  BRA.U UP0, `(.L_x_37) ;  /* 0x0000000100047547 */ /* 0x000fea000b800000 */
[----:B------:R-:W-:Y:S05]  /*2060*/  BPT.TRAP 0x1 ;  /* 0x000000040000795c */ /* 0x000fea0000300000 */
.L_x_37:
[----:B------:R-:W-:Y:S04]  /*2070*/  BSSY.RECONVERGENT B0, `(.L_x_38) ;  /* 0x0000003000007945 */ /* 0x000fe80003800200 */
[----:B------:R-:W-:Y:S05]  /*2080*/  @P4 BRA `(.L_x_39) ;  /* 0x0000000000044947 */ /* 0x000fea0003800000 */
[----:B------:R-:W-:Y:S05]  /*2090*/  BPT.TRAP 0x1 ;  /* 0x000000040000795c */ /* 0x000fea0000300000 */
.L_x_39:
[----:B------:R-:W-:Y:S05]  /*20a0*/  BSYNC.RECONVERGENT B0 ;  /* 0x0000000000007941 */ /* 0x000fea0003800200 */
.L_x_38:
        /* <DEDUP_REMOVED lines=9> */
[----:B------:R1:W1:Y:S01]  /*2140*/  SYNCS.PHASECHK.TRANS64.TRYWAIT P1, [UR4+0x18], R2 ;  /* 0x00001802ff0075a7 */ /* 0x0002620008021104 */
[----:B------:R-:W-:Y:S05]  /*2150*/  @!P0 BRA `(.L_x_41) ;  /* 0x0000000000c48947 */ /* 0x000fea0003800000 */
[----:B------:R-:W-:Y:S02]  /*2160*/  USHF.L.U32 UR8, UR7, 0xf, URZ ;  /* 0x0000000f07087899 */ /* 0x000fe400080006ff */
[----:B------:R-:W-:Y:S02]  /*2170*/  UIADD3 UR4, UP3, UPT, UR46, 0x80, URZ ;  /* 0x000000802e047890 */ /* 0x000fe4000ff7e0ff */
[----:B------:R-:W-:Y:S02]  /*2180*/  ULOP3.LUT UR24, UR8, UR56, URZ, 0xfc, !UPT ;  /* 0x0000003808187292 */ /* 0x000fe4000f8efcff */
[----:B------:R-:W-:Y:S02]  /*2190*/  UIADD3 UR40, UPT, UPT, UR6, UR8, URZ ;  /* 0x0000000806287290 */ /* 0x000fe4000fffe0ff */
[----:B------:R-:W-:Y:S02]  /*21a0*/  USHF.L.U32 UR16, UR7, 0xa, URZ ;  /* 0x0000000a07107899 */ /* 0x000fe400080006ff */
[----:B------:R-:W-:-:S02]  /*21b0*/  USHF.L.U32 UR50, UR14, 0x8, URZ ;  /* 0x000000080e327899 */ /* 0x000fc400080006ff */
[----:B------:R-:W-:Y:S02]  /*21c0*/  UIADD3 UR22, UP2, UPT, UR46, 0x180, URZ ;  /* 0x000001802e167890 */ /* 0x000fe4000ff5e0ff */
[----:B------:R-:W-:Y:S02]  /*21d0*/  UIADD3 UR24, UPT, UPT, UR6, UR24, URZ ;  /* 0x0000001806187290 */ /* 0x000fe4000fffe0ff */
[----:B------:R-:W-:Y:S02]  /*21e0*/  UIADD3 UR30, UP1, UPT, UR46, 0x280, URZ ;  /* 0x000002802e1e7890 */ /* 0x000fe4000ff3e0ff */
[----:B------:R-:W-:Y:S02]  /*21f0*/  UIADD3.X UR5, UPT, UPT, URZ, UR47, URZ, UP3, !UPT ;  /* 0x0000002fff057290 */ /* 0x000fe40009ffe4ff */
[----:B------:R-:W-:Y:S02]  /*2200*/  UIADD3 UR48, UPT, UPT, UR40, 0x4300, URZ ;  /* 0x0000430028307890 */ /* 0x000fe4000fffe0ff */
[----:B------:R-:W-:-:S02]  /*2210*/  UIADD3 UR38, UP0, UPT, UR46, 0x380, URZ ;  /* 0x000003802e267890 */ /* 0x000fc4000ff1e0ff */
[----:B------:R-:W-:Y:S02]  /*2220*/  USHF.L.U32 UR19, UR14, 0x1, URZ ;  /* 0x000000010e137899 */ /* 0x000fe400080006ff */
[----:B------:R-:W-:Y:S02]  /*2230*/  ULOP3.LUT UR8, UR16, UR37, URZ, 0xfc, !UPT ;  /* 0x0000002510087292 */ /* 0x000fe4000f8efcff */
[----:B------:R-:W-:Y:S02]  /*2240*/  UIADD3 UR42, UPT, UPT, UR50, 0x80, URZ ;  /* 0x00000080322a7890 */ /* 0x000fe4000fffe0ff */
[----:B------:R-:W-:Y:S02]  /*2250*/  UIADD3 UR40, UPT, UPT, UR40, 0x8300, URZ ;  /* 0x0000830028287890 */ /* 0x000fe4000fffe0ff */
[----:B------:R-:W-:Y:S02]  /*2260*/  UIADD3.X UR23, UPT, UPT, URZ, UR47, URZ, UP2, !UPT ;  /* 0x0000002fff177290 */ /* 0x000fe400097fe4ff */
[----:B------:R-:W-:-:S02]  /*2270*/  UIADD3 UR32, UPT, UPT, UR24, 0x1c300, URZ ;  /* 0x0001c30018207890 */ /* 0x000fc4000fffe0ff */
[----:B------:R-:W-:Y:S02]  /*2280*/  UIADD3 UR24, UPT, UPT, UR24, 0x20300, URZ ;  /* 0x0002030018187890 */ /* 0x000fe4000fffe0ff */
[----:B------:R-:W-:Y:S02]  /*2290*/  UIADD3.X UR31, UPT, UPT, URZ, UR47, URZ, UP1, !UPT ;  /* 0x0000002fff1f7290 */ /* 0x000fe40008ffe4ff */
[----:B------:R-:W-:Y:S02]  /*22a0*/  UIADD3 UR16, UPT, UPT, UR6, 0x34300, UR16 ;  /* 0x0003430006107890 */ /* 0x000fe4000fffe010 */
[----:B------:R-:W-:Y:S02]  /*22b0*/  ULEA.HI UR11, UR37, UR19, URZ, 0x17 ;  /* 0x00000013250b7291 */ /* 0x000fe4000f8fb8ff */
[----:B------:R-:W-:Y:S02]  /*22c0*/  UIADD3 UR8, UPT, UPT, UR6, 0x34f00, UR8 ;  /* 0x00034f0006087890 */ /* 0x000fe4000fffe008 */
[----:B------:R-:W-:Y:S01]  /*22d0*/  UIADD3.X UR39, UPT, UPT, URZ, UR47, URZ, UP0, !UPT ;  /* 0x0000002fff277290 */ /* 0x000fe200087fe4ff */
[----:B------:R-:W-:Y:S01]  /*22e0*/  UMOV UR54, 0x0 ;  /* 0x0000000000367882 */ /* 0x000fe20000000000 */
[----:B------:R-:W-:Y:S01]  /*22f0*/  UMOV UR55, 0x10000000 ;  /* 0x1000000000377882 */ /* 0x000fe20000000000 */
[----:B------:R-:W-:Y:S01]  /*2300*/  UMOV UR41, UR49 ;  /* 0x0000003100297c82 */ /* 0x000fe20008000000 */
[----:B------:R-:W-:Y:S01]  /*2310*/  UMOV UR43, UR51 ;  /* 0x00000033002b7c82 */ /* 0x000fe20008000000 */
[----:B------:R-:W-:Y:S01]  /*2320*/  UMOV UR44, UR52 ;  /* 0x00000034002c7c82 */ /* 0x000fe20008000000 */
[----:B------:R-:W-:Y:S01]  /*2330*/  UMOV UR57, 0xf0000 ;  /* 0x000f000000397882 */ /* 0x000fe20000000000 */
[----:B------:R-:W-:Y:S01]  /*2340*/  UMOV UR33, UR49 ;  /* 0x0000003100217c82 */ /* 0x000fe20008000000 */
[----:B------:R-:W-:Y:S01]  /*2350*/  UMOV UR36, UR52 ;  /* 0x0000003400247c82 */ /* 0x000fe20008000000 */
[----:B------:R-:W-:Y:S01]  /*2360*/  UMOV UR34, UR50 ;  /* 0x0000003200227c82 */ /* 0x000fe20008000000 */
[----:B------:R1:W-:Y:S01]  /*2370*/  UTMALDG.3D [UR48], [UR4], desc[UR54] ;  /* 0x00003630040075b4 */ /* 0x0003e20008011000 */
[----:B------:R-:W-:Y:S01]  /*2380*/  UMOV UR25, UR49 ;  /* 0x0000003100197c82 */ /* 0x000fe20008000000 */
[----:B------:R-:W-:Y:S01]  /*2390*/  UMOV UR27, UR35 ;  /* 0x00000023001b7c82 */ /* 0x000fe20008000000 */
[----:B------:R-:W-:Y:S01]  /*23a0*/  UMOV UR28, UR52 ;  /* 0x00000034001c7c82 */ /* 0x000fe20008000000 */
[----:B------:R-:W-:Y:S01]  /*23b0*/  UMOV UR26, UR42 ;  /* 0x0000002a001a7c82 */ /* 0x000fe20008000000 */
[----:B------:R-:W-:Y:S01]  /*23c0*/  UMOV UR18, URZ ;  /* 0x000000ff00127c82 */ /* 0x000fe20008000000 */
[----:B------:R-:W-:Y:S01]  /*23d0*/  UMOV UR17, UR49 ;  /* 0x0000003100117c82 */ /* 0x000fe20008000000 */
[----:B------:R-:W-:Y:S01]  /*23e0*/  UMOV UR21, UR52 ;  /* 0x0000003400157c82 */ /* 0x000fe20008000000 */
[----:B------:R1:W-:Y:S01]  /*23f0*/  UTMALDG.3D [UR40], [UR4], desc[UR54] ;  /* 0x00003628040075b4 */ /* 0x0003e20008011000 */
[----:B------:R-:W-:Y:S01]  /*2400*/  UMOV UR9, UR49 ;  /* 0x0000003100097c82 */ /* 0x000fe20008000000 */
[----:B------:R-:W-:Y:S01]  /*2410*/  UMOV UR13, UR52 ;  /* 0x00000034000d7c82 */ /* 0x000fe20008000000 */
[----:B------:R1:W-:Y:S01]  /*2420*/  UTMALDG.3D.MULTICAST [UR32], [UR22], UR57, desc[UR54] ;  /* 0x00003620160073b4 */ /* 0x0003e20008011839 */
[----:B------:R1:W-:Y:S01]  /*2430*/  UTMALDG.3D.MULTICAST [UR24], [UR22], UR57, desc[UR54] ;  /* 0x00003618160073b4 */ /* 0x0003e20008011839 */
[----:B------:R1:W-:Y:S01]  /*2440*/  UTMALDG.4D [UR16], [UR30], desc[UR54] ;  /* 0x000036101e0075b4 */ /* 0x0003e20008019000 */
[----:B------:R1:W-:Y:S01]  /*2450*/  UTMALDG.4D.MULTICAST [UR8], [UR38], UR57, desc[UR54] ;  /* 0x00003608260073b4 */ /* 0x0003e20008019839 */
[----:B------:R-:W-:Y:S01]  /*2460*/  NOP ;  /* 0x0000000000007918 */ /* 0x000fe20000000000 */
.L_x_41:
[----:B-1----:R-:W-:Y:S05]  /*2470*/  BSYNC.RECONVERGENT B0 ;  /* 0x0000000000007941 */ /* 0x002fea0003800200 */
.L_x_40:
[----:B------:R-:W-:Y:S01]  /*2480*/  UIADD3 UR14, UPT, UPT, UR14, 0x1, URZ ;  /* 0x000000010e0e7890 */ /* 0x000fe2000fffe0ff */
[----:B------:R-:W-:-:S03]  /*2490*/  UMOV UR7, UR29 ;  /* 0x0000001d00077c82 */ /* 0x000fc60008000000 */
[----:B------:R-:W-:-:S09]  /*24a0*/  UISETP.NE.AND UP0, UPT, UR14, UR15, UPT ;  /* 0x0000000f0e00728c */ /* 0x000fd2000bf05270 */
[----:B------:R-:W-:Y:S05]  /*24b0*/  BRA.U UP0, `(.L_x_42) ;  /* 0xfffffff900c07547 */ /* 0x000fea000b83ffff */
.L_x_34:
[C---:B-1----:R-:W-:Y:S01]  /*24c0*/  LEA R2, R14.reuse, UR6, 0x3 ;  /* 0x000000060e027c11 */ /* 0x042fe2000f8e18ff */
[----:B------:R-:W-:Y:S01]  /*24d0*/  NOP ;  /* 0x0000000000007918 */ /* 0x000fe20000000000 */
[----:B--2---:R-:W-:Y:S02]  /*24e0*/  SHF.L.U32 R3, R13, 0x1f, RZ ;  /* 0x0000001f0d037819 */ /* 0x004fe400000006ff */
[----:B------:R-:W-:Y:S02]  /*24f0*/  LEA R4, R14, UR6, 0x4 ;  /* 0x000000060e047c11 */ /* 0x000fe4000f8e20ff */
[----:B------:R-:W1:Y:S02]  /*2500*/  SYNCS.PHASECHK.TRANS64.TRYWAIT P0, [R2+URZ+0x80], R3 ;  /* 0x00008003020075a7 */ /* 0x000e6400080011ff */
[----:B-1----:R-:W-:Y:S05]  /*2510*/  @!P0 BRA `(.L_x_43) ;  /* 0x000000c400748947 */ /* 0x002fea0003800000 */
.L_x_194:
[----:B------:R-:W3:Y:S01]  /*2520*/  LDS.128 R4, [R4+0xf0] ;  /* 0x0000f00004047984 */ /* 0x000ee20000000c00 */
[----:B------:R-:W-:Y:S01]  /*2530*/  ISETP.GE.AND P0, PT, R43, 0x1, PT ;  /* 0x000000012b00780c */ /* 0x000fe20003f06270 */
[----:B-1----:R-:W-:Y:S01]  /*2540*/  VIADD R2, R2, 0x90 ;  /* 0x0000009002027836 */ /* 0x002fe20000000000 */
[----:B------:R-:W-:Y:S01]  /*2550*/  @!PT LDS RZ, [RZ] ;  /* 0x00000000fffff984 */ /* 0x000fe20000000800 */
[----:B------:R-:W-:Y:S01]  /*2560*/  @!PT LDS RZ, [RZ] ;  /* 0x00000000fffff984 */ /* 0x000fe20000000800 */
[----:B------:R-:W-:Y:S01]  /*2570*/  @!PT LDS RZ, [RZ] ;  /* 0x00000000fffff984 */ /* 0x000fe20000000800 */
[----:B------:R-:W-:Y:S01]  /*2580*/  @!PT LDS RZ, [RZ] ;  /* 0x00000000fffff984 */ /* 0x000fe20000000800 */
[----:B------:R1:W-:Y:S06]  /*2590*/  MEMBAR.ALL.CTA ;  /* 0x0000000000007992 */ /* 0x0003ec0000008000 */
[----:B-1----:R-:W1:Y:S01]  /*25a0*/  FENCE.VIEW.ASYNC.S ;  /* 0x00000000000073c6 */ /* 0x002e620000000000 */
[----:B------:R-:W-:-:S04]  /*25b0*/  PRMT R2, RZ, 0x654, R2 ;  /* 0x00000654ff027816 */ /* 0x000fc80000000002 */
[----:B-1----:R1:W-:Y:S01]  /*25c0*/  SYNCS.ARRIVE.TRANS64.RED.A1T0 RZ, [R2+URZ], RZ ;  /* 0x000000ff02ff79a7 */ /* 0x0023e200081004ff */
[----:B---3--:R-:W-:-:S13]  /*25d0*/  LOP3.LUT P2, RZ, R6, 0x1, RZ, 0xc0, !PT ;  /* 0x0000000106ff7812 */ /* 0x008fda000784c0ff */
[----:B------:R-:W-:Y:S01]  /*25e0*/  @P2 SHF.R.U32.HI R3, RZ, 0x10, R5 ;  /* 0x00000010ff032819 */ /* 0x000fe20000011605 */
[----:B------:R-:W-:Y:S01]  /*25f0*/  VOTEU.ANY UP0, P2 ;  /* 0x0000000000ff7886 */ /* 0x000fe20001000100 */
[----:B------:R-:W-:Y:S02]  /*2600*/  @P2 MOV R10, R4 ;  /* 0x00000004000a2202 */ /* 0x000fe40000000f00 */
[----:B------:R-:W-:Y:S02]  /*2610*/  @P2 R2UR.BROADCAST UR4, R3 ;  /* 0x00000000030422ca */ /* 0x000fe400008e0000 */
[----:B------:R-:W-:-:S11]  /*2620*/  @P2 LOP3.LUT R9, R5, 0xffff, RZ, 0xc0, !PT ;  /* 0x0000ffff05092812 */ /* 0x000fd600078ec0ff */
[----:B------:R-:W-:Y:S01]  /*2630*/  @UP0 UMOV UR52, UR4 ;  /* 0x0000000400340c82 */ /* 0x000fe20008000000 */
[----:B-1----:R-:W-:Y:S05]  /*2640*/  @!P0 BRA `(.L_x_44) ;  /* 0x0000000000b88947 */ /* 0x002fea0003800000 */
[----:B------:R-:W4:Y:S01]  /*2650*/  LDC.64 R4, c[0x0][0xf18] ;  /* 0x0003c600ff047b82 */ /* 0x000f220000000a00 */
[----:B------:R-:W-:-:S07]  /*2660*/  ISETP.NE.AND P3, PT, R43, 0x1, PT ;  /* 0x000000012b00780c */ /* 0x000fce0003f65270 */
[----:B------:R-:W1:Y:S08]  /*2670*/  LDC.64 R6, c[0x0][0xf10] ;  /* 0x0003c400ff067b82 */ /* 0x000e700000000a00 */
[----:B------:R-:W2:Y:S08]  /*2680*/  LDC R16, c[0x0][0xf20] ;  /* 0x0003c800ff107b82 */ /* 0x000eb00000000800 */
[----:B------:R-:W3:Y:S01]  /*2690*/  LDC R17, c[0x0][0xf0c] ;  /* 0x0003c300ff117b82 */ /* 0x000ee20000000800 */
[----:B----4-:R-:W-:Y:S01]  /*26a0*/  IMAD.HI.U32 R19, R0, R5, RZ ;  /* 0x0000000500137227 */ /* 0x010fe200078e00ff */
[----:B------:R-:W-:-:S03]  /*26b0*/  ISETP.NE.AND P0, PT, R4, 0x1, PT ;  /* 0x000000010400780c */ /* 0x000fc60003f05270 */
[----:B------:R-:W-:-:S03]  /*26c0*/  IMAD.HI.U32 R5, R9, R5, RZ ;  /* 0x0000000509057227 */ /* 0x000fc600078e00ff */
[----:B------:R-:W4:Y:S01]  /*26d0*/  LDC.64 R2, c[0x0][0xf28] ;  /* 0x0003ca00ff027b82 */ /* 0x000f220000000a00 */
[----:B-1----:R-:W-:-:S04]  /*26e0*/  IMAD.HI.U32 R20, R8, R6, RZ ;  /* 0x0000000608147227 */ /* 0x002fc800078e00ff */
[----:B------:R-:W-:Y:S01]  /*26f0*/  IMAD.HI.U32 R21, R10, R6, RZ ;  /* 0x000000060a157227 */ /* 0x000fe200078e00ff */
[----:B------:R-:W-:Y:S02]  /*2700*/  SHF.R.U32.HI R20, RZ, R7, R20 ;  /* 0x00000007ff147219 */ /* 0x000fe40000011614 */
[-C--:B--2---:R-:W-:Y:S02]  /*2710*/  SHF.R.U32.HI R19, RZ, R16.reuse, R19 ;  /* 0x00000010ff137219 */ /* 0x084fe40000011613 */
[----:B------:R-:W-:Y:S02]  /*2720*/  SHF.R.U32.HI R5, RZ, R16, R5 ;  /* 0x00000010ff057219 */ /* 0x000fe40000011605 */
[----:B------:R-:W-:Y:S02]  /*2730*/  SEL R19, R0, R19, !P0 ;  /* 0x0000001300137207 */ /* 0x000fe40004000000 */
[----:B------:R-:W-:Y:S02]  /*2740*/  SHF.R.U32.HI R21, RZ, R7, R21 ;  /* 0x00000007ff157219 */ /* 0x000fe40000011615 */
[----:B---3--:R-:W-:-:S02]  /*2750*/  ISETP.NE.AND P1, PT, R17, 0x1, PT ;  /* 0x000000011100780c */ /* 0x008fc40003f25270 */
[----:B------:R-:W-:Y:S02]  /*2760*/  SEL R5, R9, R5, !P0 ;  /* 0x0000000509057207 */ /* 0x000fe40004000000 */
[----:B------:R-:W-:Y:S02]  /*2770*/  SEL R20, R8, R20, !P1 ;  /* 0x0000001408147207 */ /* 0x000fe40004800000 */
[----:B------:R-:W-:Y:S01]  /*2780*/  SEL R21, R10, R21, !P1 ;  /* 0x000000150a157207 */ /* 0x000fe20004800000 */
[----:B----4-:R-:W-:-:S04]  /*2790*/  IMAD.HI.U32 R18, R19, R2, RZ ;  /* 0x0000000213127227 */ /* 0x010fc800078e00ff */
[----:B------:R-:W-:Y:S01]  /*27a0*/  IMAD.HI.U32 R6, R20, R2, RZ ;  /* 0x0000000214067227 */ /* 0x000fe200078e00ff */
[----:B------:R-:W-:-:S04]  /*27b0*/  @P3 SHF.R.U32.HI R19, RZ, R3, R18 ;  /* 0x00000003ff133219 */ /* 0x000fc80000011612 */
[----:B------:R-:W-:Y:S01]  /*27c0*/  @P3 SHF.R.U32.HI R20, RZ, R3, R6 ;  /* 0x00000003ff143219 */ /* 0x000fe20000011606 */
[----:B------:R-:W-:-:S04]  /*27d0*/  IMAD R19, R43, R19, RZ ;  /* 0x000000132b137224 */ /* 0x000fc800078e02ff */
[----:B------:R-:W-:Y:S01]  /*27e0*/  IMAD R6, R43, R20, RZ ;  /* 0x000000142b067224 */ /* 0x000fe200078e02ff */
[----:B------:R-:W-:-:S04]  /*27f0*/  ISETP.GE.AND P0, PT, R5, R19, PT ;  /* 0x000000130500720c */ /* 0x000fc80003f06270 */
[----:B------:R-:W-:Y:S01]  /*2800*/  ISETP.GE.OR P0, PT, R21, R6, P0 ;  /* 0x000000061500720c */ /* 0x000fe20000706670 */
[----:B------:R-:W-:-:S05]  /*2810*/  IMAD.HI.U32 R6, R5, R2, RZ ;  /* 0x0000000205067227 */ /* 0x000fca00078e00ff */
[----:B------:R-:W-:-:S04]  /*2820*/  SHF.R.U32.HI R6, RZ, R3, R6 ;  /* 0x00000003ff067219 */ /* 0x000fc80000011606 */
[----:B------:R-:W-:-:S03]  /*2830*/  SEL R6, R5, R6, !P3 ;  /* 0x0000000605067207 */ /* 0x000fc60005800000 */
[----:B------:R-:W-:-:S04]  /*2840*/  @!P0 IMAD.HI.U32 R7, R21, R2, RZ ;  /* 0x0000000215078227 */ /* 0x000fc800078e00ff */
[----:B------:R-:W-:Y:S01]  /*2850*/  IMAD.MOV R2, RZ, RZ, -R6 ;  /* 0x000000ffff027224 */ /* 0x000fe200078e0a06 */
[----:B------:R-:W-:Y:S02]  /*2860*/  @!P0 SHF.R.U32.HI R3, RZ, R3, R7 ;  /* 0x00000003ff038219 */ /* 0x000fe40000011607 */
[----:B------:R-:W-:Y:S01]  /*2870*/  IADD3 R7, PT, PT, -R5, RZ, RZ ;  /* 0x000000ff05077210 */ /* 0x000fe20007ffe1ff */
[----:B------:R-:W-:Y:S01]  /*2880*/  IMAD R2, R43, R2, R5 ;  /* 0x000000022b027224 */ /* 0x000fe200078e0205 */
[----:B------:R-:W-:-:S03]  /*2890*/  @!P0 SEL R3, R21, R3, !P3 ;  /* 0x0000000315038207 */ /* 0x000fc60005800000 */
[----:B------:R-:W-:Y:S02]  /*28a0*/  IMAD R7, R4, R7, R9 ;  /* 0x0000000704077224 */ /* 0x000fe400078e0209 */
[--C-:B------:R-:W-:Y:S02]  /*28b0*/  @!P0 IMAD.IADD R6, R6, 0x1, -R3.reuse ;  /* 0x0000000106068824 */ /* 0x100fe400078e0a03 */
[----:B------:R-:W-:Y:S01]  /*28c0*/  @!P0 IMAD R3, R2, R20, R3 ;  /* 0x0000001402038224 */ /* 0x000fe200078e0203 */
[----:B------:R-:W-:Y:S01]  /*28d0*/  IADD3 R2, PT, PT, -R21, RZ, RZ ;  /* 0x000000ff15027210 */ /* 0x000fe20007ffe1ff */
[----:B------:R-:W-:Y:S02]  /*28e0*/  @!P0 IMAD R5, R43, R6, R21 ;  /* 0x000000062b058224 */ /* 0x000fe400078e0215 */
[----:B------:R-:W-:Y:S02]  /*28f0*/  @!P0 IMAD.MOV.U32 R21, RZ, RZ, R3 ;  /* 0x000000ffff158224 */ /* 0x000fe400078e0003 */
[----:B------:R-:W-:-:S02]  /*2900*/  IMAD R2, R17, R2, R10 ;  /* 0x0000000211027224 */ /* 0x000fc400078e020a */
[----:B------:R-:W-:Y:S02]  /*2910*/  IMAD R9, R5, R4, R7 ;  /* 0x0000000405097224 */ /* 0x000fe400078e0207 */
[----:B------:R-:W-:Y:S02]  /*2920*/  IMAD R10, R21, R17, R2 ;  /* 0x00000011150a7224 */ /* 0x000fe400078e0202 */
.L_x_44:
[----:B------:R-:W1:Y:S02]  /*2930*/  LDCU UR4, c[0x0][0xf30] ;  /* 0x0001e600ff0477ac */ /* 0x000e640008000800 */
[----:B-1----:R-:W-:-:S09]  /*2940*/  UISETP.NE.AND UP0, UPT, UR4, 0x1, UPT ;  /* 0x000000010400788c */ /* 0x002fd2000bf05270 */
[----:B------:R-:W-:Y:S05]  /*2950*/  BRA.U UP0, `(.L_x_45) ;  /* 0x0000000100407547 */ /* 0x000fea000b800000 */
[----:B------:R-:W1:Y:S08]  /*2960*/  LDC.64 R4, c[0x0][0xf10] ;  /* 0x0003c400ff047b82 */ /* 0x000e700000000a00 */
[----:B------:R-:W2:Y:S08]  /*2970*/  LDC.64 R2, c[0x0][0xf18] ;  /* 0x0003c600ff027b82 */ /* 0x000eb00000000a00 */
[----:B------:R-:W3:Y:S08]  /*2980*/  LDC R6, c[0x0][0xf20] ;  /* 0x0003c800ff067b82 */ /* 0x000ef00000000800 */
[----:B------:R-:W4:Y:S01]  /*2990*/  LDC R7, c[0x0][0xf0c] ;  /* 0x0003c300ff077b82 */ /* 0x000f220000000800 */
[----:B-1----:R-:W-:-:S05]  /*29a0*/  IMAD.HI.U32 R4, R10, R4, RZ ;  /* 0x000000040a047227 */ /* 0x002fca00078e00ff */
[----:B------:R-:W-:Y:S01]  /*29b0*/  SHF.R.U32.HI R4, RZ, R5, R4 ;  /* 0x00000005ff047219 */ /* 0x000fe20000011604 */
[----:B--2---:R-:W-:Y:S01]  /*29c0*/  IMAD.HI.U32 R3, R9, R3, RZ ;  /* 0x0000000309037227 */ /* 0x004fe200078e00ff */
[----:B------:R-:W-:-:S04]  /*29d0*/  ISETP.NE.AND P0, PT, R2, 0x1, PT ;  /* 0x000000010200780c */ /* 0x000fc80003f05270 */
[----:B---3--:R-:W-:-:S04]  /*29e0*/  SHF.R.U32.HI R3, RZ, R6, R3 ;  /* 0x00000006ff037219 */ /* 0x008fc80000011603 */
[----:B------:R-:W-:Y:S02]  /*29f0*/  SEL R3, R9, R3, !P0 ;  /* 0x0000000309037207 */ /* 0x000fe40004000000 */
[----:B----4-:R-:W-:-:S04]  /*2a00*/  ISETP.NE.AND P1, PT, R7, 0x1, PT ;  /* 0x000000010700780c */ /* 0x010fc80003f25270 */
[----:B------:R-:W-:-:S05]  /*2a10*/  SEL R4, R10, R4, !P1 ;  /* 0x000000040a047207 */ /* 0x000fca0004800000 */
[----:B------:R-:W-:Y:S02]  /*2a20*/  IMAD.IADD R5, R3, 0x1, -R4 ;  /* 0x0000000103057824 */ /* 0x000fe400078e0a04 */
[----:B------:R-:W-:Y:S02]  /*2a30*/  IMAD.IADD R3, R4, 0x1, -R3 ;  /* 0x0000000104037824 */ /* 0x000fe400078e0a03 */
[----:B------:R-:W-:Y:S02]  /*2a40*/  IMAD R10, R5, R7, R10 ;  /* 0x00000007050a7224 */ /* 0x000fe400078e020a */
[----:B------:R-:W-:-:S07]  /*2a50*/  IMAD R9, R3, R2, R9 ;  /* 0x0000000203097224 */ /* 0x000fce00078e0209 */
.L_x_45:
[----:B------:R-:W-:Y:S01]  /*2a60*/  R2UR UR4, R87 ;  /* 0x00000000570472ca */ /* 0x000fe200000e0000 */
[----:B------:R-:W-:Y:S01]  /*2a70*/  VIADD R14, R14, 0x1 ;  /* 0x000000010e0e7836 */ /* 0x000fe20000000000 */
[----:B------:R-:W-:Y:S01]  /*2a80*/  PLOP3.LUT P1, PT, PT, PT, PT, 0x80, 0x8 ;  /* 0x000000000008781c */ /* 0x000fe20003f2f070 */
[----:B------:R-:W-:-:S03]  /*2a90*/  VIADD R2, R10, UR63 ;  /* 0x0000003f0a027c36 */ /* 0x000fc60008000000 */
[----:B------:R-:W-:Y:S02]  /*2aa0*/  ISETP.NE.AND P0, PT, R14, 0x2, PT ;  /* 0x000000020e00780c */ /* 0x000fe40003f05270 */
[----:B------:R-:W-:Y:S02]  /*2ab0*/  R2UR UR20, R2 ;  /* 0x00000000021472ca */ /* 0x000fe400000e0000 */
[----:B------:R-:W-:Y:S02]  /*2ac0*/  SEL R2, RZ, 0x1, P0 ;  /* 0x00000001ff027807 */ /* 0x000fe40000000000 */
[----:B------:R-:W-:Y:S01]  /*2ad0*/  SEL R14, R14, RZ, P0 ;  /* 0x000000ff0e0e7207 */ /* 0x000fe20000000000 */
[----:B------:R-:W-:Y:S01]  /*2ae0*/  VIADD R3, R9, UR4 ;  /* 0x0000000409037c36 */ /* 0x000fe20008000000 */
[----:B------:R-:W-:-:S04]  /*2af0*/  LOP3.LUT R13, R13, R2, RZ, 0x3c, !PT ;  /* 0x000000020d0d7212 */ /* 0x000fc800078e3cff */
[----:B------:R-:W-:Y:S01]  /*2b00*/  R2UR UR12, R3 ;  /* 0x00000000030c72ca */ /* 0x000fe200000e0000 */
[----:B------:R-:W-:-:S14]  /*2b10*/  @P2 BRA `(.L_x_46) ;  /* 0xffffffec00542947 */ /* 0x000fdc000383ffff */
[----:B------:R-:W-:Y:S01]  /*2b20*/  UIADD3 UR6, UPT, UPT, UR6, 0x18, URZ ;  /* 0x0000001806067890 */ /* 0x000fe2000fffe0ff */
[----:B------:R-:W-:-:S03]  /*2b30*/  SHF.L.U32 R2, R15, 0x1f, RZ ;  /* 0x0000001f0f027819 */ /* 0x000fc600000006ff */
[----:B------:R-:W-:-:S09]  /*2b40*/  ULEA UR4, UR29, UR6, 0x3 ;  /* 0x000000061d047291 */ /* 0x000fd2000f8e18ff */
[----:B------:R-:W1:Y:S02]  /*2b50*/  SYNCS.PHASECHK.TRANS64.TRYWAIT P0, [UR4], R2 ;  /* 0x00000002ff0075a7 */ /* 0x000e640008001104 */
[----:B-1----:R-:W-:Y:S05]  /*2b60*/  @!P0 BRA `(.L_x_47) ;  /* 0x000000bc00f48947 */ /* 0x002fea0003800000 */
.L_x_196:
[----:B------:R-:W-:-:S04]  /*2b70*/  UIADD3 UR4, UPT, UPT, UR29, 0x1, URZ ;  /* 0x000000011d047890 */ /* 0x000fc8000fffe0ff */
[----:B------:R-:W-:-:S04]  /*2b80*/  UISETP.NE.AND UP0, UPT, UR4, 0x3, UPT ;  /* 0x000000030400788c */ /* 0x000fc8000bf05270 */
[----:B------:R-:W-:Y:S02]  /*2b90*/  USEL UR7, URZ, 0x1, UP0 ;  /* 0x00000001ff077887 */ /* 0x000fe40008000000 */
[----:B------:R-:W-:-:S04]  /*2ba0*/  USEL UR4, UR4, URZ, UP0 ;  /* 0x000000ff04047287 */ /* 0x000fc80008000000 */
[----:B------:R-:W-:Y:S01]  /*2bb0*/  ULEA UR5, UR4, UR6, 0x3 ;  /* 0x0000000604057291 */ /* 0x000fe2000f8e18ff */
[----:B------:R-:W-:-:S04]  /*2bc0*/  LOP3.LUT R15, R15, UR7, RZ, 0x3c, !PT ;  /* 0x000000070f0f7c12 */ /* 0x000fc8000f8e3cff */
[----:B-1----:R-:W-:-:S04]  /*2bd0*/  SHF.L.U32 R2, R15, 0x1f, RZ ;  /* 0x0000001f0f027819 */ /* 0x002fc800000006ff */
[----:B------:R-:W1:Y:S02]  /*2be0*/  SYNCS.PHASECHK.TRANS64.TRYWAIT P0, [UR5], R2 ;  /* 0x00000002ff0075a7 */ /* 0x000e640008001105 */
[----:B-1----:R-:W-:Y:S05]  /*2bf0*/  @!P0 BRA `(.L_x_48) ;  /* 0x000000bc00e88947 */ /* 0x002fea0003800000 */
.L_x_198:
[----:B------:R-:W-:-:S04]  /*2c00*/  UIADD3 UR4, UPT, UPT, UR4, 0x1, URZ ;  /* 0x0000000104047890 */ /* 0x000fc8000fffe0ff */
[----:B------:R-:W-:-:S04]  /*2c10*/  UISETP.NE.AND UP0, UPT, UR4, 0x3, UPT ;  /* 0x000000030400788c */ /* 0x000fc8000bf05270 */
[----:B------:R-:W-:Y:S02]  /*2c20*/  USEL UR5, URZ, 0x1, UP0 ;  /* 0x00000001ff057887 */ /* 0x000fe40008000000 */
[----:B------:R-:W-:-:S04]  /*2c30*/  USEL UR4, UR4, URZ, UP0 ;  /* 0x000000ff04047287 */ /* 0x000fc80008000000 */
[----:B------:R-:W-:Y:S01]  /*2c40*/  ULEA UR4, UR4, UR6, 0x3 ;  /* 0x0000000604047291 */ /* 0x000fe2000f8e18ff */
[----:B-1----:R-:W-:-:S04]  /*2c50*/  LOP3.LUT R2, R15, UR5, RZ, 0x3c, !PT ;  /* 0x000000050f027c12 */ /* 0x002fc8000f8e3cff */
[----:B------:R-:W-:Y:S01]  /*2c60*/  SHF.L.U32 R2, R2, 0x1f, RZ ;  /* 0x0000001f02027819 */ /* 0x000fe200000006ff */
[----:B----4-:R-:W-:-:S07]  /*2c70*/  IMAD.U32 R0, RZ, RZ, UR4 ;  /* 0x00000004ff007e24 */ /* 0x010fce000f8e00ff */
.L_x_49:
[----:B-1----:R1:W2:Y:S02]  /*2c80*/  SYNCS.PHASECHK.TRANS64.TRYWAIT P0, [R0+URZ], R2 ;  /* 0x00000002000075a7 */ /* 0x0022a400080011ff */
[----:B--2---:R-:W-:Y:S05]  /*2c90*/  @!P0 NANOSLEEP.SYNCS 0x989680 ;  /* 0x009896800000895d */ /* 0x004fea0003900000 */
[----:B------:R-:W2:Y:S02]  /*2ca0*/  @!P0 SYNCS.PHASECHK.TRANS64 P0, [R0+URZ], R2 ;  /* 0x00000002000085a7 */ /* 0x000ea400080010ff */
[----:B--2---:R-:W-:Y:S05]  /*2cb0*/  @P0 EXIT ;  /* 0x000000000000094d */ /* 0x004fea0003800000 */
[----:B------:R-:W-:Y:S05]  /*2cc0*/  BRA `(.L_x_49) ;  /* 0xfffffffc00ec7947 */ /* 0x000fea000383ffff */
.L_x_22:
[----:B------:R-:W-:-:S04]  /*2cd0*/  UISETP.NE.AND UP1, UPT, UR58, URZ, UPT ;  /* 0x000000ff3a00728c */ /* 0x000fc8000bf25270 */
[----:B------:R-:W-:-:S09]  /*2ce0*/  UISETP.NE.OR UP1, UPT, UR21, 0x1, UP1 ;  /* 0x000000011500788c */ /* 0x000fd20008f25670 */
[----:B------:R-:W-:Y:S05]  /*2cf0*/  BRA.U UP1, `(.L_x_50) ;  /* 0x0000000501487547 */ /* 0x000fea000b800000 */
[----:B------:R-:W-:Y:S01]  /*2d00*/  ISETP.GE.U32.AND P2, PT, R2, 0x4, PT ;  /* 0x000000040200780c */ /* 0x000fe20003f46070 */
[----:B------:R-:W-:Y:S01]  /*2d10*/  IMAD.MOV.U32 R12, RZ, RZ, 0x1 ;  /* 0x00000001ff0c7424 */ /* 0x000fe200078e00ff */
[----:B------:R-:W-:Y:S02]  /*2d20*/  CS2R R10, SRZ ;  /* 0x00000000000a7805 */ /* 0x000fe4000001ff00 */
[----:B------:R-:W-:Y:S01]  /*2d30*/  CS2R R8, SRZ ;  /* 0x0000000000087805 */ /* 0x000fe2000001ff00 */
[----:B------:R-:W-:Y:S01]  /*2d40*/  UMOV UR6, 0x400 ;  /* 0x0000040000067882 */ /* 0x000fe20000000000 */
[----:B------:R-:W-:Y:S01]  /*2d50*/  UMOV UR5, URZ ;  /* 0x000000ff00057c82 */ /* 0x000fe20008000000 */
[----:B------:R-:W-:-:S12]  /*2d60*/  ULEA UR6, UR58, UR6, 0x18 ;  /* 0x000000063a067291 */ /* 0x000fd8000f8ec0ff */
.L_x_54:
[----:B------:R-:W-:Y:S02]  /*2d70*/  LEA R0, R8, UR6, 0x3 ;  /* 0x0000000608007c11 */ /* 0x000fe4000f8e18ff */
[----:B------:R-:W-:-:S03]  /*2d80*/  SHF.L.U32 R4, R9, 0x1f, RZ ;  /* 0x0000001f09047819 */ /* 0x000fc600000006ff */
[----:B------:R-:W-:Y:S01]  /*2d90*/  VIADD R5, R0, 0xd0 ;  /* 0x000000d000057836 */ /* 0x000fe20000000000 */
[----:B------:R-:W2:Y:S02]  /*2da0*/  SYNCS.PHASECHK.TRANS64.TRYWAIT P0, [R0+URZ+0xc0], R4 ;  /* 0x0000c004000075a7 */ /* 0x000ea400080011ff */
[----:B--2---:R-:W-:Y:S05]  /*2db0*/  @!P0 BRA `(.L_x_51) ;  /* 0x000000bc00908947 */ /* 0x004fea0003800000 */
.L_x_199:
[----:B------:R-:W-:Y:S01]  /*2dc0*/  ULEA UR4, UR5, UR6, 0x3 ;  /* 0x0000000605047291 */ /* 0x000fe2000f8e18ff */
[----:B--2---:R-:W-:Y:S01]  /*2dd0*/  PRMT R0, RZ, 0x654, R5 ;  /* 0x00000654ff007816 */ /* 0x004fe20000000005 */
[----:B------:R-:W-:Y:S01]  /*2de0*/  @!P2 IMAD.MOV.U32 R4, RZ, RZ, 0x10 ;  /* 0x00000010ff04a424 */ /* 0x000fe200078e00ff */
[----:B------:R-:W-:Y:S01]  /*2df0*/  SHF.L.U32 R5, R12, 0x1f, RZ ;  /* 0x0000001f0c057819 */ /* 0x000fe200000006ff */
[----:B------:R-:W-:Y:S01]  /*2e00*/  UIADD3 UR7, UPT, UPT, UR4, 0x80, URZ ;  /* 0x0000008004077890 */ /* 0x000fe2000fffe0ff */
[----:B------:R2:W-:Y:S05]  /*2e10*/  SYNCS.ARRIVE.TRANS64.RED.A1T0 RZ, [R0+URZ], RZ ;  /* 0x000000ff00ff79a7 */ /* 0x0005ea00081004ff */
[----:B------:R-:W-:Y:S01]  /*2e20*/  IMAD.U32 R6, RZ, RZ, UR7 ;  /* 0x00000007ff067e24 */ /* 0x000fe2000f8e00ff */
[----:B------:R-:W3:Y:S04]  /*2e30*/  SYNCS.PHASECHK.TRANS64.TRYWAIT P0, [UR4+0x90], R5 ;  /* 0x00009005ff0075a7 */ /* 0x000ee80008001104 */
[----:B------:R-:W-:Y:S01]  /*2e40*/  PRMT R6, R2, 0x654, R6 ;  /* 0x0000065402067816 */ /* 0x000fe20000000006 */
[----:B--23--:R-:W-:Y:S06]  /*2e50*/  @!P0 BRA `(.L_x_52) ;  /* 0x000000bc007c8947 */ /* 0x00cfec0003800000 */
.L_x_201:
[----:B------:R-:W-:Y:S01]  /*2e60*/  ULEA UR8, UR5, UR6, 0x4 ;  /* 0x0000000605087291 */ /* 0x000fe2000f8e20ff */
[----:B------:R-:W-:Y:S01]  /*2e70*/  SEL R3, R6, R3, !P2 ;  /* 0x0000000306037207 */ /* 0x000fe20005000000 */
[----:B------:R-:W-:Y:S01]  /*2e80*/  UIADD3 UR9, UPT, UPT, UR4, 0x80, URZ ;  /* 0x0000008004097890 */ /* 0x000fe2000fffe0ff */
[----:B--2---:R-:W-:Y:S01]  /*2e90*/  LEA R0, R11, UR6, 0x3 ;  /* 0x000000060b007c11 */ /* 0x004fe2000f8e18ff */
[----:B------:R-:W-:Y:S01]  /*2ea0*/  UIADD3 UR8, UPT, UPT, UR8, 0xf0, URZ ;  /* 0x000000f008087890 */ /* 0x000fe2000fffe0ff */
[----:B------:R2:W-:Y:S01]  /*2eb0*/  @!P2 SYNCS.ARRIVE.TRANS64.RED RZ, [R3+URZ], R4 ;  /* 0x0000000403ffa9a7 */ /* 0x0005e200080004ff */
[----:B------:R-:W-:Y:S01]  /*2ec0*/  UIADD3 UR4, UPT, UPT, UR5, 0x1, URZ ;  /* 0x0000000105047890 */ /* 0x000fe2000fffe0ff */
[----:B------:R-:W-:-:S03]  /*2ed0*/  VIADD R8, R8, 0x1 ;  /* 0x0000000108087836 */ /* 0x000fc60000000000 */
[----:B------:R-:W-:Y:S02]  /*2ee0*/  UISETP.NE.AND UP0, UPT, UR4, 0x2, UPT ;  /* 0x000000020400788c */ /* 0x000fe4000bf05270 */
[----:B------:R-:W-:Y:S01]  /*2ef0*/  ISETP.NE.AND P0, PT, R8, 0x2, PT ;  /* 0x000000020800780c */ /* 0x000fe20003f05270 */
[----:B------:R-:W-:Y:S06]  /*2f00*/  UGETNEXTWORKID.BROADCAST [UR8], [UR9] ;  /* 0x00000000080073ca */ /* 0x000fec0008000100 */
[----:B------:R-:W-:Y:S02]  /*2f10*/  USEL UR7, URZ, 0x1, UP0 ;  /* 0x00000001ff077887 */ /* 0x000fe40008000000 */
[----:B------:R-:W-:-:S04]  /*2f20*/  USEL UR5, UR4, URZ, UP0 ;  /* 0x000000ff04057287 */ /* 0x000fc80008000000 */
[----:B------:R-:W-:Y:S02]  /*2f30*/  LOP3.LUT R12, R12, UR7, RZ, 0x3c, !PT ;  /* 0x000000070c0c7c12 */ /* 0x000fe4000f8e3cff */
[----:B--2---:R-:W-:-:S04]  /*2f40*/  SHF.L.U32 R4, R10, 0x1f, RZ ;  /* 0x0000001f0a047819 */ /* 0x004fc800000006ff */
[----:B------:R-:W2:Y:S02]  /*2f50*/  SYNCS.PHASECHK.TRANS64.TRYWAIT P1, [R0+URZ+0x80], R4 ;  /* 0x00008004000075a7 */ /* 0x000ea400080211ff */
[----:B--2---:R-:W-:Y:S05]  /*2f60*/  @!P1 BRA `(.L_x_53) ;  /* 0x000000bc00509947 */ /* 0x004fea0003800000 */
.L_x_202:
[C---:B--2---:R-:W-:Y:S01]  /*2f70*/  LEA R4, R11.reuse, UR6, 0x4 ;  /* 0x000000060b047c11 */ /* 0x044fe2000f8e20ff */
[----:B------:R-:W-:Y:S01]  /*2f80*/  VIADD R0, R0, 0x90 ;  /* 0x0000009000007836 */ /* 0x000fe20000000000 */
[----:B------:R-:W-:Y:S01]  /*2f90*/  SEL R8, R8, RZ, P0 ;  /* 0x000000ff08087207 */ /* 0x000fe20000000000 */
[----:B------:R-:W-:-:S03]  /*2fa0*/  VIADD R11, R11, 0x1 ;  /* 0x000000010b0b7836 */ /* 0x000fc60000000000 */
[----:B------:R-:W2:Y:S01]  /*2fb0*/  LDS.128 R4, [R4+0xf0] ;  /* 0x0000f00004047984 */ /* 0x000ea20000000c00 */
[----:B------:R-:W-:Y:S02]  /*2fc0*/  PRMT R0, RZ, 0x654, R0 ;  /* 0x00000654ff007816 */ /* 0x000fe40000000000 */
[C---:B------:R-:W-:Y:S01]  /*2fd0*/  ISETP.NE.AND P1, PT, R11.reuse, 0x2, PT ;  /* 0x000000020b00780c */ /* 0x040fe20003f25270 */
[----:B------:R-:W-:Y:S01]  /*2fe0*/  @!PT LDS RZ, [RZ] ;  /* 0x00000000fffff984 */ /* 0x000fe20000000800 */
[----:B------:R-:W-:Y:S01]  /*2ff0*/  @!PT LDS RZ, [RZ] ;  /* 0x00000000fffff984 */ /* 0x000fe20000000800 */
[----:B------:R-:W-:Y:S01]  /*3000*/  @!PT LDS RZ, [RZ] ;  /* 0x00000000fffff984 */ /* 0x000fe20000000800 */
[----:B------:R-:W-:Y:S01]  /*3010*/  @!PT LDS RZ, [RZ] ;  /* 0x00000000fffff984 */ /* 0x000fe20000000800 */
[----:B------:R3:W-:Y:S06]  /*3020*/  MEMBAR.ALL.CTA ;  /* 0x0000000000007992 */ /* 0x0007ec0000008000 */
[----:B---3--:R-:W3:Y:S01]  /*3030*/  FENCE.VIEW.ASYNC.S ;  /* 0x00000000000073c6 */ /* 0x008ee20000000000 */
[----:B------:R-:W-:Y:S01]  /*3040*/  SEL R11, R11, RZ, P1 ;  /* 0x000000ff0b0b7207 */ /* 0x000fe20000800000 */
[----:B---3--:R3:W-:Y:S01]  /*3050*/  SYNCS.ARRIVE.TRANS64.RED.A1T0 RZ, [R0+URZ], RZ ;  /* 0x000000ff00ff79a7 */ /* 0x0087e200081004ff */
[----:B--2---:R-:W-:-:S02]  /*3060*/  LOP3.LUT P3, RZ, R6, 0x1, RZ, 0xc0, !PT ;  /* 0x0000000106ff7812 */ /* 0x004fc4000786c0ff */
[----:B------:R-:W-:-:S04]  /*3070*/  SEL R4, RZ, 0x1, P1 ;  /* 0x00000001ff047807 */ /* 0x000fc80000800000 */
[----:B------:R-:W-:Y:S02]  /*3080*/  LOP3.LUT R10, R10, R4, RZ, 0x3c, !PT ;  /* 0x000000040a0a7212 */ /* 0x000fe400078e3cff */
[----:B---3--:R-:W-:-:S04]  /*3090*/  SEL R0, RZ, 0x1, P0 ;  /* 0x00000001ff007807 */ /* 0x008fc80000000000 */
[----:B------:R-:W-:Y:S01]  /*30a0*/  LOP3.LUT R9, R9, R0, RZ, 0x3c, !PT ;  /* 0x0000000009097212 */ /* 0x000fe200078e3cff */
[----:B------:R-:W-:Y:S06]  /*30b0*/  @P3 BRA `(.L_x_54) ;  /* 0xfffffffc002c3947 */ /* 0x000fec000383ffff */
[----:B------:R-:W-:Y:S01]  /*30c0*/  ULEA UR4, UR5, UR6, 0x3 ;  /* 0x0000000605047291 */ /* 0x000fe2000f8e18ff */
[----:B------:R-:W-:-:S08]  /*30d0*/  SHF.L.U32 R2, R12, 0x1f, RZ ;  /* 0x0000001f0c027819 */ /* 0x000fd000000006ff */
[----:B------:R-:W2:Y:S02]  /*30e0*/  SYNCS.PHASECHK.TRANS64 P0, [UR4+0x90], R2 ;  /* 0x00009002ff0075a7 */ /* 0x000ea40008001004 */
[----:B--2---:R-:W-:Y:S05]  /*30f0*/  @P0 BRA `(.L_x_55) ;  /* 0x0000000000080947 */ /* 0x004fea0003800000 */
[----:B------:R-:W2:Y:S02]  /*3100*/  SYNCS.PHASECHK.TRANS64.TRYWAIT P0, [UR4+0x90], R2 ;  /* 0x00009002ff0075a7 */ /* 0x000ea40008001104 */
[----:B--2---:R-:W-:Y:S05]  /*3110*/  @!P0 BRA `(.L_x_56) ;  /* 0x000000b800f88947 */ /* 0x004fea0003800000 */
.L_x_55:
[----:B------:R-:W-:-:S04]  /*3120*/  UIADD3 UR7, UPT, UPT, UR5, 0x1, URZ ;  /* 0x0000000105077890 */ /* 0x000fc8000fffe0ff */
[----:B------:R-:W-:-:S04]  /*3130*/  UISETP.NE.AND UP0, UPT, UR7, 0x2, UPT ;  /* 0x000000020700788c */ /* 0x000fc8000bf05270 */
[----:B------:R-:W-:Y:S02]  /*3140*/  USEL UR8, URZ, 0x1, UP0 ;  /* 0x00000001ff087887 */ /* 0x000fe40008000000 */
[----:B------:R-:W-:-:S04]  /*3150*/  USEL UR7, UR7, URZ, UP0 ;  /* 0x000000ff07077287 */ /* 0x000fc80008000000 */
[----:B------:R-:W-:Y:S01]  /*3160*/  ULEA UR7, UR7, UR6, 0x3 ;  /* 0x0000000607077291 */ /* 0x000fe2000f8e18ff */
[----:B--2---:R-:W-:-:S04]  /*3170*/  LOP3.LUT R2, R12, UR8, RZ, 0x3c, !PT ;  /* 0x000000080c027c12 */ /* 0x004fc8000f8e3cff */
[----:B------:R-:W-:-:S04]  /*3180*/  SHF.L.U32 R0, R2, 0x1f, RZ ;  /* 0x0000001f02007819 */ /* 0x000fc800000006ff */
[----:B------:R-:W2:Y:S02]  /*3190*/  SYNCS.PHASECHK.TRANS64 P0, [UR7+0x90], R0 ;  /* 0x00009000ff0075a7 */ /* 0x000ea40008001007 */
[----:B-12---:R-:W-:Y:S05]  /*31a0*/  @P0 EXIT ;  /* 0x000000000000094d */ /* 0x006fea0003800000 */
[----:B------:R-:W-:Y:S02]  /*31b0*/  SHF.L.U32 R2, R2, 0x1f, RZ ;  /* 0x0000001f02027819 */ /* 0x000fe400000006ff */
[----:B------:R-:W-:-:S07]  /*31c0*/  MOV R0, UR7 ;  /* 0x0000000700007c02 */ /* 0x000fce0008000f00 */
.L_x_57:
[----:B-1----:R1:W2:Y:S02]  /*31d0*/  SYNCS.PHASECHK.TRANS64.TRYWAIT P0, [R0+URZ+0x90], R2 ;  /* 0x00009002000075a7 */ /* 0x0022a400080011ff */
[----:B--2---:R-:W-:Y:S05]  /*31e0*/  @!P0 NANOSLEEP.SYNCS 0x989680 ;  /* 0x009896800000895d */ /* 0x004fea0003900000 */
[----:B------:R-:W2:Y:S02]  /*31f0*/  @!P0 SYNCS.PHASECHK.TRANS64 P0, [R0+URZ+0x90], R2 ;  /* 0x00009002000085a7 */ /* 0x000ea400080010ff */
[----:B--2---:R-:W-:Y:S05]  /*3200*/  @P0 EXIT ;  /* 0x000000000000094d */ /* 0x004fea0003800000 */
[----:B------:R-:W-:Y:S05]  /*3210*/  BRA `(.L_x_57) ;  /* 0xfffffffc00ec7947 */ /* 0x000fea000383ffff */
.L_x_50:
[----:B------:R-:W-:Y:S05]  /*3220*/  BRA.U UP3, `(.L_x_58) ;  /* 0x0000001503947547 */ /* 0x000fea000b800000 */
[----:B------:R-:W-:Y:S01]  /*3230*/  UMOV UR4, 0x40 ;  /* 0x0000004000047882 */ /* 0x000fe20000000000 */
[----:B------:R-:W-:Y:S01]  /*3240*/  NOP ;  /* 0x0000000000007918 */ /* 0x000fe20000000000 */
[----:B------:R-:W-:Y:S01]  /*3250*/  ULEA UR5, UR58, UR4, 0x18 ;  /* 0x000000043a057291 */ /* 0x000fe2000f8ec0ff */
[----:B------:R-:W-:Y:S02]  /*3260*/  UMOV UR6, 0x400 ;  /* 0x0000040000067882 */ /* 0x000fe40000000000 */
[----:B------:R-:W-:-:S06]  /*3270*/  ULEA UR6, UR58, UR6, 0x18 ;  /* 0x000000063a067291 */ /* 0x000fcc000f8ec0ff */
[----:B------:R-:W2:Y:S02]  /*3280*/  LDS.U8 R2, [UR5+0x1c] ;  /* 0x00001c05ff027984 */ /* 0x000ea40008000000 */
[----:B--2---:R-:W-:-:S13]  /*3290*/  ISETP.NE.AND P0, PT, R2, RZ, PT ;  /* 0x000000ff0200720c */ /* 0x004fda0003f05270 */
[----:B------:R-:W-:Y:S05]  /*32a0*/  @P0 BRA `(.L_x_59) ;  /* 0x0000000000580947 */ /* 0x000fea0003800000 */
[----:B------:R-:W-:-:S13]  /*32b0*/  ELECT P0, URZ, PT ;  /* 0x0000000000ff782f */ /* 0x000fda0003800000 */
[----:B------:R-:W-:Y:S05]  /*32c0*/  @!P0 BRA `(.L_x_60) ;  /* 0x0000000000608947 */ /* 0x000fea0003800000 */
[----:B------:R-:W-:Y:S01]  /*32d0*/  UMOV UR4, 0x10 ;  /* 0x0000001000047882 */ /* 0x000fe20000000000 */
[----:B------:R-:W-:Y:S01]  /*32e0*/  HFMA2 R2, -RZ, RZ, 0, 5.9604644775390625e-08 ;  /* 0x00000001ff027431 */ /* 0x000fe200000001ff */
[----:B------:R-:W-:-:S03]  /*32f0*/  MOV R3, 0xffff ;  /* 0x0000ffff00037802 */ /* 0x000fc60000000f00 */
[----:B------:R-:W-:Y:S04]  /*3300*/  DEPBAR.LE SB2, 0x36 ;  /* 0x0000ad800000791a */ /* 0x000fe80000000000 */
[----:B------:R-:W2:Y:S02]  /*3310*/  UTCATOMSWS.FIND_AND_SET.ALIGN UP0, UR4, UR4 ;  /* 0x00000004000475e3 */ /* 0x000ea40008000800 */
[----:B--2---:R-:W-:Y:S01]  /*3320*/  MOV R4, UR4 ;  /* 0x0000000400047c02 */ /* 0x004fe20008000f00 */
[----:B------:R-:W-:Y:S06]  /*3330*/  BRA.U UP0, `(.L_x_61) ;  /* 0x0000000100187547 */ /* 0x000fec000b800000 */
.L_x_62:
[----:B------:R-:W-:Y:S05]  /*3340*/  NANOSLEEP 0x64 ;  /* 0x000000640000795d */ /* 0x000fea0003800000 */
[----:B------:R-:W-:-:S05]  /*3350*/  UMOV UR4, 0x10 ;  /* 0x0000001000047882 */ /* 0x000fca0000000000 */
[----:B------:R-:W-:Y:S04]  /*3360*/  DEPBAR.LE SB2, 0x36 ;  /* 0x0000ad800000791a */ /* 0x000fe80000000000 */
[----:B------:R-:W2:Y:S02]  /*3370*/  UTCATOMSWS.FIND_AND_SET.ALIGN UP0, UR4, UR4 ;  /* 0x00000004000475e3 */ /* 0x000ea40008000800 */
[----:B--2---:R-:W-:Y:S01]  /*3380*/  MOV R4, UR4 ;  /* 0x0000000400047c02 */ /* 0x004fe20008000f00 */
[----:B------:R-:W-:Y:S05]  /*3390*/  BRA.U !UP0, `(.L_x_62) ;  /* 0xfffffffd08e87547 */ /* 0x000fea000b83ffff */
.L_x_61:
[-C--:B------:R-:W-:Y:S02]  /*33a0*/  SHF.L.U32 R3, R3, R4.reuse, RZ ;  /* 0x0000000403037219 */ /* 0x080fe400000006ff */
[----:B------:R-:W-:Y:S01]  /*33b0*/  SHF.L.U32 R2, R2, R4, RZ ;  /* 0x0000000402027219 */ /* 0x000fe200000006ff */
[----:B------:R-:W-:Y:S02]  /*33c0*/  IMAD.SHL.U32 R4, R4, 0x20, RZ ;  /* 0x0000002004047824 */ /* 0x000fe400078e00ff */
[----:B------:R2:W-:Y:S04]  /*33d0*/  ATOMS.OR RZ, [UR5+0x14], R3 ;  /* 0x00001403ffff798c */ /* 0x0005e8000b000005 */
[----:B------:R2:W-:Y:S04]  /*33e0*/  ATOMS.OR RZ, [UR5+0x18], R2 ;  /* 0x00001802ffff798c */ /* 0x0005e8000b000005 */
[----:B------:R2:W-:Y:S01]  /*33f0*/  STS [UR6+0x110], R4 ;  /* 0x00011004ff007988 */ /* 0x0005e20008000806 */
[----:B------:R-:W-:Y:S05]  /*3400*/  BRA `(.L_x_60) ;  /* 0x0000000000107947 */ /* 0x000fea0003800000 */
.L_x_59:
[----:B------:R-:W-:-:S05]  /*3410*/  MOV R2, 0xffffffff ;  /* 0xffffffff00027802 */ /* 0x000fca0000000f00 */
[----:B------:R2:W-:Y:S02]  /*3420*/  STS [UR6+0x110], R2 ;  /* 0x00011002ff007988 */ /* 0x0005e40008000806 */
[----:B--2---:R-:W-:Y:S02]  /*3430*/  MOV R2, 0x3450 ;  /* 0x0000345000027802 */ /* 0x004fe40000000f00 */
[----:B-1---5:R-:W-:Y:S05]  /*3440*/  CALL.REL.NOINC `($__internal_1_$__cuda_sm10x_tcgen05_guardrail_trap_phase_invalid_during_alloc) ;  /* 0x000000c000c87944 */ /* 0x022fea0003c00000 */
.L_x_60:
[----:B------:R-:W-:Y:S05]  /*3450*/  WARPSYNC.ALL ;  /* 0x0000000000007948 */ /* 0x000fea0003800000 */
[----:B------:R-:W3:Y:S01]  /*3460*/  S2UR UR4, SR_CgaCtaId ;  /* 0x00000000000479c3 */ /* 0x000ee20000008800 */
[----:B------:R-:W-:Y:S01]  /*3470*/  UMOV UR49, 0x400 ;  /* 0x0000040000317882 */ /* 0x000fe20000000000 */
[----:B------:R-:W-:-:S06]  /*3480*/  NOP ;  /* 0x0000000000007918 */ /* 0x000fcc0000000000 */
[----:B------:R-:W-:Y:S06]  /*3490*/  BAR.ARV 0x6, 0xa0 ;  /* 0x0182800000007b1d */ /* 0x000fec0000002000 */
[----:B------:R-:W4:Y:S01]  /*34a0*/  LDCU UR7, c[0x0][0x38c] ;  /* 0x00007180ff0777ac */ /* 0x000f220008000800 */
[----:B------:R-:W-:Y:S01]  /*34b0*/  LOP3.LUT R0, R0, 0xffff, RZ, 0xc0, !PT ;  /* 0x0000ffff00007812 */ /* 0x000fe200078ec0ff */
[----:B------:R-:W-:Y:S02]  /*34c0*/  HFMA2 R10, -RZ, RZ, 0, 0 ;  /* 0x00000000ff0a7431 */ /* 0x000fe400000001ff */
[----:B------:R-:W-:Y:S01]  /*34d0*/  IMAD.MOV.U32 R11, RZ, RZ, 0x1 ;  /* 0x00000001ff0b7424 */ /* 0x000fe200078e00ff */
[----:B------:R-:W-:Y:S01]  /*34e0*/  UMOV UR5, URZ ;  /* 0x000000ff00057c82 */ /* 0x000fe20008000000 */
[----:B------:R-:W-:Y:S01]  /*34f0*/  R2UR UR51, R0 ;  /* 0x00000000003372ca */ /* 0x000fe200000e0000 */
[----:B------:R-:W-:Y:S01]  /*3500*/  IMAD.U32 R19, RZ, RZ, UR5 ;  /* 0x00000005ff137e24 */ /* 0x000fe2000f8e00ff */
[----:B------:R-:W-:Y:S01]  /*3510*/  CS2R R8, SRZ ;  /* 0x0000000000087805 */ /* 0x000fe2000001ff00 */
[----:B------:R-:W-:Y:S01]  /*3520*/  UMOV UR46, URZ ;  /* 0x000000ff002e7c82 */ /* 0x000fe20008000000 */
[----:B------:R-:W-:Y:S01]  /*3530*/  UMOV UR58, URZ ;  /* 0x000000ff003a7c82 */ /* 0x000fe20008000000 */
[----:B---3--:R-:W-:Y:S01]  /*3540*/  ULEA UR49, UR4, UR49, 0x18 ;  /* 0x0000003104317291 */ /* 0x008fe2000f8ec0ff */
[----:B------:R-:W3:Y:S03]  /*3550*/  LDCU UR4, c[0x0][0x38c] ;  /* 0x00007180ff0477ac */ /* 0x000ee60008000800 */
[----:B------:R-:W-:-:S02]  /*3560*/  UIADD3 UR6, UPT, UPT, UR49, 0x4300, URZ ;  /* 0x0000430031067890 */ /* 0x000fc4000fffe0ff */
[----:B----4-:R-:W-:-:S03]  /*3570*/  UIADD3 UR7, UPT, UPT, UR7, 0xff, URZ ;  /* 0x000000ff07077890 */ /* 0x010fc6000fffe0ff */
[----:B--2---:R-:W2:Y:S01]  /*3580*/  LDS R2, [UR49+0x110] ;  /* 0x00011031ff027984 */ /* 0x004ea20008000800 */
[----:B------:R-:W-:Y:S02]  /*3590*/  UIADD3 UR10, UPT, UPT, UR49, 0x34f00, URZ ;  /* 0x00034f00310a7890 */ /* 0x000fe4000fffe0ff */
[----:B------:R-:W-:Y:S02]  /*35a0*/  UIADD3 UR5, UPT, UPT, UR49, 0x1c300, URZ ;  /* 0x0001c30031057890 */ /* 0x000fe4000fffe0ff */
[----:B------:R-:W-:Y:S02]  /*35b0*/  UIADD3 UR8, UPT, UPT, UR49, 0x34300, URZ ;  /* 0x0003430031087890 */ /* 0x000fe4000fffe0ff */
[----:B------:R-:W-:Y:S02]  /*35c0*/  USHF.R.U32.HI UR9, URZ, 0x4, UR6 ;  /* 0x00000004ff097899 */ /* 0x000fe40008011606 */
[----:B------:R-:W-:Y:S02]  /*35d0*/  USHF.R.U32.HI UR6, URZ, 0x4, UR5 ;  /* 0x00000004ff067899 */ /* 0x000fe40008011605 */
[----:B---3--:R-:W-:-:S02]  /*35e0*/  UISETP.GE.AND UP3, UPT, UR4, 0x1, UPT ;  /* 0x000000010400788c */ /* 0x008fc4000bf66270 */
[----:B------:R-:W-:Y:S02]  /*35f0*/  USHF.R.S32.HI UR4, URZ, 0x1f, UR7 ;  /* 0x0000001fff047899 */ /* 0x000fe40008011407 */
[----:B------:R-:W-:Y:S02]  /*3600*/  USHF.R.U32.HI UR5, URZ, 0x4, UR8 ;  /* 0x00000004ff057899 */ /* 0x000fe40008011608 */
[----:B------:R-:W-:Y:S02]  /*3610*/  ULEA.HI UR7, UR4, UR7, URZ, 0x8 ;  /* 0x0000000704077291 */ /* 0x000fe4000f8f40ff */
[----:B------:R-:W-:Y:S02]  /*3620*/  USHF.R.U32.HI UR4, URZ, 0x4, UR10 ;  /* 0x00000004ff047899 */ /* 0x000fe4000801160a */
[----:B------:R-:W-:Y:S02]  /*3630*/  ULOP3.LUT UR6, UR6, 0x3fff, URZ, 0xc0, !UPT ;  /* 0x00003fff06067892 */ /* 0x000fe4000f8ec0ff */
[----:B------:R-:W-:-:S02]  /*3640*/  ULOP3.LUT UR4, UR4, 0x3fff, URZ, 0xc0, !UPT ;  /* 0x00003fff04047892 */ /* 0x000fc4000f8ec0ff */
[----:B------:R-:W-:Y:S02]  /*3650*/  ULOP3.LUT UR9, UR9, 0x3fff, URZ, 0xc0, !UPT ;  /* 0x00003fff09097892 */ /* 0x000fe4000f8ec0ff */
[----:B------:R-:W-:Y:S02]  /*3660*/  ULOP3.LUT UR5, UR5, 0x3fff, URZ, 0xc0, !UPT ;  /* 0x00003fff05057892 */ /* 0x000fe4000f8ec0ff */
[----:B------:R-:W-:Y:S02]  /*3670*/  ULOP3.LUT UR4, UR4, 0x10000, URZ, 0xfc, !UPT ;  /* 0x0001000004047892 */ /* 0x000fe4000f8efcff */
[----:B------:R-:W-:Y:S02]  /*3680*/  USHF.R.S32.HI UR20, URZ, 0x8, UR7 ;  /* 0x00000008ff147899 */ /* 0x000fe40008011407 */
[----:B------:R-:W-:Y:S02]  /*3690*/  ULOP3.LUT UR6, UR6, 0x10000, URZ, 0xfc, !UPT ;  /* 0x0001000006067892 */ /* 0x000fe4000f8efcff */
[----:B------:R-:W-:Y:S01]  /*36a0*/  ULOP3.LUT UR7, UR9, 0x10000, URZ, 0xfc, !UPT ;  /* 0x0001000009077892 */ /* 0x000fe2000f8efcff */
[----:B------:R-:W-:Y:S01]  /*36b0*/  IMAD.U32 R18, RZ, RZ, UR4 ;  /* 0x00000004ff127e24 */ /* 0x000fe2000f8e00ff */
[----:B------:R-:W-:Y:S01]  /*36c0*/  ULOP3.LUT UR5, UR5, 0x10000, URZ, 0xfc, !UPT ;  /* 0x0001000005057892 */ /* 0x000fe2000f8efcff */
[----:B------:R-:W-:Y:S01]  /*36d0*/  IMAD.U32 R12, RZ, RZ, UR20 ;  /* 0x00000014ff0c7e24 */ /* 0x000fe2000f8e00ff */
[----:B------:R-:W-:Y:S01]  /*36e0*/  UISETP.LT.AND UP0, UPT, UR20, 0x1, UPT ;  /* 0x000000011400788c */ /* 0x000fe2000bf01270 */
[----:B--2---:R-:W-:Y:S01]  /*36f0*/  R2UR UR45, R2 ;  /* 0x00000000022d72ca */ /* 0x004fe200000e0000 */
[----:B------:R-:W-:Y:S01]  /*3700*/  IMAD.U32 R16, RZ, RZ, UR6 ;  /* 0x00000006ff107e24 */ /* 0x000fe2000f8e00ff */
[----:B------:R-:W-:Y:S01]  /*3710*/  MOV R15, UR7 ;  /* 0x00000007000f7c02 */ /* 0x000fe20008000f00 */
[----:B------:R-:W-:Y:S01]  /*3720*/  USEL UR20, UR20, 0x1, !UP0 ;  /* 0x0000000114147887 */ /* 0x000fe2000c000000 */
[----:B------:R-:W-:Y:S01]  /*3730*/  MOV R17, UR5 ;  /* 0x0000000500117c02 */ /* 0x000fe20008000f00 */
[----:B------:R-:W-:Y:S01]  /*3740*/  UMOV UR56, URZ ;  /* 0x000000ff00387c82 */ /* 0x000fe20008000000 */
[----:B------:R-:W-:Y:S01]  /*3750*/  UMOV UR54, URZ ;  /* 0x000000ff00367c82 */ /* 0x000fe20008000000 */
[----:B-1----:R-:W-:-:S06]  /*3760*/  UMOV UR52, URZ ;  /* 0x000000ff00347c82 */ /* 0x002fcc0008000000 */
[----:B------:R-:W-:Y:S02]  /*3770*/  UIADD3 UR12, UPT, UPT, UR45, 0x100, URZ ;  /* 0x000001002d0c7890 */ /* 0x000fe4000fffe0ff */
[----:B------:R-:W-:Y:S02]  /*3780*/  UIADD3 UR14, UPT, UPT, UR45, 0x104, URZ ;  /* 0x000001042d0e7890 */ /* 0x000fe4000fffe0ff */
[----:B------:R-:W-:Y:S02]  /*3790*/  UIADD3 UR13, UPT, UPT, UR45, 0x10c, URZ ;  /* 0x0000010c2d0d7890 */ /* 0x000fe4000fffe0ff */
[----:B------:R-:W-:Y:S01]  /*37a0*/  UIADD3 UR16, UPT, UPT, UR45, 0x40000100, URZ ;  /* 0x400001002d107890 */ /* 0x000fe2000fffe0ff */
[----:B------:R-:W-:Y:S01]  /*37b0*/  MOV R25, UR12 ;  /* 0x0000000c00197c02 */ /* 0x000fe20008000f00 */
[----:B------:R-:W-:Y:S01]  /*37c0*/  UIADD3 UR15, UPT, UPT, UR45, 0x40000108, URZ ;  /* 0x400001082d0f7890 */ /* 0x000fe2000fffe0ff */
[----:B------:R-:W-:Y:S01]  /*37d0*/  MOV R23, UR14 ;  /* 0x0000000e00177c02 */ /* 0x000fe20008000f00 */
[----:B------:R-:W-:Y:S01]  /*37e0*/  UIADD3 UR76, UPT, UPT, UR45, -0x7fffff00, URZ ;  /* 0x800001002d4c7890 */ /* 0x000fe2000fffe0ff */
[----:B------:R-:W-:Y:S01]  /*37f0*/  IMAD.U32 R22, RZ, RZ, UR13 ;  /* 0x0000000dff167e24 */ /* 0x000fe2000f8e00ff */
[----:B------:R-:W-:Y:S01]  /*3800*/  UIADD3 UR74, UPT, UPT, UR45, -0x3fffff00, URZ ;  /* 0xc00001002d4a7890 */ /* 0x000fe2000fffe0ff */
[----:B------:R-:W-:Y:S01]  /*3810*/  MOV R21, UR16 ;  /* 0x0000001000157c02 */ /* 0x000fe20008000f00 */
[----:B------:R-:W-:Y:S01]  /*3820*/  UIADD3 UR77, UPT, UPT, UR45, -0x7ffffef8, URZ ;  /* 0x800001082d4d7890 */ /* 0x000fe2000fffe0ff */
[----:B------:R-:W-:Y:S01]  /*3830*/  IMAD.U32 R20, RZ, RZ, UR15 ;  /* 0x0000000fff147e24 */ /* 0x000fe2000f8e00ff */
[----:B------:R-:W-:-:S02]  /*3840*/  UIADD3 UR72, UPT, UPT, UR45, 0x40000104, URZ ;  /* 0x400001042d487890 */ /* 0x000fc4000fffe0ff */
[----:B------:R-:W-:Y:S02]  /*3850*/  UIADD3 UR75, UPT, UPT, UR45, -0x3ffffef8, URZ ;  /* 0xc00001082d4b7890 */ /* 0x000fe4000fffe0ff */
[----:B------:R-:W-:Y:S02]  /*3860*/  UIADD3 UR11, UPT, UPT, UR45, 0x108, URZ ;  /* 0x000001082d0b7890 */ /* 0x000fe4000fffe0ff */
[----:B------:R-:W-:Y:S02]  /*3870*/  UIADD3 UR70, UPT, UPT, UR45, -0x7ffffefc, URZ ;  /* 0x800001042d467890 */ /* 0x000fe4000fffe0ff */
[----:B------:R-:W-:Y:S02]  /*3880*/  UIADD3 UR68, UPT, UPT, UR45, -0x3ffffefc, URZ ;  /* 0xc00001042d447890 */ /* 0x000fe4000fffe0ff */
[----:B------:R-:W-:Y:S01]  /*3890*/  USHF.R.U32.HI UR4, URZ, 0x11, UR14 ;  /* 0x00000011ff047899 */ /* 0x000fe2000801160e */
[----:B------:R-:W-:Y:S01]  /*38a0*/  IMAD.U32 R24, RZ, RZ, UR11 ;  /* 0x0000000bff187e24 */ /* 0x000fe2000f8e00ff */
[----:B------:R-:W-:-:S02]  /*38b0*/  USHF.R.U32.HI UR12, URZ, 0x11, UR12 ;  /* 0x00000011ff0c7899 */ /* 0x000fc4000801160c */
[----:B------:R-:W-:Y:S02]  /*38c0*/  USHF.R.U32.HI UR10, URZ, 0x11, UR16 ;  /* 0x00000011ff0a7899 */ /* 0x000fe40008011610 */
[----:B------:R-:W-:Y:S02]  /*38d0*/  USHF.R.U32.HI UR8, URZ, 0x11, UR76 ;  /* 0x00000011ff087899 */ /* 0x000fe4000801164c */
[----:B------:R-:W-:Y:S02]  /*38e0*/  USHF.R.U32.HI UR6, URZ, 0x11, UR74 ;  /* 0x00000011ff067899 */ /* 0x000fe4000801164a */
[----:B------:R-:W-:Y:S02]  /*38f0*/  USHF.R.U32.HI UR14, URZ, 0x1a, UR13 ;  /* 0x0000001aff0e7899 */ /* 0x000fe4000801160d */
[----:B------:R-:W-:Y:S02]  /*3900*/  USHF.R.U32.HI UR7, URZ, 0x1a, UR77 ;  /* 0x0000001aff077899 */ /* 0x000fe4000801164d */
[----:B------:R-:W-:-:S02]  /*3910*/  USHF.R.U32.HI UR13, URZ, 0x11, UR72 ;  /* 0x00000011ff0d7899 */ /* 0x000fc40008011648 */
[----:B------:R-:W-:Y:S02]  /*3920*/  USHF.R.U32.HI UR9, URZ, 0x1a, UR15 ;  /* 0x0000001aff097899 */ /* 0x000fe4000801160f */
[----:B------:R-:W-:Y:S02]  /*3930*/  USHF.R.U32.HI UR5, URZ, 0x1a, UR75 ;  /* 0x0000001aff057899 */ /* 0x000fe4000801164b */
[----:B------:R-:W-:Y:S02]  /*3940*/  UIADD3 UR73, UPT, UPT, UR45, 0x4000010c, URZ ;  /* 0x4000010c2d497890 */ /* 0x000fe4000fffe0ff */
[----:B------:R-:W-:Y:S02]  /*3950*/  UIADD3 UR71, UPT, UPT, UR45, -0x7ffffef4, URZ ;  /* 0x8000010c2d477890 */ /* 0x000fe4000fffe0ff */
[----:B------:R-:W-:Y:S02]  /*3960*/  UIADD3 UR69, UPT, UPT, UR45, -0x3ffffef4, URZ ;  /* 0xc000010c2d457890 */ /* 0x000fe4000fffe0ff */
[----:B------:R-:W-:-:S02]  /*3970*/  USHF.R.U32.HI UR15, URZ, 0x11, UR70 ;  /* 0x00000011ff0f7899 */ /* 0x000fc40008011646 */
[----:B------:R-:W-:Y:S02]  /*3980*/  USHF.R.U32.HI UR17, URZ, 0x11, UR68 ;  /* 0x00000011ff117899 */ /* 0x000fe40008011644 */
[----:B------:R-:W-:Y:S02]  /*3990*/  ULOP3.LUT UR12, UR12, 0x6000, URZ, 0xc0, !UPT ;  /* 0x000060000c0c7892 */ /* 0x000fe4000f8ec0ff */
[----:B------:R-:W-:Y:S02]  /*39a0*/  ULOP3.LUT UR10, UR10, 0x6000, URZ, 0xc0, !UPT ;  /* 0x000060000a0a7892 */ /* 0x000fe4000f8ec0ff */
[----:B------:R-:W-:Y:S02]  /*39b0*/  ULOP3.LUT UR8, UR8, 0x6000, URZ, 0xc0, !UPT ;  /* 0x0000600008087892 */ /* 0x000fe4000f8ec0ff */
[----:B------:R-:W-:Y:S02]  /*39c0*/  ULOP3.LUT UR60, UR6, 0x6000, URZ, 0xc0, !UPT ;  /* 0x00006000063c7892 */ /* 0x000fe4000f8ec0ff */
[----:B------:R-:W-:-:S02]  /*39d0*/  ULOP3.LUT UR63, UR7, 0x30, URZ, 0xc0, !UPT ;  /* 0x00000030073f7892 */ /* 0x000fc4000f8ec0ff */
[----:B------:R-:W-:Y:S02]  /*39e0*/  ULOP3.LUT UR6, UR13, 0x6000, URZ, 0xc0, !UPT ;  /* 0x000060000d067892 */ /* 0x000fe4000f8ec0ff */
[----:B------:R-:W-:Y:S02]  /*39f0*/  USHF.R.U32.HI UR11, URZ, 0x1a, UR11 ;  /* 0x0000001aff0b7899 */ /* 0x000fe4000801160b */
[----:B------:R-:W-:Y:S02]  /*3a00*/  ULOP3.LUT UR61, UR5, 0x30, URZ, 0xc0, !UPT ;  /* 0x00000030053d7892 */ /* 0x000fe4000f8ec0ff */
[----:B------:R-:W-:Y:S02]  /*3a10*/  ULOP3.LUT UR7, UR4, 0x6000, URZ, 0xc0, !UPT ;  /* 0x0000600004077892 */ /* 0x000fe4000f8ec0ff */
[----:B------:R-:W-:Y:S02]  /*3a20*/  UIADD3 UR13, UPT, UPT, -UR20, URZ, URZ ;  /* 0x000000ff140d7290 */ /* 0x000fe4000fffe1ff */
[----:B------:R-:W-:-:S02]  /*3a30*/  USHF.R.U32.HI UR16, URZ, 0x1a, UR73 ;  /* 0x0000001aff107899 */ /* 0x000fc40008011649 */
[----:B------:R-:W-:Y:S02]  /*3a40*/  USHF.R.U32.HI UR18, URZ, 0x1a, UR71 ;  /* 0x0000001aff127899 */ /* 0x000fe40008011647 */
[----:B------:R-:W-:Y:S01]  /*3a50*/  USHF.R.U32.HI UR19, URZ, 0x1a, UR69 ;  /* 0x0000001aff137899 */ /* 0x000fe20008011645 */
[----:B------:R-:W-:Y:S01]  /*3a60*/  MOV R14, UR13 ;  /* 0x0000000d000e7c02 */ /* 0x000fe20008000f00 */
[----:B------:R-:W-:Y:S02]  /*3a70*/  ULOP3.LUT UR5, UR15, 0x6000, URZ, 0xc0, !UPT ;  /* 0x000060000f057892 */ /* 0x000fe4000f8ec0ff */
[----:B------:R-:W-:Y:S02]  /*3a80*/  ULOP3.LUT UR4, UR17, 0x6000, URZ, 0xc0, !UPT ;  /* 0x0000600011047892 */ /* 0x000fe4000f8ec0ff */
[----:B------:R-:W-:Y:S02]  /*3a90*/  ULOP3.LUT UR66, UR12, 0x8a0, URZ, 0xfc, !UPT ;  /* 0x000008a00c427892 */ /* 0x000fe4000f8efcff */
[----:B------:R-:W-:-:S02]  /*3aa0*/  ULOP3.LUT UR64, UR10, 0x8a0, URZ, 0xfc, !UPT ;  /* 0x000008a00a407892 */ /* 0x000fc4000f8efcff */
[----:B------:R-:W-:Y:S02]  /*3ab0*/  ULOP3.LUT UR62, UR8, 0x8a0, URZ, 0xfc, !UPT ;  /* 0x000008a0083e7892 */ /* 0x000fe4000f8efcff */
[----:B------:R-:W-:Y:S02]  /*3ac0*/  ULOP3.LUT UR60, UR60, 0x8a0, URZ, 0xfc, !UPT ;  /* 0x000008a03c3c7892 */ /* 0x000fe4000f8efcff */
        /* <DEDUP_REMOVED lines=10> */
[----:B------:R-:W-:Y:S02]  /*3b70*/  UPRMT UR67, UR11, 0x5410, UR66 ;  /* 0x000054100b437896 */ /* 0x000fe40008000042 */
[----:B------:R-:W-:Y:S02]  /*3b80*/  UPRMT UR65, UR9, 0x5410, UR64 ;  /* 0x0000541009417896 */ /* 0x000fe40008000040 */
[----:B------:R-:W-:Y:S02]  /*3b90*/  UPRMT UR63, UR63, 0x5410, UR62 ;  /* 0x000054103f3f7896 */ /* 0x000fe4000800003e */
[----:B------:R-:W-:Y:S02]  /*3ba0*/  UPRMT UR61, UR61, 0x5410, UR60 ;  /* 0x000054103d3d7896 */ /* 0x000fe4000800003c */
[----:B------:R-:W-:Y:S02]  /*3bb0*/  UPRMT UR59, UR14, 0x5410, UR7 ;  /* 0x000054100e3b7896 */ /* 0x000fe40008000007 */
[----:B------:R-:W-:-:S02]  /*3bc0*/  UPRMT UR57, UR16, 0x5410, UR6 ;  /* 0x0000541010397896 */ /* 0x000fc40008000006 */
[----:B------:R-:W-:Y:S02]  /*3bd0*/  UPRMT UR55, UR18, 0x5410, UR5 ;  /* 0x0000541012377896 */ /* 0x000fe40008000005 */
[----:B------:R-:W-:Y:S01]  /*3be0*/  UPRMT UR53, UR19, 0x5410, UR4 ;  /* 0x0000541013357896 */ /* 0x000fe20008000004 */
[----:B------:R-:W-:Y:S01]  /*3bf0*/  UMOV UR66, URZ ;  /* 0x000000ff00427c82 */ /* 0x000fe20008000000 */
[----:B------:R-:W-:Y:S01]  /*3c00*/  UMOV UR64, URZ ;  /* 0x000000ff00407c82 */ /* 0x000fe20008000000 */
[----:B------:R-:W-:Y:S01]  /*3c10*/  UMOV UR62, URZ ;  /* 0x000000ff003e7c82 */ /* 0x000fe20008000000 */
[----:B------:R-:W-:-:S08]  /*3c20*/  UMOV UR60, URZ ;  /* 0x000000ff003c7c82 */ /* 0x000fd00008000000 */
.L_x_69:
[----:B------:R-:W-:Y:S02]  /*3c30*/  LEA R0, R10, UR49, 0x3 ;  /* 0x000000310a007c11 */ /* 0x000fe4000f8e18ff */
[----:B------:R-:W-:Y:S02]  /*3c40*/  SHF.L.U32 R2, R9, 0x1f, RZ ;  /* 0x0000001f09027819 */ /* 0x000fe400000006ff */
[----:B------:R-:W-:Y:S01]  /*3c50*/  PLOP3.LUT P0, PT, PT, PT, UP3, 0x80, 0x8 ;  /* 0x000000000008781c */ /* 0x000fe20003f0f038 */
[----:B------:R-:W-:Y:S01]  /*3c60*/  VIADD R3, R0, 0x90 ;  /* 0x0000009000037836 */ /* 0x000fe20000000000 */
[----:B-1----:R-:W1:Y:S02]  /*3c70*/  SYNCS.PHASECHK.TRANS64.TRYWAIT P1, [R0+URZ+0x80], R2 ;  /* 0x00008002000075a7 */ /* 0x002e6400080211ff */
[----:B-1-3--:R-:W-:Y:S09]  /*3c80*/  @!P1 BRA `(.L_x_63) ;  /* 0x000000b000349947 */ /* 0x00aff20003800000 */
.L_x_204:
[----:B------:R-:W-:Y:S01]  /*3c90*/  LEA R4, R10, UR49, 0x4 ;  /* 0x000000310a047c11 */ /* 0x000fe2000f8e20ff */
[----:B------:R-:W-:Y:S01]  /*3ca0*/  @UP3 ULEA UR4, UR46, UR49, 0x3 ;  /* 0x000000312e043291 */ /* 0x000fe2000f8e18ff */
[----:B------:R-:W-:Y:S02]  /*3cb0*/  R2UR UR5, R19 ;  /* 0x00000000130572ca */ /* 0x000fe400000e0000 */
[----:B------:R-:W-:Y:S02]  /*3cc0*/  PLOP3.LUT P2, PT, PT, PT, PT, 0x80, 0x8 ;  /* 0x000000000008781c */ /* 0x000fe40003f4f070 */
[----:B------:R-:W2:Y:S01]  /*3cd0*/  LDS.128 R4, [R4+0xf0] ;  /* 0x0000f00004047984 */ /* 0x000ea20000000c00 */
[----:B------:R-:W-:Y:S02]  /*3ce0*/  PRMT R3, RZ, 0x654, R3 ;  /* 0x00000654ff037816 */ /* 0x000fe40000000003 */
[----:B-1----:R-:W-:Y:S01]  /*3cf0*/  @P0 SHF.L.U32 R2, R8, 0x1f, RZ ;  /* 0x0000001f08020819 */ /* 0x002fe200000006ff */
[----:B------:R-:W-:Y:S01]  /*3d00*/  @!PT LDS RZ, [RZ] ;  /* 0x00000000fffff984 */ /* 0x000fe20000000800 */
[----:B------:R-:W-:Y:S01]  /*3d10*/  @!PT LDS RZ, [RZ] ;  /* 0x00000000fffff984 */ /* 0x000fe20000000800 */
[----:B------:R-:W-:Y:S01]  /*3d20*/  @!PT LDS RZ, [RZ] ;  /* 0x00000000fffff984 */ /* 0x000fe20000000800 */
[----:B------:R-:W-:Y:S01]  /*3d30*/  @!PT LDS RZ, [RZ] ;  /* 0x00000000fffff984 */ /* 0x000fe20000000800 */
[----:B------:R1:W-:Y:S06]  /*3d40*/  MEMBAR.ALL.CTA ;  /* 0x0000000000007992 */ /* 0x0003ec0000008000 */
[----:B-1----:R-:W1:Y:S01]  /*3d50*/  FENCE.VIEW.ASYNC.S ;  /* 0x00000000000073c6 */ /* 0x002e620000000000 */
[----:B------:R-:W-:Y:S01]  /*3d60*/  SHF.L.U32 R0, R11, 0x1f, RZ ;  /* 0x0000001f0b007819 */ /* 0x000fe200000006ff */
[----:B------:R-:W-:-:S02]  /*3d70*/  ULEA UR6, UR5, UR49, 0x3 ;  /* 0x0000003105067291 */ /* 0x000fc4000f8e18ff */
[----:B------:R-:W-:-:S04]  /*3d80*/  ULEA UR44, UR5, UR45, 0x7 ;  /* 0x0000002d052c7291 */ /* 0x000fc8000f8e38ff */
[----:B------:R-:W-:Y:S01]  /*3d90*/  IMAD.U32 R13, RZ, RZ, UR6 ;  /* 0x00000006ff0d7e24 */ /* 0x000fe2000f8e00ff */
[----:B-1----:R1:W-:Y:S01]  /*3da0*/  SYNCS.ARRIVE.TRANS64.RED.A1T0 RZ, [R3+URZ], RZ ;  /* 0x000000ff03ff79a7 */ /* 0x0023e200081004ff */
[----:B------:R1:W3:Y:S01]  /*3db0*/  @P0 SYNCS.PHASECHK.TRANS64.TRYWAIT P2, [UR4], R2 ;  /* 0x00000002ff0005a7 */ /* 0x0002e20008041104 */
[----:B--2---:R-:W-:Y:S01]  /*3dc0*/  LOP3.LUT P1, RZ, R6, 0x1, RZ, 0xc0, !PT ;  /* 0x0000000106ff7812 */ /* 0x004fe2000782c0ff */
[----:B------:R-:W2:Y:S02]  /*3dd0*/  SYNCS.PHASECHK.TRANS64.TRYWAIT P0, [UR6+0xb0], R0 ;  /* 0x0000b000ff0075a7 */ /* 0x000ea40008001106 */
[----:B-123--:R-:W-:Y:S10]  /*3de0*/  @!P0 BRA `(.L_x_64) ;  /* 0x000000ac00f08947 */ /* 0x00eff40003800000 */
.L_x_206:
[----:B------:R-:W-:Y:S01]  /*3df0*/  IADD3 R10, PT, PT, R10, 0x1, RZ ;  /* 0x000000010a0a7810 */ /* 0x000fe20007ffe0ff */
[----:B------:R-:W-:Y:S06]  /*3e00*/  BRA.U !UP3, `(.L_x_65) ;  /* 0x000000050b707547 */ /* 0x000fec000b800000 */
[----:B------:R-:W-:Y:S01]  /*3e10*/  R2UR UR48, R14 ;  /* 0x000000000e3072ca */ /* 0x000fe200000e0000 */
[----:B------:R-:W-:Y:S01]  /*3e20*/  UMOV UR9, URZ ;  /* 0x000000ff00097c82 */ /* 0x000fe20008000000 */
[----:B------:R-:W-:Y:S01]  /*3e30*/  R2UR UR47, R12 ;  /* 0x000000000c2f72ca */ /* 0x000fe200000e0000 */
[----:B------:R-:W-:-:S14]  /*3e40*/  UMOV UR5, UR46 ;  /* 0x0000002e00057c82 */ /* 0x000fdc0008000000 */
.L_x_68:
[----:B------:R-:W-:Y:S02]  /*3e50*/  UIADD3 UR48, UPT, UPT, UR48, 0x1, URZ ;  /* 0x0000000130307890 */ /* 0x000fe4000fffe0ff */
[----:B------:R-:W-:Y:S02]  /*3e60*/  ULEA UR7, UR5, UR49, 0x3 ;  /* 0x0000003105077291 */ /* 0x000fe4000f8e18ff */
[----:B------:R-:W-:Y:S01]  /*3e70*/  UISETP.NE.AND UP0, UPT, UR48, URZ, UPT ;  /* 0x000000ff3000728c */ /* 0x000fe2000bf05270 */
[----:B--23--:R-:W-:Y:S10]  /*3e80*/  @P2 BRA `(.L_x_66) ;  /* 0x00000000000c2947 */ /* 0x00cff40003800000 */
[----:B-1----:R-:W-:Y:S04]  /*3e90*/  SHF.L.U32 R2, R8, 0x1f, RZ ;  /* 0x0000001f08027819 */ /* 0x002fe800000006ff */
[----:B------:R-:W1:Y:S02]  /*3ea0*/  SYNCS.PHASECHK.TRANS64.TRYWAIT P0, [UR7], R2 ;  /* 0x00000002ff0075a7 */ /* 0x000e640008001107 */
[----:B-1----:R-:W-:Y:S05]  /*3eb0*/  @!P0 BRA `(.L_x_67) ;  /* 0x000000ac00d88947 */ /* 0x002fea0003800000 */
.L_x_66:
[----:B------:R-:W-:Y:S01]  /*3ec0*/  UISETP.NE.AND UP1, UPT, UR47, 0x1, UPT ;  /* 0x000000012f00788c */ /* 0x000fe2000bf25270 */
[----:B------:R-:W-:Y:S01]  /*3ed0*/  PLOP3.LUT P2, PT, PT, PT, PT, 0x80, 0x8 ;  /* 0x000000000008781c */ /* 0x000fe20003f4f070 */
[----:B------:R-:W-:Y:S01]  /*3ee0*/  UIADD3 UR4, UPT, UPT, UR5, 0x1, URZ ;  /* 0x0000000105047890 */ /* 0x000fe2000fffe0ff */
[----:B------:R-:W-:Y:S01]  /*3ef0*/  R2UR UR10, R17 ;  /* 0x00000000110a72ca */ /* 0x000fe200000e0000 */
[----:B------:R-:W-:Y:S01]  /*3f00*/  UIADD3 UR50, UPT, UPT, UR7, 0x18, URZ ;  /* 0x0000001807327890 */ /* 0x000fe2000fffe0ff */
[----:B------:R-:W-:Y:S01]  /*3f10*/  R2UR UR8, R18 ;  /* 0x00000000120872ca */ /* 0x000fe200000e0000 */
[----:B------:R-:W-:Y:S01]  /*3f20*/  UISETP.NE.AND UP2, UPT, UR4, 0x3, UPT ;  /* 0x000000030400788c */ /* 0x000fe2000bf45270 */
[----:B------:R-:W-:Y:S01]  /*3f30*/  PLOP3.LUT P0, PT, PT, PT, UP1, 0x80, 0x8 ;  /* 0x000000000008781c */ /* 0x000fe20003f0f018 */
[----:B------:R-:W-:Y:S01]  /*3f40*/  UIADD3 UR47, UPT, UPT, UR47, -0x1, URZ ;  /* 0xffffffff2f2f7890 */ /* 0x000fe2000fffe0ff */
[----:B------:R-:W-:Y:S01]  /*3f50*/  R2UR UR14, R16 ;  /* 0x00000000100e72ca */ /* 0x000fe200000e0000 */
[----:B------:R-:W-:Y:S01]  /*3f60*/  USEL UR6, URZ, 0x1, UP2 ;  /* 0x00000001ff067887 */ /* 0x000fe20009000000 */
[----:B------:R-:W-:Y:S01]  /*3f70*/  R2UR UR12, R15 ;  /* 0x000000000f0c72ca */ /* 0x000fe200000e0000 */
[----:B------:R-:W-:Y:S01]  /*3f80*/  USEL UR46, UR4, URZ, UP2 ;  /* 0x000000ff042e7287 */ /* 0x000fe20009000000 */
[----:B------:R-:W-:Y:S01]  /*3f90*/  UMOV UR11, 0x4008 ;  /* 0x00004008000b7882 */ /* 0x000fe20000000000 */
[----:B------:R-:W-:Y:S02]  /*3fa0*/  UMOV UR43, 0x4008 ;  /* 0x00004008002b7882 */ /* 0x000fe40000000000 */
[----:B------:R-:W-:Y:S01]  /*3fb0*/  @UP1 ULEA UR4, UR46, UR49, 0x3 ;  /* 0x000000312e041291 */ /* 0x000fe2000f8e18ff */
[----:B------:R-:W-:Y:S01]  /*3fc0*/  LOP3.LUT R8, R8, UR6, RZ, 0x3c, !PT ;  /* 0x0000000608087c12 */ /* 0x000fe2000f8e3cff */
[----:B------:R-:W-:Y:S02]  /*3fd0*/  ULEA UR10, UR5, UR10, 0x6 ;  /* 0x0000000a050a7291 */ /* 0x000fe4000f8e30ff */
[----:B------:R-:W-:Y:S01]  /*3fe0*/  ULEA UR8, UR5, UR8, 0x6 ;  /* 0x0000000805087291 */ /* 0x000fe2000f8e30ff */
[----:B-1----:R-:W-:Y:S01]  /*3ff0*/  @P0 SHF.L.U32 R0, R8, 0x1f, RZ ;  /* 0x0000001f08000819 */ /* 0x002fe200000006ff */
[----:B------:R-:W-:Y:S02]  /*4000*/  UIADD3 UR42, UPT, UPT, UR10, 0x20, URZ ;  /* 0x000000200a2a7890 */ /* 0x000fe4000fffe0ff */
[----:B------:R-:W-:Y:S01]  /*4010*/  UISETP.NE.U32.AND UP1, UPT, UR9, URZ, UPT ;  /* 0x000000ff0900728c */ /* 0x000fe2000bf25070 */
[----:B------:R2:W3:Y:S01]  /*4020*/  @P0 SYNCS.PHASECHK.TRANS64.TRYWAIT P2, [UR4], R0 ;  /* 0x00000000ff0005a7 */ /* 0x0004e20008041104 */
[----:B------:R-:W-:Y:S01]  /*4030*/  UIADD3 UR40, UPT, UPT, UR8, 0x20, URZ ;  /* 0x0000002008287890 */ /* 0x000fe2000fffe0ff */
[----:B------:R1:W-:Y:S01]  /*4040*/  UTCCP.T.S.4x32dp128bit tmem[UR45+0x100], gdesc[UR10] ;  /* 0x0001000a2d0079e7 */ /* 0x0003e20009100000 */
[----:B------:R-:W-:Y:S02]  /*4050*/  ULEA UR6, UR5, UR14, 0xb ;  /* 0x0000000e05067291 */ /* 0x000fe4000f8e58ff */
[----:B------:R-:W-:Y:S01]  /*4060*/  ULEA UR4, UR5, UR12, 0xb ;  /* 0x0000000c05047291 */ /* 0x000fe2000f8e58ff */
[----:B------:R4:W-:Y:S01]  /*4070*/  UTCCP.T.S.4x32dp128bit tmem[UR45+0x104], gdesc[UR42] ;  /* 0x0001042a2d0079e7 */ /* 0x0009e20009100000 */
[----:B------:R-:W-:Y:S02]  /*4080*/  UIADD3 UR38, UPT, UPT, UR6, 0x2, URZ ;  /* 0x0000000206267890 */ /* 0x000fe4000fffe0ff */
        /* <DEDUP_REMOVED lines=8> */
[----:B------:R-:W-:Y:S01]  /*4110*/  UIADD3 UR20, UPT, UPT, UR4, 0x402, URZ ;  /* 0x0000040204147890 */ /* 0x000fe2000fffe0ff */
[----:B-1----:R-:W-:Y:S01]  /*4120*/  R2UR UR10, R23 ;  /* 0x00000000170a72ca */ /* 0x002fe200000e0000 */
[----:B------:R-:W-:Y:S01]  /*4130*/  UIADD3 UR18, UPT, UPT, UR6, 0x404, URZ ;  /* 0x0000040406127890 */ /* 0x000fe2000fffe0ff */
[----:B------:R-:W-:Y:S01]  /*4140*/  R2UR UR11, R22 ;  /* 0x00000000160b72ca */ /* 0x000fe200000e0000 */
[----:B------:R-:W-:Y:S01]  /*4150*/  UIADD3 UR16, UPT, UPT, UR4, 0x404, URZ ;  /* 0x0000040404107890 */ /* 0x000fe2000fffe0ff */
[----:B----4-:R-:W-:Y:S01]  /*4160*/  R2UR UR42, R21 ;  /* 0x00000000152a72ca */ /* 0x010fe200000e0000 */
[----:B------:R-:W-:Y:S01]  /*4170*/  UIADD3 UR14, UPT, UPT, UR6, 0x406, URZ ;  /* 0x00000406060e7890 */ /* 0x000fe2000fffe0ff */
[----:B------:R-:W-:Y:S01]  /*4180*/  R2UR UR43, R20 ;  /* 0x00000000142b72ca */ /* 0x000fe200000e0000 */
[----:B------:R-:W-:Y:S01]  /*4190*/  UIADD3 UR12, UPT, UPT, UR4, 0x406, URZ ;  /* 0x00000406040c7890 */ /* 0x000fe2000fffe0ff */
[----:B------:R-:W-:Y:S01]  /*41a0*/  UMOV UR9, 0x4008 ;  /* 0x0000400800097882 */ /* 0x000fe20000000000 */
[----:B------:R-:W-:Y:S01]  /*41b0*/  UMOV UR41, 0x4008 ;  /* 0x0000400800297882 */ /* 0x000fe20000000000 */
[----:B------:R1:W-:Y:S01]  /*41c0*/  UTCCP.T.S.4x32dp128bit tmem[UR45+0x108], gdesc[UR8] ;  /* 0x000108082d0079e7 */ /* 0x0003e20009100000 */
[----:B------:R-:W-:Y:S01]  /*41d0*/  UTCCP.T.S.4x32dp128bit tmem[UR45+0x10c], gdesc[UR40] ;  /* 0x00010c282d0079e7 */ /* 0x000fe20009100000 */
[----:B------:R-:W-:Y:S01]  /*41e0*/  UMOV UR7, 0x40004040 ;  /* 0x4000404000077882 */ /* 0x000fe20000000000 */
        /* <DEDUP_REMOVED lines=15> */
[----:B-1----:R-:W-:Y:S02]  /*42e0*/  R2UR UR8, R25 ;  /* 0x00000000190872ca */ /* 0x002fe400000e0000 */
[----:B------:R-:W-:Y:S11]  /*42f0*/  R2UR UR9, R24 ;  /* 0x00000000180972ca */ /* 0x000ff600000e0000 */
[----:B------:R-:W-:Y:S02]  /*4300*/  @!UPT UIADD3 URZ, UPT, UPT, URZ, URZ, URZ ;  /* 0x000000fffffff290 */ /* 0x000fe4000fffe0ff */
[----:B------:R1:W-:Y:S01]  /*4310*/  UTCQMMA gdesc[UR4], gdesc[UR6], tmem[UR44], tmem[UR66], idesc[UR67], tmem[UR8], UP1 ;  /* 0x0008420604007dea */ /* 0x0003e2000880032c */
[----:B------:R2:W-:Y:S01]  /*4320*/  UTCQMMA gdesc[UR36], gdesc[UR38], tmem[UR44], tmem[UR64], idesc[UR65], tmem[UR42], UPT ;  /* 0x002a402624007dea */ /* 0x0005e2000b80032c */
[----:B------:R2:W-:Y:S01]  /*4330*/  UTCQMMA gdesc[UR32], gdesc[UR34], tmem[UR44], tmem[UR62], idesc[UR63], tmem[UR76], UPT ;  /* 0x004c3e2220007dea */ /* 0x0005e2000b80032c */
[----:B------:R2:W-:Y:S01]  /*4340*/  UTCQMMA gdesc[UR28], gdesc[UR30], tmem[UR44], tmem[UR60], idesc[UR61], tmem[UR74], UPT ;  /* 0x004a3c1e1c007dea */ /* 0x0005e2000b80032c */
[----:B------:R2:W-:Y:S01]  /*4350*/  UTCQMMA gdesc[UR24], gdesc[UR26], tmem[UR44], tmem[UR58], idesc[UR59], tmem[UR10], UPT ;  /* 0x000a3a1a18007dea */ /* 0x0005e2000b80032c */
[----:B------:R2:W-:Y:S01]  /*4360*/  UTCQMMA gdesc[UR20], gdesc[UR22], tmem[UR44], tmem[UR56], idesc[UR57], tmem[UR72], UPT ;  /* 0x0048381614007dea */ /* 0x0005e2000b80032c */
[----:B------:R2:W-:Y:S01]  /*4370*/  UTCQMMA gdesc[UR16], gdesc[UR18], tmem[UR44], tmem[UR54], idesc[UR55], tmem[UR70], UPT ;  /* 0x0046361210007dea */ /* 0x0005e2000b80032c */
[----:B------:R2:W-:Y:S01]  /*4380*/  UTCQMMA gdesc[UR12], gdesc[UR14], tmem[UR44], tmem[UR52], idesc[UR53], tmem[UR68], UPT ;  /* 0x0044340e0c007dea */ /* 0x0005e2000b80032c */
[----:B------:R2:W-:Y:S01]  /*4390*/  UTCBAR.MULTICAST [UR50], URZ, UR51 ;  /* 0x000000ff320073e9 */ /* 0x0005e20008000833 */
[----:B-1----:R-:W-:Y:S01]  /*43a0*/  UMOV UR9, 0x1 ;  /* 0x0000000100097882 */ /* 0x002fe20000000000 */
[----:B------:R-:W-:Y:S01]  /*43b0*/  UMOV UR5, UR46 ;  /* 0x0000002e00057c82 */ /* 0x000fe20008000000 */
[----:B------:R-:W-:Y:S05]  /*43c0*/  BRA.U UP0, `(.L_x_68) ;  /* 0xfffffff900a07547 */ /* 0x000fea000b83ffff */
.L_x_65:
[----:B------:R-:W-:Y:S02]  /*43d0*/  R2UR UR4, R19 ;  /* 0x00000000130472ca */ /* 0x000fe400000e0000 */
[----:B------:R-:W-:Y:S02]  /*43e0*/  R2UR UR5, R13 ;  /* 0x000000000d0572ca */ /* 0x000fe400000e0000 */
[----:B------:R-:W-:-:S04]  /*43f0*/  ISETP.NE.AND P0, PT, R10, 0x2, PT ;  /* 0x000000020a00780c */ /* 0x000fc80003f05270 */
[----:B-12---:R-:W-:Y:S02]  /*4400*/  SEL R0, RZ, 0x1, P0 ;  /* 0x00000001ff007807 */ /* 0x006fe40000000000 */
[----:B------:R-:W-:Y:S02]  /*4410*/  SEL R10, R10, RZ, P0 ;  /* 0x000000ff0a0a7207 */ /* 0x000fe40000000000 */
[----:B------:R-:W-:Y:S01]  /*4420*/  LOP3.LUT R9, R9, R0, RZ, 0x3c, !PT ;  /* 0x0000000009097212 */ /* 0x000fe200078e3cff */
[----:B------:R-:W-:Y:S02]  /*4430*/  UIADD3 UR4, UPT, UPT, UR4, 0x1, URZ ;  /* 0x0000000104047890 */ /* 0x000fe4000fffe0ff */
[----:B------:R-:W-:Y:S02]  /*4440*/  UIADD3 UR5, UPT, UPT, UR5, 0xa0, URZ ;  /* 0x000000a005057890 */ /* 0x000fe4000fffe0ff */
[----:B------:R-:W-:-:S04]  /*4450*/  UISETP.NE.AND UP0, UPT, UR4, 0x2, UPT ;  /* 0x000000020400788c */ /* 0x000fc8000bf05270 */
[----:B------:R-:W-:Y:S02]  /*4460*/  USEL UR6, URZ, 0x1, UP0 ;  /* 0x00000001ff067887 */ /* 0x000fe40008000000 */
[----:B------:R-:W-:Y:S01]  /*4470*/  USEL UR4, UR4, URZ, UP0 ;  /* 0x000000ff04047287 */ /* 0x000fe20008000000 */
[----:B------:R1:W-:Y:S03]  /*4480*/  UTCBAR [UR5], URZ ;  /* 0x000000ff050073e9 */ /* 0x0003e600080000ff */
[----:B------:R-:W-:Y:S02]  /*4490*/  LOP3.LUT R11, R11, UR6, RZ, 0x3c, !PT ;  /* 0x000000060b0b7c12 */ /* 0x000fe4000f8e3cff */
[----:B------:R-:W-:Y:S01]  /*44a0*/  IMAD.U32 R19, RZ, RZ, UR4 ;  /* 0x00000004ff137e24 */ /* 0x000fe2000f8e00ff */
[----:B------:R-:W-:Y:S06]  /*44b0*/  @P1 BRA `(.L_x_69) ;  /* 0xfffffff400dc1947 */ /* 0x000fec000383ffff */
[----:B------:R-:W2:Y:S01]  /*44c0*/  S2UR UR7, SR_CgaCtaId ;  /* 0x00000000000779c3 */ /* 0x000ea20000008800 */
[----:B-1----:R-:W-:Y:S02]  /*44d0*/  R2UR UR5, R19 ;  /* 0x00000000130572ca */ /* 0x002fe400000e0000 */
[----:B------:R-:W-:Y:S01]  /*44e0*/  ELECT P0, URZ, PT ;  /* 0x0000000000ff782f */ /* 0x000fe20003800000 */
[----:B------:R-:W-:Y:S01]  /*44f0*/  IMAD.MOV.U32 R0, RZ, RZ, 0x1 ;  /* 0x00000001ff007424 */ /* 0x000fe200078e00ff */
[----:B------:R-:W-:Y:S01]  /*4500*/  UIADD3 UR49, UPT, UPT, UR49, 0xb0, URZ ;  /* 0x000000b031317890 */ /* 0x000fe2000fffe0ff */
[----:B------:R-:W-:Y:S01]  /*4510*/  SHF.L.U32 R2, R11, 0x1f, RZ ;  /* 0x0000001f0b027819 */ /* 0x000fe200000006ff */
[----:B------:R-:W-:Y:S01]  /*4520*/  UMOV UR4, 0x40 ;  /* 0x0000004000047882 */ /* 0x000fe20000000000 */
[----:B------:R-:W-:Y:S01]  /*4530*/  UVIRTCOUNT.DEALLOC.SMPOOL 0x80 ;  /* 0x000000800000784c */ /* 0x000fe20000000000 */
[----:B--2---:R-:W-:-:S05]  /*4540*/  ULEA UR7, UR7, UR4, 0x18 ;  /* 0x0000000407077291 */ /* 0x004fca000f8ec0ff */
[----:B------:R-:W-:-:S04]  /*4550*/  ULEA UR4, UR5, UR49, 0x3 ;  /* 0x0000003105047291 */ /* 0x000fc8000f8e18ff */
[----:B------:R1:W-:Y:S05]  /*4560*/  @P0 STS.U8 [UR7+0x1c], R0 ;  /* 0x00001c00ff000988 */ /* 0x0003ea0008000007 */
[----:B------:R-:W2:Y:S02]  /*4570*/  SYNCS.PHASECHK.TRANS64.TRYWAIT P0, [UR4], R2 ;  /* 0x00000002ff0075a7 */ /* 0x000ea40008001104 */
[----:B-12---:R-:W-:Y:S05]  /*4580*/  @!P0 BRA `(.L_x_70) ;  /* 0x000000a8003c8947 */ /* 0x006fea0003800000 */
.L_x_209:
[----:B------:R-:W-:-:S13]  /*4590*/  R2UR UR4, R19 ;  /* 0x00000000130472ca */ /* 0x000fda00000e0000 */
[----:B------:R-:W-:-:S04]  /*45a0*/  UIADD3 UR4, UPT, UPT, UR4, 0x1, URZ ;  /* 0x0000000104047890 */ /* 0x000fc8000fffe0ff */
[----:B------:R-:W-:-:S04]  /*45b0*/  UISETP.NE.AND UP0, UPT, UR4, 0x2, UPT ;  /* 0x000000020400788c */ /* 0x000fc8000bf05270 */
[----:B------:R-:W-:Y:S02]  /*45c0*/  USEL UR5, URZ, 0x1, UP0 ;  /* 0x00000001ff057887 */ /* 0x000fe40008000000 */
[----:B------:R-:W-:-:S04]  /*45d0*/  USEL UR4, UR4, URZ, UP0 ;  /* 0x000000ff04047287 */ /* 0x000fc80008000000 */
[----:B------:R-:W-:Y:S01]  /*45e0*/  ULEA UR4, UR4, UR49, 0x3 ;  /* 0x0000003104047291 */ /* 0x000fe2000f8e18ff */
[----:B-1----:R-:W-:-:S04]  /*45f0*/  LOP3.LUT R2, R11, UR5, RZ, 0x3c, !PT ;  /* 0x000000050b027c12 */ /* 0x002fc8000f8e3cff */
[----:B------:R-:W-:-:S04]  /*4600*/  SHF.L.U32 R2, R2, 0x1f, RZ ;  /* 0x0000001f02027819 */ /* 0x000fc800000006ff */
[----:B------:R-:W1:Y:S02]  /*4610*/  SYNCS.PHASECHK.TRANS64.TRYWAIT P0, [UR4], R2 ;  /* 0x00000002ff0075a7 */ /* 0x000e640008001104 */
[----:B-1----:R-:W-:Y:S05]  /*4620*/  @!P0 BRA `(.L_x_71) ;  /* 0x000000a8002c8947 */ /* 0x002fea0003800000 */
.L_x_211:
[----:B------:R-:W-:Y:S01]  /*4630*/  NOP ;  /* 0x0000000000007918 */ /* 0x000fe20000000000 */
[----:B-1----:R-:W1:Y:S01]  /*4640*/  LDS R0, [UR7+0x14] ;  /* 0x00001407ff007984 */ /* 0x002e620008000800 */
[----:B------:R-:W-:Y:S01]  /*4650*/  ULOP3.LUT UR4, UR45, 0xffff, URZ, 0xc0, !UPT ;  /* 0x0000ffff2d047892 */ /* 0x000fe2000f8ec0ff */
[----:B------:R-:W-:Y:S01]  /*4660*/  UMOV UR5, 0xffff ;  /* 0x0000ffff00057882 */ /* 0x000fe20000000000 */
[----:B------:R-:W-:Y:S02]  /*4670*/  UMOV UR6, 0x1 ;  /* 0x0000000100067882 */ /* 0x000fe40000000000 */
[----:B------:R-:W-:-:S04]  /*4680*/  USHF.R.U32.HI UR4, URZ, 0x5, UR4 ;  /* 0x00000005ff047899 */ /* 0x000fc80008011604 */
[----:B------:R-:W-:Y:S02]  /*4690*/  USHF.L.U32 UR5, UR5, UR4, URZ ;  /* 0x0000000405057299 */ /* 0x000fe400080006ff */
[----:B------:R-:W-:-:S04]  /*46a0*/  USHF.L.U32 UR4, UR6, UR4, URZ ;  /* 0x0000000406047299 */ /* 0x000fc800080006ff */
[----:B-1----:R-:W-:-:S04]  /*46b0*/  LOP3.LUT R0, R0, UR5, RZ, 0xc0, !PT ;  /* 0x0000000500007c12 */ /* 0x002fc8000f8ec0ff */
[----:B------:R-:W-:-:S13]  /*46c0*/  ISETP.NE.AND P0, PT, R0, UR5, PT ;  /* 0x0000000500007c0c */ /* 0x000fda000bf05270 */
[----:B------:R-:W-:Y:S05]  /*46d0*/  @P0 BRA `(.L_x_72) ;  /* 0x0000000000580947 */ /* 0x000fea0003800000 */
[----:B------:R-:W1:Y:S02]  /*46e0*/  LDS R0, [UR7+0x18] ;  /* 0x00001807ff007984 */ /* 0x000e640008000800 */
[----:B-1----:R-:W-:-:S04]  /*46f0*/  LOP3.LUT R0, R0, UR4, RZ, 0xc0, !PT ;  /* 0x0000000400007c12 */ /* 0x002fc8000f8ec0ff */
[----:B------:R-:W-:-:S13]  /*4700*/  ISETP.NE.AND P0, PT, R0, UR4, PT ;  /* 0x0000000400007c0c */ /* 0x000fda000bf05270 */
[----:B------:R-:W-:Y:S05]  /*4710*/  @P0 BRA `(.L_x_73) ;  /* 0x00000000003c0947 */ /* 0x000fea0003800000 */
[----:B------:R-:W1:Y:S01]  /*4720*/  S2R R2, SR_LANEID ;  /* 0x0000000000027919 */ /* 0x000e620000000000 */
[----:B------:R-:W-:-:S06]  /*4730*/  ULOP3.LUT UR5, URZ, UR5, URZ, 0x33, !UPT ;  /* 0x00000005ff057292 */ /* 0x000fcc000f8e33ff */
[----:B------:R-:W-:-:S04]  /*4740*/  IMAD.U32 R0, RZ, RZ, UR5 ;  /* 0x00000005ff007e24 */ /* 0x000fc8000f8e00ff */
[----:B------:R2:W4:Y:S02]  /*4750*/  REDUX UR8, R0 ;  /* 0x00000000000873c4 */ /* 0x0005240000000000 */
[----:B------:R1:W-:Y:S01]  /*4760*/  UTCATOMSWS.AND URZ, UR5 ;  /* 0x0000000500ff79e3 */ /* 0x0003e20008000000 */
[----:B--2---:R-:W-:Y:S01]  /*4770*/  LOP3.LUT R0, RZ, UR4, RZ, 0x33, !PT ;  /* 0x00000004ff007c12 */ /* 0x004fe2000f8e33ff */
[----:B------:R-:W-:Y:S02]  /*4780*/  VOTEU.ANY UR4, UPT, PT ;  /* 0x0000000000047886 */ /* 0x000fe400038e0100 */
[----:B------:R-:W-:Y:S02]  /*4790*/  UFLO.U32 UR4, UR4 ;  /* 0x00000004000472bd */ /* 0x000fe400080e0000 */
[----:B------:R-:W2:Y:S04]  /*47a0*/  REDUX UR6, R0 ;  /* 0x00000000000673c4 */ /* 0x000ea80000000000 */
[----:B-1----:R-:W-:-:S02]  /*47b0*/  ISETP.EQ.U32.AND P0, PT, R2, UR4, PT ;  /* 0x0000000402007c0c */ /* 0x002fc4000bf02070 */
[----:B----4-:R-:W-:-:S11]  /*47c0*/  MOV R2, UR8 ;  /* 0x0000000800027c02 */ /* 0x010fd60008000f00 */
[----:B------:R1:W-:Y:S01]  /*47d0*/  @P0 ATOMS.AND RZ, [UR7+0x14], R2 ;  /* 0x00001402ffff098c */ /* 0x0003e2000a800007 */
[----:B--2---:R-:W-:-:S05]  /*47e0*/  IMAD.U32 R0, RZ, RZ, UR6 ;  /* 0x00000006ff007e24 */ /* 0x004fca000f8e00ff */
[----:B------:R1:W-:Y:S01]  /*47f0*/  @P0 ATOMS.AND RZ, [UR7+0x18], R0 ;  /* 0x00001800ffff098c */ /* 0x0003e2000a800007 */
[----:B------:R-:W-:Y:S05]  /*4800*/  BRA `(.L_x_74) ;  /* 0x0000000000147947 */ /* 0x000fea0003800000 */
.L_x_73:
[----:B------:R-:W-:Y:S02]  /*4810*/  MOV R2, 0x4830 ;  /* 0x0000483000027802 */ /* 0x000fe40000000f00 */
[----:B---3-5:R-:W-:Y:S05]  /*4820*/  CALL.REL.NOINC `($__internal_0_$__cuda_sm10x_tcgen05_guardrail_trap_col_being_dealloced_not_returned_by_alloc) ;  /* 0x000000ac00c47944 */ /* 0x028fea0003c00000 */
[----:B------:R-:W-:Y:S05]  /*4830*/  BRA `(.L_x_74) ;  /* 0x0000000000087947 */ /* 0x000fea0003800000 */
.L_x_72:
[----:B------:R-:W-:Y:S02]  /*4840*/  MOV R2, 0x4860 ;  /* 0x0000486000027802 */ /* 0x000fe40000000f00 */
[----:B---3-5:R-:W-:Y:S05]  /*4850*/  CALL.REL.NOINC `($__internal_2_$__cuda_sm10x_tcgen05_guardrail_trap_unallocated_columns_being_dealloced) ;  /* 0x000000ac00d07944 */ /* 0x028fea0003c00000 */
.L_x_74:
[----:B------:R-:W-:Y:S01]  /*4860*/  NOP ;  /* 0x0000000000007918 */ /* 0x000fe20000000000 */
[----:B------:R-:W-:Y:S05]  /*4870*/  EXIT ;  /* 0x000000000000794d */ /* 0x000fea0003800000 */
.L_x_58:
[----:B------:R-:W-:-:S09]  /*4880*/  UISETP.NE.OR UP6, UPT, UR21, 0x3, !UP6 ;  /* 0x000000031500788c */ /* 0x000fd2000f7c5670 */
[----:B------:R-:W-:Y:S05]  /*4890*/  BRA.U UP6, `(.L_x_75) ;  /* 0x0000001906547547 */ /* 0x000fea000b800000 */
[----:B------:R-:W2:Y:S01]  /*48a0*/  LDC R0, c[0x0][0xf30] ;  /* 0x0003cc00ff007b82 */ /* 0x000ea20000000800 */
[----:B------:R-:W3:Y:S01]  /*48b0*/  LDCU.64 UR4, c[0x0][0xc88] ;  /* 0x00019100ff0477ac */ /* 0x000ee20008000a00 */
[----:B------:R-:W-:Y:S01]  /*48c0*/  CS2R R26, SRZ ;  /* 0x00000000001a7805 */ /* 0x000fe2000001ff00 */
[----:B------:R-:W-:Y:S01]  /*48d0*/  IMAD.MOV.U32 R23, RZ, RZ, 0x1000 ;  /* 0x00001000ff177424 */ /* 0x000fe200078e00ff */
[----:B------:R-:W4:Y:S04]  /*48e0*/  LDCU.64 UR22, c[0x0][0xc90] ;  /* 0x00019200ff1677ac */ /* 0x000f280008000a00 */
[----:B------:R-:W1:Y:S01]  /*48f0*/  LDC R22, c[0x0][0x370] ;  /* 0x0000dc00ff167b82 */ /* 0x000e620000000800 */
[----:B------:R-:W-:Y:S02]  /*4900*/  USEL UR29, URZ, 0x1, UP4 ;  /* 0x00000001ff1d7887 */ /* 0x000fe4000a000000 */
[----:B------:R-:W-:-:S05]  /*4910*/  UPLOP3.LUT UP2, UPT, UPT, UPT, UPT, 0x40, 0x4 ;  /* 0x000000000004789c */ /* 0x000fca0003f4e870 */
[----:B------:R-:W1:Y:S01]  /*4920*/  LDC R3, c[0x0][0xf0c] ;  /* 0x0003c300ff037b82 */ /* 0x000e620000000800 */
[----:B---3--:R-:W-:-:S03]  /*4930*/  UISETP.NE.U32.AND UP1, UPT, UR4, URZ, UPT ;  /* 0x000000ff0400728c */ /* 0x008fc6000bf25070 */
[----:B------:R-:W-:Y:S01]  /*4940*/  UMOV UR4, 0x400 ;  /* 0x0000040000047882 */ /* 0x000fe20000000000 */
[----:B----4-:R-:W-:-:S03]  /*4950*/  UISETP.NE.U32.AND UP4, UPT, UR22, URZ, UPT ;  /* 0x000000ff1600728c */ /* 0x010fc6000bf85070 */
[----:B------:R-:W3:Y:S01]  /*4960*/  LDC R20, c[0x0][0xf20] ;  /* 0x0003c800ff147b82 */ /* 0x000ee20000000800 */
[----:B------:R-:W-:Y:S01]  /*4970*/  ULEA UR4, UR58, UR4, 0x18 ;  /* 0x000000043a047291 */ /* 0x000fe2000f8ec0ff */
[----:B--2---:R-:W-:Y:S01]  /*4980*/  ISETP.NE.AND P1, PT, R0, 0x1, PT ;  /* 0x000000010000780c */ /* 0x004fe20003f25270 */
[----:B------:R-:W-:Y:S02]  /*4990*/  UISETP.NE.AND.EX UP1, UPT, UR5, URZ, UPT, UP1 ;  /* 0x000000ff0500728c */ /* 0x000fe4000bf25310 */
[----:B------:R-:W-:Y:S02]  /*49a0*/  UIADD3 UR49, UPT, UPT, UR4, 0x30, URZ ;  /* 0x0000003004317890 */ /* 0x000fe4000fffe0ff */
[----:B------:R-:W-:Y:S01]  /*49b0*/  UIADD3 UR41, UPT, UPT, UR4, 0x38, URZ ;  /* 0x0000003804297890 */ /* 0x000fe2000fffe0ff */
[----:B------:R-:W2:Y:S01]  /*49c0*/  LDC.64 R28, c[0x0][0x348] ;  /* 0x0000d200ff1c7b82 */ /* 0x000ea20000000a00 */
[----:B------:R-:W-:Y:S02]  /*49d0*/  UIADD3 UR33, UPT, UPT, UR4, 0x40, URZ ;  /* 0x0000004004217890 */ /* 0x000fe4000fffe0ff */
[----:B------:R-:W-:-:S02]  /*49e0*/  UIADD3 UR25, UPT, UPT, UR4, 0x48, URZ ;  /* 0x0000004804197890 */ /* 0x000fc4000fffe0ff */
[----:B------:R-:W-:-:S03]  /*49f0*/  UISETP.NE.AND.EX UP4, UPT, UR23, URZ, UPT, UP4 ;  /* 0x000000ff1700728c */ /* 0x000fc6000bf85340 */
[----:B------:R-:W4:Y:S08]  /*4a00*/  LDC.64 R14, c[0x0][0xf10] ;  /* 0x0003c400ff0e7b82 */ /* 0x000f300000000a00 */
[----:B------:R-:W1:Y:S08]  /*4a10*/  LDC.64 R6, c[0x0][0xf18] ;  /* 0x0003c600ff067b82 */ /* 0x000e700000000a00 */
[----:B------:R-:W1:Y:S08]  /*4a20*/  LDC.64 R4, c[0x0][0xf28] ;  /* 0x0003ca00ff047b82 */ /* 0x000e700000000a00 */
[----:B---3--:R-:W1:Y:S02]  /*4a30*/  LDC R21, c[0x0][0x374] ;  /* 0x0000dd00ff157b82 */ /* 0x008e640000000800 */
.L_x_90:
[C---:B------:R-:W-:Y:S02]  /*4a40*/  LEA R0, R27.reuse, UR4, 0x3 ;  /* 0x000000041b007c11 */ /* 0x040fe4000f8e18ff */
[----:B------:R-:W-:Y:S02]  /*4a50*/  SHF.L.U32 R2, R26, 0x1f, RZ ;  /* 0x0000001f1a027819 */ /* 0x000fe400000006ff */
[----:B------:R-:W-:Y:S02]  /*4a60*/  LEA R16, R27, UR4, 0x4 ;  /* 0x000000041b107c11 */ /* 0x000fe4000f8e20ff */
[----:B---3--:R-:W3:Y:S02]  /*4a70*/  SYNCS.PHASECHK.TRANS64.TRYWAIT P0, [R0+URZ+0x80], R2 ;  /* 0x00008002000075a7 */ /* 0x008ee400080011ff */
[----:B---3--:R-:W-:Y:S05]  /*4a80*/  @!P0 BRA `(.L_x_76) ;  /* 0x000000a4002c8947 */ /* 0x008fea0003800000 */
.L_x_212:
[----:B------:R-:W-:Y:S01]  /*4a90*/  ISETP.GE.AND P0, PT, R43, 0x1, PT ;  /* 0x000000012b00780c */ /* 0x000fe20003f06270 */
[----:B------:R-:W1:Y:S01]  /*4aa0*/  LDS.128 R16, [R16+0xf0] ;  /* 0x0000f00010107984 */ /* 0x000e620000000c00 */
[----:B------:R-:W-:Y:S01]  /*4ab0*/  ISETP.NE.U32.AND P4, PT, RZ, UR22, PT ;  /* 0x00000016ff007c0c */ /* 0x000fe2000bf85070 */
[----:B---3--:R-:W-:Y:S01]  /*4ac0*/  VIADD R0, R0, 0x90 ;  /* 0x0000009000007836 */ /* 0x008fe20000000000 */
[----:B------:R-:W-:Y:S01]  /*4ad0*/  USHF.L.U32 UR50, UR12, 0x7, URZ ;  /* 0x000000070c327899 */ /* 0x000fe200080006ff */
[----:B------:R-:W-:Y:S01]  /*4ae0*/  IMAD.MOV.U32 R24, RZ, RZ, 0x1 ;  /* 0x00000001ff187424 */ /* 0x000fe200078e00ff */
[----:B------:R-:W-:Y:S01]  /*4af0*/  ISETP.NE.AND.EX P4, PT, RZ, UR23, PT, P4 ;  /* 0x00000017ff007c0c */ /* 0x000fe2000bf85340 */
[----:B------:R-:W-:Y:S01]  /*4b00*/  USHF.L.U32 UR51, UR20, 0x7, URZ ;  /* 0x0000000714337899 */ /* 0x000fe200080006ff */
[----:B------:R-:W-:Y:S01]  /*4b10*/  PRMT R0, RZ, 0x654, R0 ;  /* 0x00000654ff007816 */ /* 0x000fe20000000000 */
[----:B------:R-:W-:Y:S01]  /*4b20*/  @!PT LDS RZ, [RZ] ;  /* 0x00000000fffff984 */ /* 0x000fe20000000800 */
[----:B------:R-:W-:Y:S01]  /*4b30*/  @!PT LDS RZ, [RZ] ;  /* 0x00000000fffff984 */ /* 0x000fe20000000800 */
[----:B------:R-:W-:Y:S01]  /*4b40*/  @!PT LDS RZ, [RZ] ;  /* 0x00000000fffff984 */ /* 0x000fe20000000800 */
[----:B------:R-:W-:Y:S01]  /*4b50*/  @!PT LDS RZ, [RZ] ;  /* 0x00000000fffff984 */ /* 0x000fe20000000800 */
[----:B------:R3:W-:Y:S06]  /*4b60*/  MEMBAR.ALL.CTA ;  /* 0x0000000000007992 */ /* 0x0007ec0000008000 */
[----:B---3--:R-:W3:Y:S01]  /*4b70*/  FENCE.VIEW.ASYNC.S ;  /* 0x00000000000073c6 */ /* 0x008ee20000000000 */
[----:B------:R-:W-:Y:S01]  /*4b80*/  SHF.L.U32 R24, R24, 0x1f, RZ ;  /* 0x0000001f18187819 */ /* 0x000fe200000006ff */
[----:B---3--:R3:W-:Y:S01]  /*4b90*/  SYNCS.ARRIVE.TRANS64.RED.A1T0 RZ, [R0+URZ], RZ ;  /* 0x000000ff00ff79a7 */ /* 0x0087e200081004ff */
[----:B-1----:R-:W-:Y:S11]  /*4ba0*/  LOP3.LUT P3, RZ, R18, 0x1, RZ, 0xc0, !PT ;  /* 0x0000000112ff7812 */ /* 0x002ff6000786c0ff */
[----:B------:R-:W-:Y:S02]  /*4bb0*/  @!UPT UIADD3 URZ, UPT, UPT, URZ, URZ, URZ ;  /* 0x000000fffffff290 */ /* 0x000fe4000fffe0ff */
[----:B------:R-:W-:Y:S02]  /*4bc0*/  @P3 MOV R11, R16 ;  /* 0x00000010000b3202 */ /* 0x000fe40000000f00 */
[----:B------:R-:W-:Y:S01]  /*4bd0*/  @P3 LOP3.LUT R10, R17, 0xffff, RZ, 0xc0, !PT ;  /* 0x0000ffff110a3812 */ /* 0x000fe200078ec0ff */
[----:B---3--:R-:W-:Y:S06]  /*4be0*/  @!P0 BRA `(.L_x_77) ;  /* 0x0000000000a48947 */ /* 0x008fec0003800000 */
[-C--:B------:R-:W-:Y:S01]  /*4bf0*/  IMAD.HI.U32 R0, R21, R7.reuse, RZ ;  /* 0x0000000715007227 */ /* 0x080fe200078e00ff */
[----:B------:R-:W-:Y:S02]  /*4c00*/  ISETP.NE.AND P0, PT, R6, 0x1, PT ;  /* 0x000000010600780c */ /* 0x000fe40003f05270 */
[----:B------:R-:W-:Y:S01]  /*4c10*/  ISETP.NE.AND P2, PT, R43, 0x1, PT ;  /* 0x000000012b00780c */ /* 0x000fe20003f45270 */
[----:B----4-:R-:W-:Y:S01]  /*4c20*/  IMAD.HI.U32 R9, R22, R14, RZ ;  /* 0x0000000e16097227 */ /* 0x010fe200078e00ff */
[----:B------:R-:W-:Y:S02]  /*4c30*/  SHF.R.U32.HI R0, RZ, R20, R0 ;  /* 0x00000014ff007219 */ /* 0x000fe40000011600 */
[----:B------:R-:W-:Y:S01]  /*4c40*/  ISETP.NE.AND P5, PT, R3, 0x1, PT ;  /* 0x000000010300780c */ /* 0x000fe20003fa5270 */
[----:B------:R-:W-:Y:S01]  /*4c50*/  IMAD.HI.U32 R13, R10, R7, RZ ;  /* 0x000000070a0d7227 */ /* 0x000fe200078e00ff */
[----:B------:R-:W-:Y:S02]  /*4c60*/  SHF.R.U32.HI R9, RZ, R15, R9 ;  /* 0x0000000fff097219 */ /* 0x000fe40000011609 */
[----:B------:R-:W-:Y:S01]  /*4c70*/  SEL R0, R21, R0, !P0 ;  /* 0x0000000015007207 */ /* 0x000fe20004000000 */
[----:B------:R-:W-:Y:S01]  /*4c80*/  IMAD.HI.U32 R12, R11, R14, RZ ;  /* 0x0000000e0b0c7227 */ /* 0x000fe200078e00ff */
[----:B------:R-:W-:Y:S03]  /*4c90*/  SEL R9, R22, R9, !P5 ;  /* 0x0000000916097207 */ /* 0x000fe60006800000 */
[-C--:B------:R-:W-:Y:S01]  /*4ca0*/  IMAD.HI.U32 R8, R0, R4.reuse, RZ ;  /* 0x0000000400087227 */ /* 0x080fe200078e00ff */
[----:B------:R-:W-:Y:S03]  /*4cb0*/  SHF.R.U32.HI R12, RZ, R15, R12 ;  /* 0x0000000fff0c7219 */ /* 0x000fe6000001160c */
[----:B------:R-:W-:Y:S01]  /*4cc0*/  IMAD.HI.U32 R2, R9, R4, RZ ;  /* 0x0000000409027227 */ /* 0x000fe200078e00ff */
[-C--:B------:R-:W-:Y:S02]  /*4cd0*/  @P2 SHF.R.U32.HI R0, RZ, R5.reuse, R8 ;  /* 0x00000005ff002219 */ /* 0x080fe40000011608 */
[----:B------:R-:W-:Y:S02]  /*4ce0*/  SHF.R.U32.HI R8, RZ, R20, R13 ;  /* 0x00000014ff087219 */ /* 0x000fe4000001160d */
[----:B------:R-:W-:Y:S01]  /*4cf0*/  @P2 SHF.R.U32.HI R9, RZ, R5, R2 ;  /* 0x00000005ff092219 */ /* 0x000fe20000011602 */
[----:B------:R-:W-:Y:S01]  /*4d00*/  IMAD R0, R43, R0, RZ ;  /* 0x000000002b007224 */ /* 0x000fe200078e02ff */
[----:B------:R-:W-:Y:S02]  /*4d10*/  SEL R8, R10, R8, !P0 ;  /* 0x000000080a087207 */ /* 0x000fe40004000000 */
[----:B------:R-:W-:Y:S01]  /*4d20*/  SEL R2, R11, R12, !P5 ;  /* 0x0000000c0b027207 */ /* 0x000fe20006800000 */
[C---:B------:R-:W-:Y:S01]  /*4d30*/  IMAD R12, R43.reuse, R9, RZ ;  /* 0x000000092b0c7224 */ /* 0x040fe200078e02ff */
[C---:B------:R-:W-:Y:S01]  /*4d40*/  ISETP.GE.AND P0, PT, R8.reuse, R0, PT ;  /* 0x000000000800720c */ /* 0x040fe20003f06270 */
[----:B------:R-:W-:Y:S03]  /*4d50*/  IMAD.HI.U32 R0, R8, R4, RZ ;  /* 0x0000000408007227 */ /* 0x000fe600078e00ff */
[----:B------:R-:W-:Y:S02]  /*4d60*/  ISETP.GE.OR P0, PT, R2, R12, P0 ;  /* 0x0000000c0200720c */ /* 0x000fe40000706670 */
[-C--:B------:R-:W-:Y:S04]  /*4d70*/  SHF.R.U32.HI R0, RZ, R5.reuse, R0 ;  /* 0x00000005ff007219 */ /* 0x080fe80000011600 */
[----:B------:R-:W-:Y:S05]  /*4d80*/  SEL R13, R8, R0, !P2 ;  /* 0x00000000080d7207 */ /* 0x000fea0005000000 */
[----:B------:R-:W-:Y:S02]  /*4d90*/  IMAD.MOV R12, RZ, RZ, -R13 ;  /* 0x000000ffff0c7224 */ /* 0x000fe400078e0a0d */
[C---:B------:R-:W-:Y:S04]  /*4da0*/  @!P0 IMAD.HI.U32 R0, R2.reuse, R4, RZ ;  /* 0x0000000402008227 */ /* 0x040fe800078e00ff */
[----:B------:R-:W-:Y:S01]  /*4db0*/  IMAD R12, R43, R12, R8 ;  /* 0x0000000c2b0c7224 */ /* 0x000fe200078e0208 */
[----:B------:R-:W-:Y:S04]  /*4dc0*/  @!P0 SHF.R.U32.HI R0, RZ, R5, R0 ;  /* 0x00000005ff008219 */ /* 0x000fe80000011600 */
[----:B------:R-:W-:Y:S04]  /*4dd0*/  @!P0 SEL R0, R2, R0, !P2 ;  /* 0x0000000002008207 */ /* 0x000fe80005000000 */
[----:B------:R-:W-:Y:S01]  /*4de0*/  @!P0 IADD3 R13, PT, PT, R13, -R0, RZ ;  /* 0x800000000d0d8210 */ /* 0x000fe20007ffe0ff */
[----:B------:R-:W-:Y:S01]  /*4df0*/  @!P0 IMAD R0, R9, R12, R0 ;  /* 0x0000000c09008224 */ /* 0x000fe200078e0200 */
[----:B------:R-:W-:Y:S01]  /*4e00*/  IADD3 R9, PT, PT, -R8, RZ, RZ ;  /* 0x000000ff08097210 */ /* 0x000fe20007ffe1ff */
[--C-:B------:R-:W-:Y:S02]  /*4e10*/  IMAD.MOV R12, RZ, RZ, -R2.reuse ;  /* 0x000000ffff0c7224 */ /* 0x100fe400078e0a02 */
[----:B------:R-:W-:Y:S02]  /*4e20*/  @!P0 IMAD R8, R13, R43, R2 ;  /* 0x0000002b0d088224 */ /* 0x000fe400078e0202 */
[----:B------:R-:W-:Y:S02]  /*4e30*/  @!P0 IMAD.MOV.U32 R2, RZ, RZ, R0 ;  /* 0x000000ffff028224 */ /* 0x000fe400078e0000 */
[----:B------:R-:W-:Y:S02]  /*4e40*/  IMAD R11, R3, R12, R11 ;  /* 0x0000000c030b7224 */ /* 0x000fe400078e020b */
[----:B------:R-:W-:Y:S02]  /*4e50*/  IMAD R10, R6, R9, R10 ;  /* 0x00000009060a7224 */ /* 0x000fe400078e020a */
[----:B------:R-:W-:Y:S02]  /*4e60*/  IMAD R11, R2, R3, R11 ;  /* 0x00000003020b7224 */ /* 0x000fe400078e020b */
[----:B------:R-:W-:Y:S02]  /*4e70*/  IMAD R10, R8, R6, R10 ;  /* 0x00000006080a7224 */ /* 0x000fe400078e020a */
.L_x_77:
[----:B------:R-:W-:Y:S05]  /*4e80*/  BRA.U UP2, `(.L_x_78) ;  /* 0x0000000102107547 */ /* 0x000fea000b800000 */
[----:B------:R-:W-:Y:S04]  /*4e90*/  MOV R2, UR29 ;  /* 0x0000001d00027c02 */ /* 0x000fe80008000f00 */
[----:B------:R-:W-:Y:S04]  /*4ea0*/  SHF.L.U32 R2, R2, 0x1f, RZ ;  /* 0x0000001f02027819 */ /* 0x000fe800000006ff */
[----:B------:R-:W1:Y:S02]  /*4eb0*/  SYNCS.PHASECHK.TRANS64.TRYWAIT P0, [UR4+0x78], R2 ;  /* 0x00007802ff0075a7 */ /* 0x000e640008001104 */
[----:B-1----:R-:W-:Y:S05]  /*4ec0*/  @!P0 BRA `(.L_x_79) ;  /* 0x000000a000308947 */ /* 0x002fea0003800000 */
.L_x_78:
[----:B------:R-:W-:Y:S05]  /*4ed0*/  BRA.U !UP4, `(.L_x_80) ;  /* 0x000000010c347547 */ /* 0x000fea000b800000 */
[----:B------:R-:W-:Y:S01]  /*4ee0*/  UPLOP3.LUT UP0, UPT, UPT, UPT, UP1, 0x80, 0x8 ;  /* 0x000000000008789c */ /* 0x000fe20003f0f010 */
[----:B-1----:R-:W-:Y:S02]  /*4ef0*/  HFMA2 R0, -RZ, RZ, 0, 5.9604644775390625e-08 ;  /* 0x00000001ff007431 */ /* 0x002fe400000001ff */
[----:B------:R-:W-:Y:S03]  /*4f00*/  IMAD.MOV.U32 R86, RZ, RZ, 0x1 ;  /* 0x00000001ff567424 */ /* 0x000fe600078e00ff */
[----:B------:R-:W-:Y:S05]  /*4f10*/  PLOP3.LUT P0, PT, PT, PT, UP0, 0x80, 0x8 ;  /* 0x000000000008781c */ /* 0x000fea0003f0f008 */
[----:B------:R-:W1:Y:S01]  /*4f20*/  @UP0 LDCU.64 UR6, c[0x0][0xc88] ;  /* 0x00019100ff0607ac */ /* 0x000e620008000a00 */
[----:B------:R-:W-:Y:S07]  /*4f30*/  @UP0 UIMAD UR5, UR52, UR22, URZ ;  /* 0x00000016340502a4 */ /* 0x000fee000f8e02ff */
[----:B------:R-:W-:Y:S01]  /*4f40*/  @!P0 PRMT R86, R0, 0x7610, R86 ;  /* 0x0000761000568816 */ /* 0x000fe20000000056 */
[----:B-1----:R-:W-:Y:S03]  /*4f50*/  @UP0 UIMAD.WIDE UR6, UR5, 0x4, UR6 ;  /* 0x00000004050608a5 */ /* 0x002fe6000f8e0206 */
[----:B------:R-:W1:Y:S03]  /*4f60*/  @!UP0 LDCU UR5, c[0x0][0xc80] ;  /* 0x00019000ff0587ac */ /* 0x000e660008000800 */
[----:B------:R-:W-:Y:S01]  /*4f70*/  IMAD.U32 R8, RZ, RZ, UR6 ;  /* 0x00000006ff087e24 */ /* 0x000fe2000f8e00ff */
[----:B------:R-:W-:Y:S05]  /*4f80*/  MOV R9, UR7 ;  /* 0x0000000700097c02 */ /* 0x000fea0008000f00 */
[----:B-----5:R3:W5:Y:S02]  /*4f90*/  @P0 LDG.E R53, desc[UR60][R8.64] ;  /* 0x0000003c08350981 */ /* 0x020764000c1e1900 */
[----:B-1-3--:R-:W-:Y:S07]  /*4fa0*/  @!P0 IMAD.U32 R53, RZ, RZ, UR5 ;  /* 0x00000005ff358e24 */ /* 0x00afee000f8e00ff */
.L_x_80:
[----:B-----5:R-:W-:Y:S01]  /*4fb0*/  @!P4 FSETP.EQ.AND P0, PT, R53, RZ, PT ;  /* 0x000000ff3500c20b */ /* 0x020fe20003f02000 */
[----:B------:R-:W-:Y:S01]  /*4fc0*/  @!UPT UIADD3 URZ, UPT, UPT, URZ, URZ, URZ ;  /* 0x000000fffffff290 */ /* 0x000fe2000fffe0ff */
[----:B------:R-:W-:Y:S11]  /*4fd0*/  @!P4 BRA `(.L_x_81) ;  /* 0x000000000014c947 */ /* 0x000ff60003800000 */
[----:B------:R-:W-:Y:S02]  /*4fe0*/  LOP3.LUT P2, RZ, R86, 0xff, RZ, 0xc0, !PT ;  /* 0x000000ff56ff7812 */ /* 0x000fe4000784c0ff */
[----:B------:R-:W-:Y:S04]  /*4ff0*/  PLOP3.LUT P0, PT, PT, PT, UP0, 0x80, 0x8 ;  /* 0x000000000008781c */ /* 0x000fe80003f0f008 */
[----:B------:R-:W-:Y:S07]  /*5000*/  PLOP3.LUT P0, PT, P0, PT, PT, 0x8, 0x80 ;  /* 0x000000000080781c */ /* 0x000fee000070e170 */
[----:B------:R-:W-:Y:S11]  /*5010*/  @P2 FSETP.EQ.AND P0, PT, R53, RZ, PT ;  /* 0x000000ff3500220b */ /* 0x000ff60003f02000 */
[----:B------:R-:W-:Y:S02]  /*5020*/  @!UPT UIADD3 URZ, UPT, UPT, URZ, URZ, URZ ;  /* 0x000000fffffff290 */ /* 0x000fe4000fffe0ff */
.L_x_81:
[----:B------:R-:W3:Y:S01]  /*5030*/  SYNCS.PHASECHK.TRANS64.TRYWAIT P2, [UR4+0x50], R24 ;  /* 0x00005018ff0075a7 */ /* 0x000ee20008041104 */
[----:B------:R-:W-:Y:S04]  /*5040*/  ELECT P4, URZ, PT ;  /* 0x0000000000ff782f */ /* 0x000fe80003880000 */
[----:B------:R-:W-:Y:S11]  /*5050*/  PLOP3.LUT P4, PT, P0, P4, PT, 0xf2, 0x2f ;  /* 0x00000000002f781c */ /* 0x000ff60000789e72 */
[----:B------:R-:W-:Y:S02]  /*5060*/  @!UPT UIADD3 URZ, UPT, UPT, URZ, URZ, URZ ;  /* 0x000000fffffff290 */ /* 0x000fe4000fffe0ff */
[----:B--2---:R-:W-:Y:S05]  /*5070*/  @!P4 IADD3 R8, P0, PT, R28, 0x980, RZ ;  /* 0x000009801c08c810 */ /* 0x004fea0007f1e0ff */
[----:B-1----:R-:W-:Y:S01]  /*5080*/  @!P4 IMAD.X R2, RZ, RZ, R29, P0 ;  /* 0x000000ffff02c224 */ /* 0x002fe200000e061d */
[----:B---3--:R-:W-:Y:S07]  /*5090*/  @!P2 BRA `(.L_x_82) ;  /* 0x0000009c00d4a947 */ /* 0x008fee0003800000 */
.L_x_215:
[----:B------:R-:W-:Y:S01]  /*50a0*/  @!P4 R2UR UR6, R8 ;  /* 0x000000000806c2ca */ /* 0x000fe200000e0000 */
[----:B------:R-:W-:Y:S01]  /*50b0*/  VOTEU.ALL UP2, P4 ;  /* 0x0000000000ff7886 */ /* 0x000fe20002040000 */
[----:B------:R-:W-:Y:S01]  /*50c0*/  @!P4 R2UR UR5, R2 ;  /* 0x000000000205c2ca */ /* 0x000fe200000e0000 */
[----:B------:R-:W-:Y:S01]  /*50d0*/  VOTEU.ALL UP3, P4 ;  /* 0x0000000000ff7886 */ /* 0x000fe20002060000 */
[----:B------:R-:W-:Y:S01]  /*50e0*/  UMOV UR14, 0x0 ;  /* 0x00000000000e7882 */ /* 0x000fe20000000000 */
[----:B------:R-:W-:Y:S01]  /*50f0*/  UMOV UR15, 0x10000000 ;  /* 0x10000000000f7882 */ /* 0x000fe20000000000 */
[----:B------:R-:W-:Y:S01]  /*5100*/  @!UP2 UIADD3 UR48, UPT, UPT, UR4, 0x200, URZ ;  /* 0x000002000430a890 */ /* 0x000fe2000fffe0ff */
[----:B-1----:R-:W-:Y:S01]  /*5110*/  @!P4 IMAD.MOV.U32 R0, RZ, RZ, 0x1000 ;  /* 0x00001000ff00c424 */ /* 0x002fe200078e00ff */
[----:B------:R-:W-:Y:S02]  /*5120*/  @!UP2 UIADD3 UR10, UPT, UPT, UR50, 0x40, URZ ;  /* 0x00000040320aa890 */ /* 0x000fe4000fffe0ff */
[----:B------:R-:W-:Y:S01]  /*5130*/  @!UP2 UIADD3 UR8, UPT, UPT, UR4, 0xa00, URZ ;  /* 0x00000a000408a890 */ /* 0x000fe2000fffe0ff */
[----:B------:R-:W-:Y:S02]  /*5140*/  VOTEU.ALL UP2, P4 ;  /* 0x0000000000ff7886 */ /* 0x000fe40002040000 */
[----:B------:R-:W-:Y:S01]  /*5150*/  IMAD.U32 R8, RZ, RZ, UR6 ;  /* 0x00000006ff087e24 */ /* 0x000fe2000f8e00ff */
[----:B------:R-:W-:Y:S01]  /*5160*/  UMOV UR9, UR49 ;  /* 0x0000003100097c82 */ /* 0x000fe20008000000 */
[----:B------:R-:W-:Y:S01]  /*5170*/  IMAD.U32 R9, RZ, RZ, UR5 ;  /* 0x00000005ff097e24 */ /* 0x000fe2000f8e00ff */
[----:B------:R-:W-:Y:S01]  /*5180*/  UMOV UR11, UR51 ;  /* 0x00000033000b7c82 */ /* 0x000fe20008000000 */
[----:B------:R-:W-:Y:S01]  /*5190*/  UMOV UR12, UR52 ;  /* 0x00000034000c7c82 */ /* 0x000fe20008000000 */
[----:B------:R-:W-:Y:S01]  /*51a0*/  @!P4 R2UR UR6, R8 ;  /* 0x000000000806c2ca */ /* 0x000fe200000e0000 */
[----:B------:R-:W-:Y:S01]  /*51b0*/  UPRMT UR13, UR58, 0x654, UR49 ;  /* 0x000006543a0d7896 */ /* 0x000fe20008000031 */
[----:B------:R-:W-:Y:S02]  /*51c0*/  @!P4 R2UR UR7, R9 ;  /* 0x000000000907c2ca */ /* 0x000fe400000e0000 */
[----:B------:R-:W-:Y:S05]  /*51d0*/  @!P4 IADD3 R8, P0, PT, R28, 0x980, RZ ;  /* 0x000009801c08c810 */ /* 0x000fea0007f1e0ff */
[----:B------:R-:W-:Y:S06]  /*51e0*/  @!P4 IMAD.X R2, RZ, RZ, R29, P0 ;  /* 0x000000ffff02c224 */ /* 0x000fec00000e061d */
[----:B------:R1:W-:Y:S01]  /*51f0*/  @!UP3 UTMALDG.3D [UR48], [UR6], desc[UR14] ;  /* 0x00000e300600b5b4 */ /* 0x0003e20008011000 */
[----:B------:R1:W-:Y:S01]  /*5200*/  @!UP2 UTMALDG.3D [UR8], [UR6], desc[UR14] ;  /* 0x00000e080600a5b4 */ /* 0x0003e20008011000 */
[----:B------:R1:W-:Y:S01]  /*5210*/  @!P4 SYNCS.ARRIVE.TRANS64.RED.A0TR RZ, [UR4+0x30], R0 ;  /* 0x00003000ffffc9a7 */ /* 0x0003e20008300404 */
[----:B------:R-:W-:Y:S01]  /*5220*/  SYNCS.ARRIVE.TRANS64.RED.A1T0 RZ, [UR13], RZ ;  /* 0x000000ffffff79a7 */ /* 0x000fe2000810040d */
[----:B------:R-:W2:Y:S02]  /*5230*/  SYNCS.PHASECHK.TRANS64.TRYWAIT P2, [UR4+0x58], R24 ;  /* 0x00005818ff0075a7 */ /* 0x000ea40008041104 */
[----:B-12---:R-:W-:Y:S05]  /*5240*/  @!P2 BRA `(.L_x_83) ;  /* 0x0000009c0080a947 */ /* 0x006fea0003800000 */
.L_x_217:
        /* <DEDUP_REMOVED lines=8> */
[----:B------:R-:W-:Y:S01]  /*52d0*/  @!UP2 UIADD3 UR40, UPT, UPT, UR4, 0x1200, URZ ;  /* 0x000012000428a890 */ /* 0x000fe2000fffe0ff */
[----:B------:R-:W-:Y:S01]  /*52e0*/  UMOV UR42, UR50 ;  /* 0x00000032002a7c82 */ /* 0x000fe20008000000 */
[----:B------:R-:W-:Y:S01]  /*52f0*/  UMOV UR44, UR52 ;  /* 0x00000034002c7c82 */ /* 0x000fe20008000000 */
[----:B------:R-:W-:Y:S02]  /*5300*/  @!UP2 UIADD3 UR10, UPT, UPT, UR50, 0x40, URZ ;  /* 0x00000040320aa890 */ /* 0x000fe4000fffe0ff */
[----:B------:R-:W-:Y:S01]  /*5310*/  IMAD.U32 R8, RZ, RZ, UR6 ;  /* 0x00000006ff087e24 */ /* 0x000fe2000f8e00ff */
[----:B------:R-:W-:Y:S01]  /*5320*/  @!UP2 UIADD3 UR8, UPT, UPT, UR4, 0x1a00, URZ ;  /* 0x00001a000408a890 */ /* 0x000fe2000fffe0ff */
[----:B------:R-:W-:Y:S01]  /*5330*/  IMAD.U32 R9, RZ, RZ, UR5 ;  /* 0x00000005ff097e24 */ /* 0x000fe2000f8e00ff */
[----:B------:R-:W-:Y:S01]  /*5340*/  VOTEU.ALL UP2, P4 ;  /* 0x0000000000ff7886 */ /* 0x000fe20002040000 */
[----:B------:R-:W-:Y:S01]  /*5350*/  UMOV UR9, UR41 ;  /* 0x0000002900097c82 */ /* 0x000fe20008000000 */
[----:B------:R-:W-:Y:S01]  /*5360*/  @!P4 R2UR UR6, R8 ;  /* 0x000000000806c2ca */ /* 0x000fe200000e0000 */
[----:B------:R-:W-:Y:S01]  /*5370*/  UMOV UR12, UR52 ;  /* 0x00000034000c7c82 */ /* 0x000fe20008000000 */
[----:B------:R-:W-:Y:S01]  /*5380*/  @!P4 R2UR UR7, R9 ;  /* 0x000000000907c2ca */ /* 0x000fe200000e0000 */
[----:B------:R-:W-:Y:S01]  /*5390*/  UMOV UR11, UR43 ;  /* 0x0000002b000b7c82 */ /* 0x000fe20008000000 */
[----:B------:R-:W-:Y:S01]  /*53a0*/  UPRMT UR14, UR58, 0x654, UR41 ;  /* 0x000006543a0e7896 */ /* 0x000fe20008000029 */
[----:B------:R-:W-:Y:S05]  /*53b0*/  @!P4 IADD3 R8, P0, PT, R28, 0x980, RZ ;  /* 0x000009801c08c810 */ /* 0x000fea0007f1e0ff */
[----:B------:R-:W-:Y:S05]  /*53c0*/  @!P4 IMAD.X R2, RZ, RZ, R29, P0 ;  /* 0x000000ffff02c224 */ /* 0x000fea00000e061d */
[----:B------:R1:W-:Y:S01]  /*53d0*/  @!UP3 UTMALDG.3D [UR40], [UR6], desc[UR16] ;  /* 0x000010280600b5b4 */ /* 0x0003e20008011000 */
[----:B------:R1:W-:Y:S01]  /*53e0*/  @!UP2 UTMALDG.3D [UR8], [UR6], desc[UR16] ;  /* 0x000010080600a5b4 */ /* 0x0003e20008011000 */
[----:B------:R1:W-:Y:S01]  /*53f0*/  @!P4 SYNCS.ARRIVE.TRANS64.RED.A0TR RZ, [UR4+0x38], R0 ;  /* 0x00003800ffffc9a7 */ /* 0x0003e20008300404 */
[----:B------:R-:W-:Y:S01]  /*5400*/  SYNCS.ARRIVE.TRANS64.RED.A1T0 RZ, [UR14], RZ ;  /* 0x000000ffffff79a7 */ /* 0x000fe2000810040e */
[----:B------:R-:W2:Y:S02]  /*5410*/  SYNCS.PHASECHK.TRANS64.TRYWAIT P2, [UR4+0x60], R24 ;  /* 0x00006018ff0075a7 */ /* 0x000ea40008041104 */
[----:B-12---:R-:W-:Y:S05]  /*5420*/  @!P2 BRA `(.L_x_84) ;  /* 0x0000009c0020a947 */ /* 0x006fea0003800000 */
.L_x_219:
[----:B------:R-:W-:Y:S01]  /*5430*/  @!P4 R2UR UR6, R8 ;  /* 0x000000000806c2ca */ /* 0x000fe200000e0000 */
[----:B------:R-:W-:Y:S01]  /*5440*/  VOTEU.ALL UP2, P4 ;  /* 0x0000000000ff7886 */ /* 0x000fe20002040000 */
[----:B------:R-:W-:Y:S01]  /*5450*/  @!P4 R2UR UR5, R2 ;  /* 0x000000000205c2ca */ /* 0x000fe200000e0000 */
[----:B------:R-:W-:Y:S01]  /*5460*/  UIADD3 UR34, UPT, UPT, UR50, 0x10, URZ ;  /* 0x0000001032227890 */ /* 0x000fe2000fffe0ff */
[----:B-1----:R-:W-:Y:S01]  /*5470*/  @!P4 IMAD.MOV.U32 R0, RZ, RZ, 0x1000 ;  /* 0x00001000ff00c424 */ /* 0x002fe200078e00ff */
[----:B------:R-:W-:Y:S01]  /*5480*/  VOTEU.ALL UP3, P4 ;  /* 0x0000000000ff7886 */ /* 0x000fe20002060000 */
[----:B------:R-:W-:Y:S01]  /*5490*/  @!UP2 UIADD3 UR32, UPT, UPT, UR4, 0x2200, URZ ;  /* 0x000022000420a890 */ /* 0x000fe2000fffe0ff */
[----:B------:R-:W-:Y:S01]  /*54a0*/  UMOV UR16, 0x0 ;  /* 0x0000000000107882 */ /* 0x000fe20000000000 */
[----:B------:R-:W-:Y:S01]  /*54b0*/  UMOV UR17, 0x10000000 ;  /* 0x1000000000117882 */ /* 0x000fe20000000000 */
        /* <DEDUP_REMOVED lines=21> */
.L_x_221:
        /* <DEDUP_REMOVED lines=9> */
[----:B------:R-:W-:Y:S01]  /*56a0*/  SHF.L.U32 R30, RZ, 0x1f, RZ ;  /* 0x0000001fff1e7819 */ /* 0x000fe200000006ff */
[----:B------:R-:W-:Y:S01]  /*56b0*/  UMOV UR26, UR34 ;  /* 0x00000022001a7c82 */ /* 0x000fe20008000000 */
[----:B------:R-:W-:Y:S01]  /*56c0*/  UMOV UR28, UR52 ;  /* 0x00000034001c7c82 */ /* 0x000fe20008000000 */
[----:B------:R-:W-:Y:S01]  /*56d0*/  @!UP2 UIADD3 UR10, UPT, UPT, UR50, 0x50, URZ ;  /* 0x00000050320aa890 */ /* 0x000fe2000fffe0ff */
        /* <DEDUP_REMOVED lines=18> */
.L_x_223:
        /* <DEDUP_REMOVED lines=11> */
[----:B------:R-:W-:Y:S02]  /*58b0*/  UMOV UR20, UR52 ;  /* 0x0000003400147c82 */ /* 0x000fe40008000000 */
[----:B------:R-:W-:Y:S01]  /*58c0*/  IMAD.U32 R8, RZ, RZ, UR6 ;  /* 0x00000006ff087e24 */ /* 0x000fe2000f8e00ff */
[----:B------:R-:W-:Y:S01]  /*58d0*/  @!UP2 UIADD3 UR10, UPT, UPT, UR50, 0x60, URZ ;  /* 0x00000060320aa890 */ /* 0x000fe2000fffe0ff */
[----:B------:R-:W-:Y:S01]  /*58e0*/  IMAD.U32 R9, RZ, RZ, UR5 ;  /* 0x00000005ff097e24 */ /* 0x000fe2000f8e00ff */
[----:B------:R-:W-:Y:S02]  /*58f0*/  @!UP2 UIADD3 UR8, UPT, UPT, UR4, 0xa00, URZ ;  /* 0x00000a000408a890 */ /* 0x000fe4000fffe0ff */
[----:B------:R-:W-:Y:S01]  /*5900*/  @!P4 R2UR UR6, R8 ;  /* 0x000000000806c2ca */ /* 0x000fe200000e0000 */
[----:B------:R-:W-:Y:S01]  /*5910*/  VOTEU.ALL UP2, P4 ;  /* 0x0000000000ff7886 */ /* 0x000fe20002040000 */
[----:B------:R-:W-:Y:S01]  /*5920*/  @!P4 R2UR UR7, R9 ;  /* 0x000000000907c2ca */ /* 0x000fe200000e0000 */
[----:B------:R-:W-:Y:S01]  /*5930*/  UMOV UR9, UR49 ;  /* 0x0000003100097c82 */ /* 0x000fe20008000000 */
[----:B------:R-:W-:Y:S01]  /*5940*/  UMOV UR11, UR51 ;  /* 0x00000033000b7c82 */ /* 0x000fe20008000000 */
[----:B------:R-:W-:Y:S01]  /*5950*/  UMOV UR12, UR52 ;  /* 0x00000034000c7c82 */ /* 0x000fe20008000000 */
[----:B------:R-:W-:Y:S05]  /*5960*/  @!P4 IADD3 R8, P0, PT, R28, 0x980, RZ ;  /* 0x000009801c08c810 */ /* 0x000fea0007f1e0ff */
[----:B------:R-:W-:Y:S04]  /*5970*/  @!P4 IMAD.X R2, RZ, RZ, R29, P0 ;  /* 0x000000ffff02c224 */ /* 0x000fe800000e061d */
[----:B------:R1:W-:Y:S01]  /*5980*/  @!UP3 UTMALDG.3D [UR16], [UR6], desc[UR26] ;  /* 0x00001a100600b5b4 */ /* 0x0003e20008011000 */
[----:B------:R1:W-:Y:S01]  /*5990*/  @!UP2 UTMALDG.3D [UR8], [UR6], desc[UR26] ;  /* 0x00001a080600a5b4 */ /* 0x0003e20008011000 */
[----:B------:R1:W-:Y:S01]  /*59a0*/  @!P4 SYNCS.ARRIVE.TRANS64.RED.A0TR RZ, [UR4+0x30], R0 ;  /* 0x00003000ffffc9a7 */ /* 0x0003e20008300404 */
[----:B------:R-:W-:Y:S01]  /*59b0*/  SYNCS.ARRIVE.TRANS64.RED.A1T0 RZ, [UR13], RZ ;  /* 0x000000ffffff79a7 */ /* 0x000fe2000810040d */
[----:B------:R-:W2:Y:S02]  /*59c0*/  SYNCS.PHASECHK.TRANS64.TRYWAIT P2, [UR4+0x58], R30 ;  /* 0x0000581eff0075a7 */ /* 0x000ea40008041104 */
[----:B-12---:R-:W-:Y:S05]  /*59d0*/  @!P2 BRA `(.L_x_87) ;  /* 0x0000009400fca947 */ /* 0x006fea0003800000 */
.L_x_225:
        /* <DEDUP_REMOVED lines=29> */
.L_x_227:
[----:B------:R-:W2:Y:S01]  /*5bb0*/  LDC.64 R12, c[0x0][0xf18] ;  /* 0x0003c600ff0c7b82 */ /* 0x000ea20000000a00 */
[----:B------:R-:W-:Y:S01]  /*5bc0*/  @!P4 R2UR UR5, R2 ;  /* 0x000000000205c2ca */ /* 0x000fe200000e0000 */
[----:B------:R-:W-:Y:S01]  /*5bd0*/  VOTEU.ALL UP2, P4 ;  /* 0x0000000000ff7886 */ /* 0x000fe20002040000 */
[----:B------:R-:W-:Y:S01]  /*5be0*/  @!P4 R2UR UR6, R8 ;  /* 0x000000000806c2ca */ /* 0x000fe200000e0000 */
[----:B------:R-:W-:Y:S01]  /*5bf0*/  UIADD3 UR18, UPT, UPT, UR50, 0x30, URZ ;  /* 0x0000003032127890 */ /* 0x000fe2000fffe0ff */
[----:B-1----:R-:W-:Y:S03]  /*5c00*/  @!P4 IMAD.MOV.U32 R0, RZ, RZ, 0x1000 ;  /* 0x00001000ff00c424 */ /* 0x002fe600078e00ff */
[----:B------:R-:W1:Y:S01]  /*5c10*/  @!P1 LDC R2, c[0x0][0xf0c] ;  /* 0x0003c300ff029b82 */ /* 0x000e620000000800 */
[----:B------:R-:W-:Y:S01]  /*5c20*/  @!UP2 UIADD3 UR16, UPT, UPT, UR4, 0x2200, URZ ;  /* 0x000022000410a890 */ /* 0x000fe2000fffe0ff */
[----:B------:R-:W-:Y:S01]  /*5c30*/  @P3 SHF.R.U32.HI R25, RZ, 0x10, R17 ;  /* 0x00000010ff193819 */ /* 0x000fe20000011611 */
[----:B------:R-:W-:Y:S01]  /*5c40*/  VOTEU.ALL UP3, P4 ;  /* 0x0000000000ff7886 */ /* 0x000fe20002060000 */
[----:B------:R-:W-:Y:S01]  /*5c50*/  UMOV UR26, 0x0 ;  /* 0x00000000001a7882 */ /* 0x000fe20000000000 */
[----:B------:R-:W-:Y:S01]  /*5c60*/  UMOV UR27, 0x10000000 ;  /* 0x10000000001b7882 */ /* 0x000fe20000000000 */
[----:B------:R-:W-:Y:S01]  /*5c70*/  UMOV UR17, UR33 ;  /* 0x0000002100117c82 */ /* 0x000fe20008000000 */
[----:B------:R-:W-:Y:S01]  /*5c80*/  UMOV UR19, UR51 ;  /* 0x0000003300137c82 */ /* 0x000fe20008000000 */
[----:B------:R-:W-:Y:S01]  /*5c90*/  IMAD.U32 R9, RZ, RZ, UR5 ;  /* 0x00000005ff097e24 */ /* 0x000fe2000f8e00ff */
[----:B------:R-:W-:Y:S01]  /*5ca0*/  UMOV UR20, UR52 ;  /* 0x0000003400147c82 */ /* 0x000fe20008000000 */
[----:B------:R-:W-:Y:S01]  /*5cb0*/  IMAD.U32 R8, RZ, RZ, UR6 ;  /* 0x00000006ff087e24 */ /* 0x000fe2000f8e00ff */
[----:B------:R-:W-:Y:S01]  /*5cc0*/  @!UP2 UIADD3 UR10, UPT, UPT, UR50, 0x70, URZ ;  /* 0x00000070320aa890 */ /* 0x000fe2000fffe0ff */
[----:B------:R-:W-:Y:S01]  /*5cd0*/  VIADD R27, R27, 0x1 ;  /* 0x000000011b1b7836 */ /* 0x000fe20000000000 */
[----:B------:R-:W-:Y:S01]  /*5ce0*/  @!P4 R2UR UR7, R9 ;  /* 0x000000000907c2ca */ /* 0x000fe200000e0000 */
[----:B------:R-:W-:Y:S01]  /*5cf0*/  @!UP2 UIADD3 UR8, UPT, UPT, UR4, 0x2a00, URZ ;  /* 0x00002a000408a890 */ /* 0x000fe2000fffe0ff */
[----:B------:R-:W-:Y:S01]  /*5d00*/  @!P4 R2UR UR6, R8 ;  /* 0x000000000806c2ca */ /* 0x000fe200000e0000 */
[----:B------:R-:W-:Y:S01]  /*5d10*/  VOTEU.ALL UP2, P4 ;  /* 0x0000000000ff7886 */ /* 0x000fe20002040000 */
[----:B------:R-:W3:Y:S01]  /*5d20*/  LDC.64 R8, c[0x0][0xf10] ;  /* 0x0003c400ff087b82 */ /* 0x000ee20000000a00 */
[----:B------:R-:W-:Y:S01]  /*5d30*/  UMOV UR9, UR33 ;  /* 0x0000002100097c82 */ /* 0x000fe20008000000 */
[----:B------:R-:W-:Y:S01]  /*5d40*/  UMOV UR11, UR51 ;  /* 0x00000033000b7c82 */ /* 0x000fe20008000000 */
[----:B------:R-:W-:Y:S08]  /*5d50*/  UMOV UR12, UR52 ;  /* 0x00000034000c7c82 */ /* 0x000ff00008000000 */
[----:B------:R1:W-:Y:S01]  /*5d60*/  @!UP3 UTMALDG.3D [UR16], [UR6], desc[UR26] ;  /* 0x00001a100600b5b4 */ /* 0x0003e20008011000 */
[----:B------:R1:W-:Y:S01]  /*5d70*/  @!UP2 UTMALDG.3D [UR8], [UR6], desc[UR26] ;  /* 0x00001a080600a5b4 */ /* 0x0003e20008011000 */
[----:B------:R5:W-:Y:S01]  /*5d80*/  @!P4 SYNCS.ARRIVE.TRANS64.RED.A0TR RZ, [UR4+0x40], R0 ;  /* 0x00004000ffffc9a7 */ /* 0x000be20008300404 */
[C---:B---3--:R-:W-:Y:S01]  /*5d90*/  @!P1 IMAD.HI.U32 R8, R11.reuse, R8, RZ ;  /* 0x000000080b089227 */ /* 0x048fe200078e00ff */
[----:B--2---:R-:W-:Y:S02]  /*5da0*/  @!P1 ISETP.NE.AND P0, PT, R12, 0x1, PT ;  /* 0x000000010c00980c */ /* 0x004fe40003f05270 */
[----:B-1----:R-:W-:Y:S01]  /*5db0*/  @!P1 ISETP.NE.AND P2, PT, R2, 0x1, PT ;  /* 0x000000010200980c */ /* 0x002fe20003f45270 */
[C---:B------:R-:W-:Y:S01]  /*5dc0*/  @!P1 IMAD.HI.U32 R13, R10.reuse, R13, RZ ;  /* 0x0000000d0a0d9227 */ /* 0x040fe200078e00ff */
[----:B------:R-:W-:Y:S04]  /*5dd0*/  @!P1 SHF.R.U32.HI R8, RZ, R9, R8 ;  /* 0x00000009ff089219 */ /* 0x000fe80000011608 */
[----:B------:R-:W-:Y:S01]  /*5de0*/  @!P1 SEL R8, R11, R8, !P2 ;  /* 0x000000080b089207 */ /* 0x000fe20005000000 */
[----:B------:R-:W-:Y:S01]  /*5df0*/  SYNCS.ARRIVE.TRANS64.RED.A1T0 RZ, [UR15], RZ ;  /* 0x000000ffffff79a7 */ /* 0x000fe2000810040f */
[----:B------:R-:W1:Y:S01]  /*5e00*/  SYNCS.PHASECHK.TRANS64.TRYWAIT P5, [UR4+0x68], R30 ;  /* 0x0000681eff0075a7 */ /* 0x000e6200080a1104 */
[----:B-----5:R-:W2:Y:S02]  /*5e10*/  @!P1 LDC R0, c[0x0][0xf20] ;  /* 0x0003c800ff009b82 */ /* 0x020ea40000000800 */
[----:B--2---:R-:W-:Y:S04]  /*5e20*/  @!P1 SHF.R.U32.HI R0, RZ, R0, R13 ;  /* 0x00000000ff009219 */ /* 0x004fe8000001160d */
[----:B------:R-:W-:Y:S05]  /*5e30*/  @!P1 SEL R9, R10, R0, !P0 ;  /* 0x000000000a099207 */ /* 0x000fea0004000000 */
[----:B------:R-:W-:Y:S02]  /*5e40*/  @!P1 IMAD.IADD R0, R9, 0x1, -R8 ;  /* 0x0000000109009824 */ /* 0x000fe400078e0a08 */
[----:B------:R-:W-:Y:S02]  /*5e50*/  @!P1 IMAD.IADD R8, R8, 0x1, -R9 ;  /* 0x0000000108089824 */ /* 0x000fe400078e0a09 */
[----:B------:R-:W-:Y:S02]  /*5e60*/  @!P1 IMAD R11, R0, R2, R11 ;  /* 0x00000002000b9224 */ /* 0x000fe400078e020b */
[----:B------:R-:W-:Y:S01]  /*5e70*/  @!P1 IMAD R10, R8, R12, R10 ;  /* 0x0000000c080a9224 */ /* 0x000fe200078e020a */
[----:B-1----:R-:W-:Y:S06]  /*5e80*/  @!P5 BRA `(.L_x_89) ;  /* 0x000000940000d947 */ /* 0x002fec0003800000 */
.L_x_229:
[----:B------:R-:W-:Y:S01]  /*5e90*/  @!P4 IADD3 R2, P0, PT, R28, 0x980, RZ ;  /* 0x000009801c02c810 */ /* 0x000fe20007f1e0ff */
[----:B------:R-:W-:Y:S01]  /*5ea0*/  VOTEU.ALL UP2, P4 ;  /* 0x0000000000ff7886 */ /* 0x000fe20002040000 */
[----:B------:R-:W-:Y:S01]  /*5eb0*/  VOTEU.ALL UP3, P4 ;  /* 0x0000000000ff7886 */ /* 0x000fe20002060000 */
[----:B------:R-:W-:Y:S01]  /*5ec0*/  UMOV UR14, 0x0 ;  /* 0x00000000000e7882 */ /* 0x000fe20000000000 */
[----:B------:R-:W-:Y:S01]  /*5ed0*/  @!P4 R2UR UR6, R2 ;  /* 0x000000000206c2ca */ /* 0x000fe200000e0000 */
[----:B-1----:R-:W-:Y:S01]  /*5ee0*/  @!P4 IMAD.X R0, RZ, RZ, R29, P0 ;  /* 0x000000ffff00c224 */ /* 0x002fe200000e061d */
[----:B------:R-:W-:Y:S01]  /*5ef0*/  @!UP2 UIADD3 UR19, UPT, UPT, UR51, 0x40, URZ ;  /* 0x000000403313a890 */ /* 0x000fe2000fffe0ff */
[----:B------:R-:W-:Y:S01]  /*5f00*/  R2UR UR13, R87 ;  /* 0x00000000570d72ca */ /* 0x000fe200000e0000 */
[----:B------:R-:W-:Y:S01]  /*5f10*/  @!UP2 UIADD3 UR16, UPT, UPT, UR4, 0x3200, URZ ;  /* 0x000032000410a890 */ /* 0x000fe2000fffe0ff */
[----:B------:R-:W-:Y:S01]  /*5f20*/  ISETP.NE.AND P0, PT, R27, 0x2, PT ;  /* 0x000000021b00780c */ /* 0x000fe20003f05270 */
[----:B------:R-:W-:Y:S01]  /*5f30*/  UMOV UR15, 0x10000000 ;  /* 0x10000000000f7882 */ /* 0x000fe20000000000 */
[----:B------:R-:W-:Y:S01]  /*5f40*/  @!P4 R2UR UR5, R0 ;  /* 0x000000000005c2ca */ /* 0x000fe200000e0000 */
[----:B------:R-:W-:Y:S01]  /*5f50*/  UMOV UR17, UR25 ;  /* 0x0000001900117c82 */ /* 0x000fe20008000000 */
[----:B------:R-:W-:Y:S01]  /*5f60*/  UMOV UR20, UR52 ;  /* 0x0000003400147c82 */ /* 0x000fe20008000000 */
[----:B------:R-:W-:Y:S01]  /*5f70*/  @!UP2 UIADD3 UR10, UPT, UPT, UR50, 0x70, URZ ;  /* 0x00000070320aa890 */ /* 0x000fe2000fffe0ff */
[----:B------:R-:W-:Y:S01]  /*5f80*/  VIADD R0, R11, UR63 ;  /* 0x0000003f0b007c36 */ /* 0x000fe20008000000 */
[----:B------:R-:W-:Y:S01]  /*5f90*/  @!UP2 UIADD3 UR8, UPT, UPT, UR4, 0x3a00, URZ ;  /* 0x00003a000408a890 */ /* 0x000fe2000fffe0ff */
[----:B------:R-:W-:Y:S01]  /*5fa0*/  IMAD.U32 R8, RZ, RZ, UR6 ;  /* 0x00000006ff087e24 */ /* 0x000fe2000f8e00ff */
[----:B------:R-:W-:Y:S01]  /*5fb0*/  VOTEU.ALL UP2, P4 ;  /* 0x0000000000ff7886 */ /* 0x000fe20002040000 */
[----:B------:R-:W-:Y:S01]  /*5fc0*/  UMOV UR9, UR25 ;  /* 0x0000001900097c82 */ /* 0x000fe20008000000 */
[----:B------:R-:W-:Y:S01]  /*5fd0*/  UMOV UR12, UR52 ;  /* 0x00000034000c7c82 */ /* 0x000fe20008000000 */
[----:B------:R-:W-:Y:S01]  /*5fe0*/  UMOV UR11, UR19 ;  /* 0x00000013000b7c82 */ /* 0x000fe20008000000 */
[----:B------:R-:W-:Y:S01]  /*5ff0*/  @!P4 R2UR UR6, R8 ;  /* 0x000000000806c2ca */ /* 0x000fe200000e0000 */
[----:B------:R-:W-:Y:S01]  /*6000*/  VIADD R2, R10, UR13 ;  /* 0x0000000d0a027c36 */ /* 0x000fe20008000000 */
[----:B------:R-:W-:Y:S01]  /*6010*/  @P3 R2UR UR52, R25 ;  /* 0x00000000193432ca */ /* 0x000fe200000e0000 */
[----:B------:R-:W-:Y:S01]  /*6020*/  IMAD.U32 R9, RZ, RZ, UR5 ;  /* 0x00000005ff097e24 */ /* 0x000fe2000f8e00ff */
[----:B------:R-:W-:Y:S04]  /*6030*/  SEL R27, R27, RZ, P0 ;  /* 0x000000ff1b1b7207 */ /* 0x000fe80000000000 */
[----:B------:R-:W-:Y:S11]  /*6040*/  @!P4 R2UR UR7, R9 ;  /* 0x000000000907c2ca */ /* 0x000ff600000e0000 */
[----:B------:R-:W-:Y:S02]  /*6050*/  @!UPT UIADD3 URZ, UPT, UPT, URZ, URZ, URZ ;  /* 0x000000fffffff290 */ /* 0x000fe4000fffe0ff */
[----:B------:R1:W-:Y:S01]  /*6060*/  @!UP3 UTMALDG.3D [UR16], [UR6], desc[UR14] ;  /* 0x00000e100600b5b4 */ /* 0x0003e20008011000 */
[----:B------:R2:W-:Y:S01]  /*6070*/  @!UP2 UTMALDG.3D [UR8], [UR6], desc[UR14] ;  /* 0x00000e080600a5b4 */ /* 0x0005e20008011000 */
[----:B------:R3:W-:Y:S01]  /*6080*/  @!P4 SYNCS.ARRIVE.TRANS64.RED.A0TR RZ, [UR4+0x48], R23 ;  /* 0x00004817ffffc9a7 */ /* 0x0007e20008300404 */
[----:B------:R-:W-:Y:S01]  /*6090*/  UPLOP3.LUT UP2, UPT, UPT, UPT, UPT, 0x80, 0x8 ;  /* 0x000000000008789c */ /* 0x000fe20003f4f070 */
[----:B------:R-:W-:Y:S01]  /*60a0*/  SYNCS.ARRIVE.TRANS64.RED.A1T0 RZ, [UR21], RZ ;  /* 0x000000ffffff79a7 */ /* 0x000fe20008100415 */
[----:B-1----:R-:W-:Y:S02]  /*60b0*/  R2UR UR20, R0 ;  /* 0x00000000001472ca */ /* 0x002fe400000e0000 */
[----:B------:R-:W-:Y:S04]  /*60c0*/  SEL R0, RZ, 0x1, P0 ;  /* 0x00000001ff007807 */ /* 0x000fe80000000000 */
[----:B------:R-:W-:Y:S02]  /*60d0*/  LOP3.LUT R26, R26, R0, RZ, 0x3c, !PT ;  /* 0x000000001a1a7212 */ /* 0x000fe400078e3cff */
[----:B--2---:R-:W-:Y:S01]  /*60e0*/  R2UR UR12, R2 ;  /* 0x00000000020c72ca */ /* 0x004fe200000e0000 */
[----:B------:R-:W-:Y:S03]  /*60f0*/  @!UPT UIADD3 URZ, UPT, UPT, URZ, URZ, URZ ;  /* 0x000000fffffff290 */ /* 0x000fe6000fffe0ff */
[----:B------:R-:W-:Y:S11]  /*6100*/  @P3 BRA `(.L_x_90) ;  /* 0xffffffe8004c3947 */ /* 0x000ff6000383ffff */
[----:B------:R-:W1:Y:S02]  /*6110*/  SYNCS.PHASECHK.TRANS64.TRYWAIT P0, [UR4+0x50], R24 ;  /* 0x00005018ff0075a7 */ /* 0x000e640008001104 */
[----:B-1----:R-:W-:Y:S05]  /*6120*/  @!P0 BRA `(.L_x_91) ;  /* 0x0000009000708947 */ /* 0x002fea0003800000 */
.L_x_231:
[----:B------:R-:W2:Y:S02]  /*6130*/  SYNCS.PHASECHK.TRANS64.TRYWAIT P0, [UR4+0x58], R24 ;  /* 0x00005818ff0075a7 */ /* 0x000ea40008001104 */
[----:B--2---:R-:W-:Y:S05]  /*6140*/  @!P0 BRA `(.L_x_92) ;  /* 0x0000009000808947 */ /* 0x004fea0003800000 */
.L_x_233:
[----:B------:R-:W2:Y:S01]  /*6150*/  SYNCS.PHASECHK.TRANS64.TRYWAIT P0, [UR4+0x60], R24 ;  /* 0x00006018ff0075a7 */ /* 0x000ea20008001104 */
[----:B-1----:R-:W-:Y:S01]  /*6160*/  HFMA2 R0, -RZ, RZ, 0, 5.9604644775390625e-08 ;  /* 0x00000001ff007431 */ /* 0x002fe200000001ff */
[----:B--2---:R-:W-:Y:S06]  /*6170*/  @!P0 BRA `(.L_x_93) ;  /* 0x00000090008c8947 */ /* 0x004fec0003800000 */
.L_x_235:
[----:B-1----:R-:W-:Y:S02]  /*6180*/  MOV R2, UR4 ;  /* 0x0000000400027c02 */ /* 0x002fe40008000f00 */
[----:B------:R-:W-:-:S07]  /*6190*/  SHF.L.U32 R0, R0, 0x1f, RZ ;  /* 0x0000001f00007819 */ /* 0x000fce00000006ff */
.L_x_94:
[----:B-1----:R1:W2:Y:S02]  /*61a0*/  SYNCS.PHASECHK.TRANS64.TRYWAIT P0, [R2+URZ+0x68], R0 ;  /* 0x00006800020075a7 */ /* 0x0022a400080011ff */
[----:B--2---:R-:W-:Y:S05]  /*61b0*/  @!P0 NANOSLEEP.SYNCS 0x989680 ;  /* 0x009896800000895d */ /* 0x004fea0003900000 */
[----:B------:R-:W2:Y:S02]  /*61c0*/  @!P0 SYNCS.PHASECHK.TRANS64 P0, [R2+URZ+0x68], R0 ;  /* 0x00006800020085a7 */ /* 0x000ea400080010ff */
[----:B--2---:R-:W-:Y:S05]  /*61d0*/  @P0 EXIT ;  /* 0x000000000000094d */ /* 0x004fea0003800000 */
[----:B------:R-:W-:Y:S05]  /*61e0*/  BRA `(.L_x_94) ;  /* 0xfffffffc00ec7947 */ /* 0x000fea000383ffff */
.L_x_75:
[----:B------:R-:W-:-:S06]  /*61f0*/  UISETP.GE.AND UP1, UPT, UR21, 0x4, UPT ;  /* 0x000000041500788c */ /* 0x000fcc000bf26270 */
[----:B------:R-:W-:-:S13]  /*6200*/  PLOP3.LUT P0, PT, PT, PT, UP1, 0x80, 0x8 ;  /* 0x000000000008781c */ /* 0x000fda0003f0f018 */
[----:B-1----:R-:W-:Y:S05]  /*6210*/  @!P0 EXIT ;  /* 0x000000000000894d */ /* 0x002fea0003800000 */
[----:B------:R-:W-:Y:S01]  /*6220*/  BAR.SYNC.DEFER_BLOCKING 0x6, 0xa0 ;  /* 0x0182800000007b1d */ /* 0x000fe20000010000 */
[C---:B------:R-:W-:Y:S01]  /*6230*/  IMAD.SHL.U32 R98, R3.reuse, 0x10, RZ ;  /* 0x0000001003627824 */ /* 0x040fe200078e00ff */
[----:B------:R-:W-:Y:S01]  /*6240*/  LOP3.LUT R99, R100, 0x3, RZ, 0xc0, !PT ;  /* 0x0000000364637812 */ /* 0x000fe200078ec0ff */
[C---:B------:R-:W-:Y:S01]  /*6250*/  IMAD.SHL.U32 R97, R3.reuse, 0x2, RZ ;  /* 0x0000000203617824 */ /* 0x040fe200078e00ff */
[----:B------:R-:W-:Y:S01]  /*6260*/  CS2R R94, SRZ ;  /* 0x00000000005e7805 */ /* 0x000fe2000001ff00 */
[----:B------:R-:W-:Y:S01]  /*6270*/  IMAD.U32 R3, R3, 0x10000, RZ ;  /* 0x0001000003037824 */ /* 0x000fe200078e00ff */
[----:B------:R-:W-:Y:S02]  /*6280*/  UMOV UR36, 0x400 ;  /* 0x0000040000247882 */ /* 0x000fe40000000000 */
[----:B------:R-:W1:Y:S01]  /*6290*/  LDC R91, c[0x0][0x370] ;  /* 0x0000dc00ff5b7b82 */ /* 0x000e620000000800 */
[----:B------:R-:W-:Y:S01]  /*62a0*/  ULEA UR36, UR58, UR36, 0x18 ;  /* 0x000000243a247291 */ /* 0x000fe2000f8ec0ff */
[C---:B------:R-:W-:Y:S01]  /*62b0*/  LOP3.LUT R0, R98.reuse, 0x40, RZ, 0xc0, !PT ;  /* 0x0000004062007812 */ /* 0x040fe200078ec0ff */
[----:B------:R-:W-:Y:S01]  /*62c0*/  IMAD.MOV.U32 R103, RZ, RZ, RZ ;  /* 0x000000ffff677224 */ /* 0x000fe200078e00ff */
[----:B------:R-:W-:Y:S01]  /*62d0*/  LOP3.LUT R2, R98, 0x1b0, RZ, 0xc0, !PT ;  /* 0x000001b062027812 */ /* 0x000fe200078ec0ff */
[----:B------:R-:W-:Y:S01]  /*62e0*/  UIADD3 UR4, UPT, UPT, UR36, 0x200, URZ ;  /* 0x0000020024047890 */ /* 0x000fe2000fffe0ff */
[----:B------:R-:W-:Y:S01]  /*62f0*/  LOP3.LUT R97, R0, 0x8, R97, 0xf8, !PT ;  /* 0x0000000800617812 */ /* 0x000fe200078ef861 */
[----:B------:R-:W-:Y:S01]  /*6300*/  IMAD.SHL.U32 R0, R100, 0x200, RZ ;  /* 0x0000020064007824 */ /* 0x000fe200078e00ff */
[----:B------:R-:W2:Y:S01]  /*6310*/  LDC R49, c[0x0][0xf0c] ;  /* 0x0003c300ff317b82 */ /* 0x000ea20000000800 */
[----:B------:R-:W-:Y:S01]  /*6320*/  LOP3.LUT R3, R3, 0x200000, RZ, 0xc0, !PT ;  /* 0x0020000003037812 */ /* 0x000fe200078ec0ff */
[----:B------:R-:W-:Y:S01]  /*6330*/  IMAD.MOV.U32 R93, RZ, RZ, RZ ;  /* 0x000000ffff5d7224 */ /* 0x000fe200078e00ff */
[----:B------:R-:W-:Y:S01]  /*6340*/  LOP3.LUT P0, RZ, R98, 0x40, RZ, 0xc0, !PT ;  /* 0x0000004062ff7812 */ /* 0x000fe2000780c0ff */
[----:B------:R-:W-:Y:S01]  /*6350*/  IMAD.U32 R89, RZ, RZ, UR4 ;  /* 0x00000004ff597e24 */ /* 0x000fe2000f8e00ff */
[----:B------:R-:W-:Y:S01]  /*6360*/  LOP3.LUT R0, R2, 0x200, R0, 0xf8, !PT ;  /* 0x0000020002007812 */ /* 0x000fe200078ef800 */
[----:B------:R-:W3:Y:S02]  /*6370*/  LDCU.64 UR50, c[0x0][0x348] ;  /* 0x00006900ff3277ac */ /* 0x000ee40008000a00 */
[----:B------:R-:W4:Y:S01]  /*6380*/  LDC R88, c[0x0][0xf20] ;  /* 0x0003c800ff587b82 */ /* 0x000f220000000800 */
[----:B------:R-:W3:Y:S01]  /*6390*/  LDS R96, [UR36+0x110] ;  /* 0x00011024ff607984 */ /* 0x000ee20008000800 */
[----:B------:R-:W-:Y:S01]  /*63a0*/  LOP3.LUT R97, R0, R97, RZ, 0xfc, !PT ;  /* 0x0000006100617212 */ /* 0x000fe200078efcff */
[----:B------:R-:W1:Y:S01]  /*63b0*/  LDCU.64 UR54, c[0x0][0xc88] ;  /* 0x00019100ff3677ac */ /* 0x000e620008000a00 */
[----:B------:R-:W-:Y:S01]  /*63c0*/  P2R R0, PR, RZ, 0x1 ;  /* 0x00000001ff007803 */ /* 0x000fe20000000000 */
[----:B------:R-:W1:Y:S03]  /*63d0*/  LDCU.64 UR56, c[0x0][0xc90] ;  /* 0x00019200ff3877ac */ /* 0x000e660008000a00 */
[----:B------:R-:W1:Y:S01]  /*63e0*/  LDC R48, c[0x0][0xf30] ;  /* 0x0003cc00ff307b82 */ /* 0x000e620000000800 */
[----:B------:R-:W-:Y:S01]  /*63f0*/  UMOV UR48, URZ ;  /* 0x000000ff00307c82 */ /* 0x000fe20008000000 */
[----:B------:R-:W-:-:S06]  /*6400*/  UMOV UR37, URZ ;  /* 0x000000ff00257c82 */ /* 0x000fcc0008000000 */
[----:B------:R-:W1:Y:S08]  /*6410*/  LDC.64 R84, c[0x0][0xf10] ;  /* 0x0003c400ff547b82 */ /* 0x000e700000000a00 */
[----:B------:R-:W1:Y:S08]  /*6420*/  LDC.64 R46, c[0x0][0xf18] ;  /* 0x0003c600ff2e7b82 */ /* 0x000e700000000a00 */
[----:B------:R-:W1:Y:S08]  /*6430*/  LDC.64 R44, c[0x0][0xf28] ;  /* 0x0003ca00ff2c7b82 */ /* 0x000e700000000a00 */
[----:B------:R-:W1:Y:S01]  /*6440*/  LDC.64 R82, c[0x0][0xcb0] ;  /* 0x00032c00ff527b82 */ /* 0x000e620000000a00 */
[----:B---3--:R-:W-:-:S07]  /*6450*/  IMAD.IADD R96, R96, 0x1, R3 ;  /* 0x0000000160607824 */ /* 0x008fce00078e0203 */
[----:B------:R-:W3:Y:S08]  /*6460*/  LDC.64 R80, c[0x0][0xca8] ;  /* 0x00032a00ff507b82 */ /* 0x000ef00000000a00 */
[----:B--2-4-:R-:W1:Y:S02]  /*6470*/  LDC R90, c[0x0][0x374] ;  /* 0x0000dd00ff5a7b82 */ /* 0x014e640000000800 */
.L_x_186:
[----:B------:R-:W-:Y:S02]  /*6480*/  LEA R0, R103, UR36, 0x3 ;  /* 0x0000002467007c11 */ /* 0x000fe4000f8e18ff */
[----:B------:R-:W-:Y:S02]  /*6490*/  SHF.L.U32 R2, R93, 0x1f, RZ ;  /* 0x0000001f5d027819 */ /* 0x000fe400000006ff */
[----:B------:R-:W-:Y:S02]  /*64a0*/  LEA R16, R103, UR36, 0x4 ;  /* 0x0000002467107c11 */ /* 0x000fe4000f8e20ff */
[----:B------:R-:W2:Y:S02]  /*64b0*/  SYNCS.PHASECHK.TRANS64.TRYWAIT P0, [R0+URZ+0x80], R2 ;  /* 0x00008002000075a7 */ /* 0x000ea400080011ff */
[----:B-12---:R-:W-:Y:S05]  /*64c0*/  @!P0 BRA `(.L_x_95) ;  /* 0x0000008c00d08947 */ /* 0x006fea0003800000 */
.L_x_236:
[----:B------:R-:W4:Y:S01]  /*64d0*/  LDC.64 R10, c[0x0][0xf10] ;  /* 0x0003c400ff0a7b82 */ /* 0x000f220000000a00 */
[----:B------:R-:W3:Y:S01]  /*64e0*/  LDS.128 R16, [R16+0xf0] ;  /* 0x0000f00010107984 */ /* 0x000ee20000000c00 */
[----:B-1----:R-:W-:Y:S01]  /*64f0*/  ISETP.NE.AND P1, PT, R48, 0x1, PT ;  /* 0x000000013000780c */ /* 0x002fe20003f25270 */
[----:B--2---:R-:W-:Y:S01]  /*6500*/  VIADD R0, R0, 0x90 ;  /* 0x0000009000007836 */ /* 0x004fe20000000000 */
[----:B------:R-:W-:Y:S04]  /*6510*/  ISETP.GE.AND P0, PT, R43, 0x1, PT ;  /* 0x000000012b00780c */ /* 0x000fe80003f06270 */
[----:B------:R-:W1:Y:S01]  /*6520*/  LDC.64 R8, c[0x0][0xf18] ;  /* 0x0003c600ff087b82 */ /* 0x000e620000000a00 */
[----:B------:R-:W-:Y:S01]  /*6530*/  PRMT R0, RZ, 0x654, R0 ;  /* 0x00000654ff007816 */ /* 0x000fe20000000000 */
[----:B------:R-:W-:Y:S01]  /*6540*/  @!PT LDS RZ, [RZ] ;  /* 0x00000000fffff984 */ /* 0x000fe20000000800 */
[----:B------:R-:W-:Y:S01]  /*6550*/  @!PT LDS RZ, [RZ] ;  /* 0x00000000fffff984 */ /* 0x000fe20000000800 */
[----:B------:R-:W-:Y:S01]  /*6560*/  @!PT LDS RZ, [RZ] ;  /* 0x00000000fffff984 */ /* 0x000fe20000000800 */
[----:B------:R-:W-:Y:S01]  /*6570*/  @!PT LDS RZ, [RZ] ;  /* 0x00000000fffff984 */ /* 0x000fe20000000800 */
[----:B------:R2:W-:Y:S06]  /*6580*/  MEMBAR.ALL.CTA ;  /* 0x0000000000007992 */ /* 0x0005ec0000008000 */
[----:B--2---:R-:W2:Y:S01]  /*6590*/  FENCE.VIEW.ASYNC.S ;  /* 0x00000000000073c6 */ /* 0x004ea20000000000 */
[----:B------:R-:W1:Y:S08]  /*65a0*/  @!P1 LDC R12, c[0x0][0xf20] ;  /* 0x0003c800ff0c9b82 */ /* 0x000e700000000800 */
[----:B------:R-:W1:Y:S01]  /*65b0*/  @!P1 LDC R7, c[0x0][0xf0c] ;  /* 0x0003c300ff079b82 */ /* 0x000e620000000800 */
[----:B--2---:R2:W-:Y:S01]  /*65c0*/  SYNCS.ARRIVE.TRANS64.RED.A1T0 RZ, [R0+URZ], RZ ;  /* 0x000000ff00ff79a7 */ /* 0x0045e200081004ff */
[----:B---3--:R-:W-:Y:S04]  /*65d0*/  LOP3.LUT P4, RZ, R18, 0x1, RZ, 0xc0, !PT ;  /* 0x0000000112ff7812 */ /* 0x008fe8000788c0ff */
[----:B------:R-:W-:Y:S09]  /*65e0*/  P2R R101, PR, RZ, 0x10 ;  /* 0x00000010ff657803 */ /* 0x000ff20000000000 */
[----:B------:R-:W-:Y:S02]  /*65f0*/  @P4 MOV R51, R16 ;  /* 0x0000001000334202 */ /* 0x000fe40000000f00 */
[----:B------:R-:W-:Y:S01]  /*6600*/  @P4 LOP3.LUT R50, R17, 0xffff, RZ, 0xc0, !PT ;  /* 0x0000ffff11324812 */ /* 0x000fe200078ec0ff */
[----:B--2-4-:R-:W-:Y:S06]  /*6610*/  @!P0 BRA `(.L_x_96) ;  /* 0x0000000000a48947 */ /* 0x014fec0003800000 */
[-C--:B------:R-:W-:Y:S01]  /*6620*/  IMAD.HI.U32 R0, R90, R47.reuse, RZ ;  /* 0x0000002f5a007227 */ /* 0x080fe200078e00ff */
[----:B------:R-:W-:Y:S02]  /*6630*/  ISETP.NE.AND P0, PT, R46, 0x1, PT ;  /* 0x000000012e00780c */ /* 0x000fe40003f05270 */
[----:B------:R-:W-:Y:S01]  /*6640*/  ISETP.NE.AND P2, PT, R43, 0x1, PT ;  /* 0x000000012b00780c */ /* 0x000fe20003f45270 */
[----:B------:R-:W-:Y:S01]  /*6650*/  IMAD.HI.U32 R4, R91, R84, RZ ;  /* 0x000000545b047227 */ /* 0x000fe200078e00ff */
[----:B------:R-:W-:Y:S02]  /*6660*/  SHF.R.U32.HI R0, RZ, R88, R0 ;  /* 0x00000058ff007219 */ /* 0x000fe40000011600 */
[----:B------:R-:W-:Y:S01]  /*6670*/  ISETP.NE.AND P3, PT, R49, 0x1, PT ;  /* 0x000000013100780c */ /* 0x000fe20003f65270 */
[----:B------:R-:W-:Y:S01]  /*6680*/  IMAD.HI.U32 R6, R50, R47, RZ ;  /* 0x0000002f32067227 */ /* 0x000fe200078e00ff */
[-C--:B------:R-:W-:Y:S02]  /*6690*/  SHF.R.U32.HI R4, RZ, R85.reuse, R4 ;  /* 0x00000055ff047219 */ /* 0x080fe40000011604 */
        /* <DEDUP_REMOVED lines=12> */
[----:B------:R-:W-:Y:S01]  /*6760*/  IMAD R5, R43, R4, RZ ;  /* 0x000000042b057224 */ /* 0x000fe200078e02ff */
[C---:B------:R-:W-:Y:S01]  /*6770*/  ISETP.GE.AND P0, PT, R3.reuse, R0, PT ;  /* 0x000000000300720c */ /* 0x040fe20003f06270 */
[C---:B------:R-:W-:Y:S03]  /*6780*/  IMAD.HI.U32 R0, R3.reuse, R44, RZ ;  /* 0x0000002c03007227 */ /* 0x040fe600078e00ff */
[C---:B------:R-:W-:Y:S02]  /*6790*/  ISETP.GE.OR P0, PT, R2.reuse, R5, P0 ;  /* 0x000000050200720c */ /* 0x040fe40000706670 */
[----:B------:R-:W-:Y:S04]  /*67a0*/  SHF.R.U32.HI R0, RZ, R45, R0 ;  /* 0x0000002dff007219 */ /* 0x000fe80000011600 */
        /* <DEDUP_REMOVED lines=15> */
[----:B------:R-:W-:Y:S07]  /*68a0*/  IMAD R50, R3, R46, R50 ;  /* 0x0000002e03327224 */ /* 0x000fee00078e0232 */
.L_x_96:
[----:B-1----:R-:W-:Y:S01]  /*68b0*/  @!P1 IMAD.HI.U32 R2, R50, R9, RZ ;  /* 0x0000000932029227 */ /* 0x002fe200078e00ff */
[----:B------:R-:W-:Y:S01]  /*68c0*/  @!P1 ISETP.NE.AND P0, PT, R8, 0x1, PT ;  /* 0x000000010800980c */ /* 0x000fe20003f05270 */
[----:B------:R-:W-:Y:S01]  /*68d0*/  USHF.L.U32 UR46, UR20, 0x7, URZ ;  /* 0x00000007142e7899 */ /* 0x000fe200080006ff */
[----:B------:R-:W-:Y:S01]  /*68e0*/  @!P1 ISETP.NE.AND P2, PT, R7, 0x1, PT ;  /* 0x000000010700980c */ /* 0x000fe20003f45270 */
[----:B------:R-:W-:Y:S01]  /*68f0*/  @!P1 IMAD.HI.U32 R0, R51, R10, RZ ;  /* 0x0000000a33009227 */ /* 0x000fe200078e00ff */
[----:B------:R-:W-:Y:S01]  /*6900*/  @!P1 SHF.R.U32.HI R2, RZ, R12, R2 ;  /* 0x0000000cff029219 */ /* 0x000fe20000011602 */
[----:B------:R-:W-:Y:S01]  /*6910*/  USHF.L.U32 UR45, UR12, 0x7, URZ ;  /* 0x000000070c2d7899 */ /* 0x000fe200080006ff */
[----:B------:R-:W-:Y:S01]  /*6920*/  @P4 SHF.R.U32.HI R92, RZ, 0x10, R17 ;  /* 0x00000010ff5c4819 */ /* 0x000fe20000011611 */
[----:B------:R-:W-:Y:S01]  /*6930*/  VIADD R103, R103, 0x1 ;  /* 0x0000000167677836 */ /* 0x000fe20000000000 */
[----:B------:R-:W-:Y:S01]  /*6940*/  @!P1 SEL R2, R50, R2, !P0 ;  /* 0x0000000232029207 */ /* 0x000fe20004000000 */
[----:B------:R-:W-:Y:S01]  /*6950*/  BSSY.RECONVERGENT B6, `(.L_x_97) ;  /* 0x0000028000067945 */ /* 0x000fe20003800200 */
[----:B------:R-:W-:Y:S02]  /*6960*/  @!P1 SHF.R.U32.HI R0, RZ, R11, R0 ;  /* 0x0000000bff009219 */ /* 0x000fe40000011600 */
[----:B------:R-:W-:Y:S02]  /*6970*/  LOP3.LUT P0, RZ, R89, 0x90, RZ, 0xc0, !PT ;  /* 0x0000009059ff7812 */ /* 0x000fe4000780c0ff */
[----:B------:R-:W-:Y:S05]  /*6980*/  @!P1 SEL R3, R51, R0, !P2 ;  /* 0x0000000033039207 */ /* 0x000fea0005000000 */
[----:B------:R-:W-:Y:S02]  /*6990*/  @!P1 IMAD.IADD R0, R2, 0x1, -R3 ;  /* 0x0000000102009824 */ /* 0x000fe400078e0a03 */
[----:B------:R-:W-:Y:S02]  /*69a0*/  @!P1 IMAD.IADD R2, R3, 0x1, -R2 ;  /* 0x0000000103029824 */ /* 0x000fe400078e0a02 */
[----:B------:R-:W-:Y:S02]  /*69b0*/  @!P1 IMAD R51, R0, R7, R51 ;  /* 0x0000000700339224 */ /* 0x000fe400078e0233 */
[----:B------:R-:W-:Y:S01]  /*69c0*/  @!P1 IMAD R50, R2, R8, R50 ;  /* 0x0000000802329224 */ /* 0x000fe200078e0232 */
[----:B------:R-:W-:Y:S06]  /*69d0*/  @!P0 BRA `(.L_x_98) ;  /* 0x00000000007c8947 */ /* 0x000fec0003800000 */
[----:B------:R-:W1:Y:S01]  /*69e0*/  LDCU.64 UR8, c[0x4][0x80] ;  /* 0x01001000ff0877ac */ /* 0x000e620008000a00 */
[----:B------:R-:W-:Y:S01]  /*69f0*/  MOV R2, 0x0 ;  /* 0x0000000000027802 */ /* 0x000fe20000000f00 */
[----:B------:R-:W-:Y:S02]  /*6a00*/  HFMA2 R12, -RZ, RZ, 0, 5.9604644775390625e-08 ;  /* 0x00000001ff0c7431 */ /* 0x000fe400000001ff */
[----:B------:R-:W-:Y:S01]  /*6a10*/  IMAD.MOV.U32 R8, RZ, RZ, 0x70 ;  /* 0x00000070ff087424 */ /* 0x000fe200078e00ff */
[----:B------:R2:W3:Y:S01]  /*6a20*/  LDC.64 R14, c[0x4][R2] ;  /* 0x01000000020e7b82 */ /* 0x0004e20000000a00 */
[----:B------:R-:W4:Y:S01]  /*6a30*/  LDCU.64 UR6, c[0x4][0x88] ;  /* 0x01001100ff0677ac */ /* 0x000f220008000a00 */
[----:B------:R-:W-:Y:S01]  /*6a40*/  IMAD.MOV.U32 R13, RZ, RZ, RZ ;  /* 0x000000ffff0d7224 */ /* 0x000fe200078e00ff */
[----:B------:R-:W2:Y:S01]  /*6a50*/  LDCU.64 UR4, c[0x4][0x8] ;  /* 0x01000100ff0477ac */ /* 0x000ea20008000a00 */
[----:B-1----:R-:W-:Y:S01]  /*6a60*/  MOV R5, UR9 ;  /* 0x0000000900057c02 */ /* 0x002fe20008000f00 */
[----:B------:R-:W-:Y:S01]  /*6a70*/  IMAD.U32 R4, RZ, RZ, UR8 ;  /* 0x00000008ff047e24 */ /* 0x000fe2000f8e00ff */
[----:B----4-:R-:W-:Y:S01]  /*6a80*/  MOV R7, UR7 ;  /* 0x0000000700077c02 */ /* 0x010fe20008000f00 */
[----:B------:R-:W-:Y:S01]  /*6a90*/  IMAD.U32 R6, RZ, RZ, UR6 ;  /* 0x00000006ff067e24 */ /* 0x000fe2000f8e00ff */
[----:B--2---:R-:W-:Y:S01]  /*6aa0*/  MOV R11, UR5 ;  /* 0x00000005000b7c02 */ /* 0x004fe20008000f00 */
[----:B------:R-:W-:Y:S02]  /*6ab0*/  IMAD.U32 R10, RZ, RZ, UR4 ;  /* 0x00000004ff0a7e24 */ /* 0x000fe4000f8e00ff */
[----:B------:R-:W-:Y:S07]  /*6ac0*/  LEPC R20, `(.L_x_99) ;  /* 0x000000001014794e */ /* 0x000fee0000000000 */
[----:B---3-5:R-:W-:Y:S05]  /*6ad0*/  CALL.ABS.NOINC R14 ;  /* 0x000000000e007343 */ /* 0x028fea0003c00000 */
.L_x_99:
[----:B------:R-:W1:Y:S01]  /*6ae0*/  LDCU.64 UR8, c[0x4][0x80] ;  /* 0x01001000ff0877ac */ /* 0x000e620008000a00 */
[----:B------:R-:W2:Y:S01]  /*6af0*/  LDC.64 R2, c[0x4][R2] ;  /* 0x0100000002027b82 */ /* 0x000ea20000000a00 */
[----:B------:R-:W-:Y:S02]  /*6b00*/  HFMA2 R12, -RZ, RZ, 0, 5.9604644775390625e-08 ;  /* 0x00000001ff0c7431 */ /* 0x000fe400000001ff */
[----:B------:R-:W-:Y:S02]  /*6b10*/  IMAD.MOV.U32 R8, RZ, RZ, 0x70 ;  /* 0x00000070ff087424 */ /* 0x000fe400078e00ff */
[----:B------:R-:W-:Y:S01]  /*6b20*/  IMAD.MOV.U32 R13, RZ, RZ, RZ ;  /* 0x000000ffff0d7224 */ /* 0x000fe200078e00ff */
[----:B------:R-:W3:Y:S01]  /*6b30*/  LDCU.64 UR6, c[0x4][0x88] ;  /* 0x01001100ff0677ac */ /* 0x000ee20008000a00 */
[----:B------:R-:W4:Y:S01]  /*6b40*/  LDCU.64 UR4, c[0x4][0x8] ;  /* 0x01000100ff0477ac */ /* 0x000f220008000a00 */
[----:B-1----:R-:W-:Y:S02]  /*6b50*/  MOV R4, UR8 ;  /* 0x0000000800047c02 */ /* 0x002fe40008000f00 */
[----:B------:R-:W-:Y:S02]  /*6b60*/  MOV R5, UR9 ;  /* 0x0000000900057c02 */ /* 0x000fe40008000f00 */
[----:B---3--:R-:W-:Y:S01]  /*6b70*/  MOV R7, UR7 ;  /* 0x0000000700077c02 */ /* 0x008fe20008000f00 */
[----:B------:R-:W-:Y:S01]  /*6b80*/  IMAD.U32 R6, RZ, RZ, UR6 ;  /* 0x00000006ff067e24 */ /* 0x000fe2000f8e00ff */
[----:B----4-:R-:W-:Y:S01]  /*6b90*/  MOV R11, UR5 ;  /* 0x00000005000b7c02 */ /* 0x010fe20008000f00 */
[----:B------:R-:W-:Y:S02]  /*6ba0*/  IMAD.U32 R10, RZ, RZ, UR4 ;  /* 0x00000004ff0a7e24 */ /* 0x000fe4000f8e00ff */
[----:B------:R-:W-:Y:S07]  /*6bb0*/  LEPC R20, `(.L_x_98) ;  /* 0x000000001014794e */ /* 0x000fee0000000000 */
[----:B--2---:R-:W-:Y:S05]  /*6bc0*/  CALL.ABS.NOINC R2 ;  /* 0x0000000002007343 */ /* 0x004fea0003c00000 */
.L_x_98:
[----:B------:R-:W-:Y:S05]  /*6bd0*/  BSYNC.RECONVERGENT B6 ;  /* 0x0000000000067941 */ /* 0x000fea0003800200 */
.L_x_97:
[----:B------:R-:W-:Y:S01]  /*6be0*/  ISETP.NE.U32.AND P4, PT, R82, RZ, PT ;  /* 0x000000ff5200720c */ /* 0x000fe20003f85070 */
[----:B------:R-:W-:Y:S01]  /*6bf0*/  UISETP.NE.AND UP2, UPT, UR49, URZ, UPT ;  /* 0x000000ff3100728c */ /* 0x000fe2000bf45270 */
[----:B------:R-:W-:Y:S01]  /*6c00*/  ISETP.NE.U32.AND P2, PT, RZ, UR54, PT ;  /* 0x00000036ff007c0c */ /* 0x000fe2000bf45070 */
[----:B------:R-:W-:Y:S01]  /*6c10*/  UISETP.NE.U32.AND UP1, UPT, UR56, URZ, UPT ;  /* 0x000000ff3800728c */ /* 0x000fe2000bf25070 */
[----:B------:R-:W-:Y:S01]  /*6c20*/  ISETP.NE.AND.EX P4, PT, R83, RZ, PT, P4 ;  /* 0x000000ff5300720c */ /* 0x000fe20003f85340 */
[----:B------:R-:W-:Y:S01]  /*6c30*/  UPLOP3.LUT UP0, UPT, UPT, UPT, UPT, 0x40, 0x4 ;  /* 0x000000000004789c */ /* 0x000fe20003f0e870 */
[----:B------:R-:W-:Y:S01]  /*6c40*/  ISETP.NE.AND.EX P2, PT, RZ, UR55, PT, P2 ;  /* 0x00000037ff007c0c */ /* 0x000fe2000bf45320 */
[----:B------:R-:W-:Y:S01]  /*6c50*/  UISETP.NE.AND.EX UP1, UPT, UR57, URZ, UPT, UP1 ;  /* 0x000000ff3900728c */ /* 0x000fe2000bf25310 */
[----:B------:R-:W-:Y:S04]  /*6c60*/  PLOP3.LUT P1, PT, PT, PT, UP2, 0x80, 0x8 ;  /* 0x000000000008781c */ /* 0x000fe80003f2f028 */
[----:B------:R-:W-:Y:S06]  /*6c70*/  @UP2 UPLOP3.LUT UP0, UPT, UPT, UPT, UP1, 0x80, 0x8 ;  /* 0x000000000008289c */ /* 0x000fec0003f0f010 */
[----:B------:R-:W-:Y:S01]  /*6c80*/  PLOP3.LUT P0, PT, PT, PT, UP0, 0x80, 0x8 ;  /* 0x000000000008781c */ /* 0x000fe20003f0f008 */
[----:B------:R-:W-:Y:S01]  /*6c90*/  @!UPT UIADD3 URZ, UPT, UPT, URZ, URZ, URZ ;  /* 0x000000fffffff290 */ /* 0x000fe2000fffe0ff */
[----:B------:R-:W-:Y:S11]  /*6ca0*/  BRA.U !UP1, `(.L_x_100) ;  /* 0x0000000109387547 */ /* 0x000ff6000b800000 */
[----:B------:R-:W-:Y:S01]  /*6cb0*/  UISETP.NE.U32.AND UP0, UPT, UR54, URZ, UPT ;  /* 0x000000ff3600728c */ /* 0x000fe2000bf05070 */
[----:B------:R-:W-:Y:S02]  /*6cc0*/  HFMA2 R0, -RZ, RZ, 0, 5.9604644775390625e-08 ;  /* 0x00000001ff007431 */ /* 0x000fe400000001ff */
[----:B------:R-:W-:Y:S01]  /*6cd0*/  IMAD.MOV.U32 R86, RZ, RZ, 0x1 ;  /* 0x00000001ff567424 */ /* 0x000fe200078e00ff */
[----:B------:R-:W-:Y:S06]  /*6ce0*/  UISETP.NE.AND.EX UP0, UPT, UR55, URZ, UPT, UP0 ;  /* 0x000000ff3700728c */ /* 0x000fec000bf05300 */
[----:B------:R-:W-:Y:S05]  /*6cf0*/  PLOP3.LUT P3, PT, PT, PT, UP0, 0x80, 0x8 ;  /* 0x000000000008781c */ /* 0x000fea0003f6f008 */
[----:B------:R-:W1:Y:S01]  /*6d00*/  @UP0 LDCU.64 UR4, c[0x0][0xc88] ;  /* 0x00019100ff0407ac */ /* 0x000e620008000a00 */
[----:B------:R-:W-:Y:S07]  /*6d10*/  @UP0 UIMAD UR6, UR52, UR56, URZ ;  /* 0x00000038340602a4 */ /* 0x000fee000f8e02ff */
[----:B------:R-:W-:Y:S01]  /*6d20*/  @!P3 PRMT R86, R0, 0x7610, R86 ;  /* 0x000076100056b816 */ /* 0x000fe20000000056 */
[----:B-1----:R-:W-:Y:S06]  /*6d30*/  @UP0 UIMAD.WIDE UR4, UR6, 0x4, UR4 ;  /* 0x00000004060408a5 */ /* 0x002fec000f8e0204 */
[----:B------:R-:W-:Y:S01]  /*6d40*/  IMAD.U32 R2, RZ, RZ, UR4 ;  /* 0x00000004ff027e24 */ /* 0x000fe2000f8e00ff */
[----:B------:R-:W-:Y:S04]  /*6d50*/  MOV R3, UR5 ;  /* 0x0000000500037c02 */ /* 0x000fe80008000f00 */
[----:B------:R-:W1:Y:S01]  /*6d60*/  @!UP0 LDCU UR4, c[0x0][0xc80] ;  /* 0x00019000ff0487ac */ /* 0x000e620008000800 */
[----:B-----5:R2:W5:Y:S02]  /*6d70*/  @P3 LDG.E R53, desc[UR60][R2.64] ;  /* 0x0000003c02353981 */ /* 0x020564000c1e1900 */
[----:B-12---:R-:W-:Y:S02]  /*6d80*/  @!P3 IMAD.U32 R53, RZ, RZ, UR4 ;  /* 0x00000004ff35be24 */ /* 0x006fe4000f8e00ff */
.L_x_100:
[----:B------:R-:W-:Y:S05]  /*6d90*/  @!P4 BRA `(.L_x_101) ;  /* 0x000000000020c947 */ /* 0x000fea0003800000 */
[----:B------:R-:W-:Y:S04]  /*6da0*/  ISETP.NE.U32.AND P3, PT, R80, RZ, PT ;  /* 0x000000ff5000720c */ /* 0x000fe80003f65070 */
[----:B------:R-:W-:Y:S11]  /*6db0*/  ISETP.NE.AND.EX P3, PT, R81, RZ, PT, P3 ;  /* 0x000000ff5100720c */ /* 0x000ff60003f65330 */
[----:B------:R-:W-:Y:S02]  /*6dc0*/  @!UPT UIADD3 URZ, UPT, UPT, URZ, URZ, URZ ;  /* 0x000000fffffff290 */ /* 0x000fe4000fffe0ff */
[----:B------:R-:W1:Y:S01]  /*6dd0*/  @P3 LDC.64 R2, c[0x0][0xca8] ;  /* 0x00032a00ff023b82 */ /* 0x000e620000000a00 */
[----:B------:R-:W-:Y:S04]  /*6de0*/  @P3 IMAD R0, R82, UR52, RZ ;  /* 0x0000003452003c24 */ /* 0x000fe8000f8e02ff */
[----:B-1----:R-:W-:Y:S05]  /*6df0*/  @P3 IMAD.WIDE R2, R0, 0x4, R2 ;  /* 0x0000000400023825 */ /* 0x002fea00078e0202 */
[----:B-----5:R1:W5:Y:S02]  /*6e00*/  @P3 LDG.E R52, desc[UR60][R2.64] ;  /* 0x0000003c02343981 */ /* 0x020364000c1e1900 */
[----:B-1----:R-:W2:Y:S02]  /*6e10*/  @!P3 LDC R52, c[0x0][0xca0] ;  /* 0x00032800ff34bb82 */ /* 0x002ea40000000800 */
.L_x_101:
[----:B-----5:R-:W-:Y:S01]  /*6e20*/  FSETP.NEU.AND P3, PT, R53, RZ, PT ;  /* 0x000000ff3500720b */ /* 0x020fe20003f6d000 */
[----:B------:R-:W-:Y:S01]  /*6e30*/  IMAD.MOV.U32 R69, RZ, RZ, 0x10 ;  /* 0x00000010ff457424 */ /* 0x000fe200078e00ff */
[----:B------:R-:W-:Y:S01]  /*6e40*/  SEL R2, RZ, 0xffffffff, P2 ;  /* 0xffffffffff027807 */ /* 0x000fe20001000000 */
[----:B------:R-:W-:Y:S01]  /*6e50*/  IMAD R59, R95, 0x80, R96 ;  /* 0x000000805f3b7824 */ /* 0x000fe200078e0260 */
[----:B------:R-:W-:Y:S01]  /*6e60*/  @P1 LOP3.LUT P2, RZ, R86, 0xff, RZ, 0xc0, !PT ;  /* 0x000000ff56ff1812 */ /* 0x000fe2000784c0ff */
[----:B------:R-:W-:Y:S01]  /*6e70*/  IMAD.SHL.U32 R105, R97, 0x2, RZ ;  /* 0x0000000261697824 */ /* 0x000fe200078e00ff */
[----:B------:R-:W-:Y:S01]  /*6e80*/  @P1 SEL R0, RZ, 0xffffffff, P3 ;  /* 0xffffffffff001807 */ /* 0x000fe20001800000 */
[----:B------:R-:W-:Y:S01]  /*6e90*/  BSSY B1, `(.L_x_102) ;  /* 0x0000039000017945 */ /* 0x000fe20003800000 */
[----:B------:R-:W-:Y:S01]  /*6ea0*/  LEA R58, R95, UR36, 0x3 ;  /* 0x000000245f3a7c11 */ /* 0x000fe2000f8e18ff */
[----:B------:R-:W-:Y:S01]  /*6eb0*/  VIADD R104, R105, UR36 ;  /* 0x0000002469687c36 */ /* 0x000fe20008000000 */
[----:B------:R-:W-:Y:S01]  /*6ec0*/  @P0 SEL R0, R2, R0, !P2 ;  /* 0x0000000002000207 */ /* 0x000fe20005000000 */
[----:B------:R-:W-:Y:S01]  /*6ed0*/  IMAD.MOV.U32 R70, RZ, RZ, 0x1 ;  /* 0x00000001ff467424 */ /* 0x000fe200078e00ff */
[----:B------:R-:W-:Y:S01]  /*6ee0*/  SHF.L.U32 R3, R94, 0x1f, RZ ;  /* 0x0000001f5e037819 */ /* 0x000fe200000006ff */
[----:B------:R-:W-:Y:S01]  /*6ef0*/  IMAD.MOV.U32 R68, RZ, RZ, RZ ;  /* 0x000000ffff447224 */ /* 0x000fe200078e00ff */
[----:B------:R-:W-:Y:S02]  /*6f00*/  @P1 LOP3.LUT R0, R0, 0x1, RZ, 0xc0, !PT ;  /* 0x0000000100001812 */ /* 0x000fe400078ec0ff */
[----:B------:R-:W-:Y:S02]  /*6f10*/  CS2R R78, SRZ ;  /* 0x00000000004e7805 */ /* 0x000fe4000001ff00 */
[----:B------:R-:W-:Y:S02]  /*6f20*/  PLOP3.LUT P2, PT, PT, PT, UP1, 0x80, 0x8 ;  /* 0x000000000008781c */ /* 0x000fe40003f4f018 */
[----:B------:R-:W-:Y:S02]  /*6f30*/  CS2R R76, SRZ ;  /* 0x00000000004c7805 */ /* 0x000fe4000001ff00 */
[----:B------:R-:W-:Y:S02]  /*6f40*/  ISETP.NE.U32.OR P4, PT, R0, 0x1, !P1 ;  /* 0x000000010000780c */ /* 0x000fe40004f85470 */
[----:B------:R-:W-:Y:S02]  /*6f50*/  CS2R R74, SRZ ;  /* 0x00000000004a7805 */ /* 0x000fe4000001ff00 */
[----:B------:R-:W-:Y:S02]  /*6f60*/  LOP3.LUT P5, RZ, R98, 0x40, RZ, 0xc0, !PT ;  /* 0x0000004062ff7812 */ /* 0x000fe400078ac0ff */
[----:B------:R-:W-:Y:S02]  /*6f70*/  CS2R R72, SRZ ;  /* 0x0000000000487805 */ /* 0x000fe4000001ff00 */
[----:B------:R-:W-:Y:S02]  /*6f80*/  P2R R106, PR, RZ, 0x10 ;  /* 0x00000010ff6a7803 */ /* 0x000fe40000000000 */
[----:B------:R-:W-:Y:S02]  /*6f90*/  CS2R R66, SRZ ;  /* 0x0000000000427805 */ /* 0x000fe4000001ff00 */
[----:B------:R-:W-:Y:S02]  /*6fa0*/  SEL R69, R69, 0xfffffff0, !P5 ;  /* 0xfffffff045457807 */ /* 0x000fe40006800000 */
[----:B------:R-:W-:Y:S02]  /*6fb0*/  CS2R R64, SRZ ;  /* 0x0000000000407805 */ /* 0x000fe4000001ff00 */
[----:B------:R-:W-:Y:S02]  /*6fc0*/  CS2R R62, SRZ ;  /* 0x00000000003e7805 */ /* 0x000fe4000001ff00 */
[----:B------:R-:W-:Y:S01]  /*6fd0*/  CS2R R60, SRZ ;  /* 0x00000000003c7805 */ /* 0x000fe2000001ff00 */
[----:B------:R-:W-:Y:S01]  /*6fe0*/  IMAD.IADD R104, R104, 0x1, R69 ;  /* 0x0000000168687824 */ /* 0x000fe200078e0245 */
[----:B------:R-:W-:Y:S04]  /*6ff0*/  @P4 SHF.L.U32 R0, RZ, 0x1f, RZ ;  /* 0x0000001fff004819 */ /* 0x000fe800000006ff */
[----:B------:R1:W3:Y:S01]  /*7000*/  @P4 SYNCS.PHASECHK.TRANS64.TRYWAIT P1, [UR36+0x30], R0 ;  /* 0x00003000ff0045a7 */ /* 0x0002e20008021124 */
[----:B------:R4:W2:Y:S01]  /*7010*/  SYNCS.PHASECHK.TRANS64.TRYWAIT P0, [R58+URZ+0xa0], R3 ;  /* 0x0000a0033a0075a7 */ /* 0x0008a200080011ff */
[----:B-1----:R-:W-:Y:S02]  /*7020*/  SEL R0, RZ, 0xffffffff, P3 ;  /* 0xffffffffff007807 */ /* 0x002fe40001800000 */
[----:B------:R-:W-:Y:S04]  /*7030*/  LOP3.LUT P3, R102, R86, 0xff, RZ, 0xc0, !PT ;  /* 0x000000ff56667812 */ /* 0x000fe8000786c0ff */
[----:B------:R-:W-:Y:S04]  /*7040*/  @P2 SEL R0, R2, R0, !P3 ;  /* 0x0000000002002207 */ /* 0x000fe80005800000 */
[----:B------:R-:W-:Y:S04]  /*7050*/  LOP3.LUT R0, R0, 0x1, RZ, 0xc0, !PT ;  /* 0x0000000100007812 */ /* 0x000fe800078ec0ff */
[----:B------:R-:W-:Y:S02]  /*7060*/  ISETP.NE.U32.AND P2, PT, R0, 0x1, PT ;  /* 0x000000010000780c */ /* 0x000fe40003f45070 */
[----:B------:R-:W-:Y:S02]  /*7070*/  SHF.R.U32.HI R0, RZ, 0x15, R59 ;  /* 0x00000015ff007819 */ /* 0x000fe4000001163b */
[----:B------:R-:W-:Y:S02]  /*7080*/  P2R R71, PR, RZ, 0x4 ;  /* 0x00000004ff477803 */ /* 0x000fe40000000000 */
[----:B------:R-:W-:Y:S02]  /*7090*/  LOP3.LUT R2, R0, 0x3, RZ, 0xc0, !PT ;  /* 0x0000000300027812 */ /* 0x000fe400078ec0ff */
[----:B---3--:R-:W-:Y:S01]  /*70a0*/  @P4 SEL R70, RZ, 0x1, !P1 ;  /* 0x00000001ff464807 */ /* 0x008fe20004800000 */
[----:B--2-4-:R-:W-:Y:S06]  /*70b0*/  @!P4 BRA `(.L_x_103) ;  /* 0x000000000058c947 */ /* 0x014fec0003800000 */
[----:B------:R-:W-:Y:S01]  /*70c0*/  IMAD.MOV.U32 R79, RZ, RZ, RZ ;  /* 0x000000ffff4f7224 */ /* 0x000fe200078e00ff */
[----:B------:R-:W-:Y:S01]  /*70d0*/  ISETP.NE.AND P1, PT, R70, RZ, PT ;  /* 0x000000ff4600720c */ /* 0x000fe20003f25270 */
[----:B------:R-:W-:Y:S01]  /*70e0*/  BSSY B0, `(.L_x_104) ;  /* 0x000000c000007945 */ /* 0x000fe20003800000 */
[----:B------:R-:W-:Y:S02]  /*70f0*/  CS2R R62, SRZ ;  /* 0x00000000003e7805 */ /* 0x000fe4000001ff00 */
[----:B------:R-:W-:Y:S02]  /*7100*/  CS2R R60, SRZ ;  /* 0x00000000003c7805 */ /* 0x000fe4000001ff00 */
[----:B------:R-:W-:Y:S02]  /*7110*/  CS2R R66, SRZ ;  /* 0x0000000000427805 */ /* 0x000fe4000001ff00 */
[----:B------:R-:W-:Y:S02]  /*7120*/  CS2R R64, SRZ ;  /* 0x0000000000407805 */ /* 0x000fe4000001ff00 */
[----:B------:R-:W-:Y:S02]  /*7130*/  CS2R R74, SRZ ;  /* 0x00000000004a7805 */ /* 0x000fe4000001ff00 */
[----:B------:R-:W-:Y:S02]  /*7140*/  CS2R R72, SRZ ;  /* 0x0000000000487805 */ /* 0x000fe4000001ff00 */
[----:B------:R-:W-:Y:S01]  /*7150*/  CS2R R76, SRZ ;  /* 0x00000000004c7805 */ /* 0x000fe2000001ff00 */
[----:B------:R-:W-:Y:S06]  /*7160*/  @P1 BRA `(.L_x_105) ;  /* 0x00000000000c1947 */ /* 0x000fec0003800000 */
[----:B------:R-:W-:Y:S04]  /*7170*/  SHF.L.U32 R5, RZ, 0x1f, RZ ;  /* 0x0000001fff057819 */ /* 0x000fe800000006ff */
[----:B------:R-:W1:Y:S02]  /*7180*/  SYNCS.PHASECHK.TRANS64.TRYWAIT P1, [UR36+0x30], R5 ;  /* 0x00003005ff0075a7 */ /* 0x000e640008021124 */
[----:B-1----:R-:W-:Y:S05]  /*7190*/  @!P1 BRA `(.L_x_106) ;  /* 0x0000008000b09947 */ /* 0x002fea0003800000 */
.L_x_105:
[----:B------:R-:W-:Y:S05]  /*71a0*/  BSYNC B0 ;  /* 0x0000000000007941 */ /* 0x000fea0003800000 */
.L_x_104:
[----:B------:R-:W-:Y:S01]  /*71b0*/  ISETP.NE.AND P1, PT, R71, RZ, PT ;  /* 0x000000ff4700720c */ /* 0x000fe20003f25270 */
[----:B------:R-:W-:Y:S11]  /*71c0*/  HFMA2 R68, -RZ, RZ, 0, 5.9604644775390625e-08 ;  /* 0x00000001ff447431 */ /* 0x000ff600000001ff */
[----:B------:R-:W-:Y:S01]  /*71d0*/  @!UPT UIADD3 URZ, UPT, UPT, URZ, URZ, URZ ;  /* 0x000000fffffff290 */ /* 0x000fe2000fffe0ff */
[----:B------:R2:W3:Y:S04]  /*71e0*/  @P1 LDS.128 R60, [R105+UR36+0x200] ;  /* 0x00020024693c1984 */ /* 0x0004e80008000c00 */
[----:B------:R2:W4:Y:S04]  /*71f0*/  @P1 LDS.128 R64, [R104+0x200] ;  /* 0x0002000068401984 */ /* 0x0005280000000c00 */
[----:B------:R2:W1:Y:S04]  /*7200*/  @P1 LDS.128 R72, [R105+UR36+0xa00] ;  /* 0x000a002469481984 */ /* 0x0004680008000c00 */
[----:B------:R2:W1:Y:S02]  /*7210*/  @P1 LDS.128 R76, [R104+0xa00] ;  /* 0x000a0000684c1984 */ /* 0x0004640000000c00 */
.L_x_103:
[----:B------:R-:W-:Y:S05]  /*7220*/  BSYNC B1 ;  /* 0x0000000000017941 */ /* 0x000fea0003800000 */
.L_x_102:
[----:B------:R-:W-:Y:S02]  /*7230*/  ISETP.NE.AND P1, PT, R99, R2, PT ;  /* 0x000000026300720c */ /* 0x000fe40003f25270 */
[----:B------:R-:W-:Y:S01]  /*7240*/  MOV R39, RZ ;  /* 0x000000ff00277202 */ /* 0x000fe20000000f00 */
[----:B------:R-:W-:Y:S10]  /*7250*/  @P0 BRA `(.L_x_107) ;  /* 0x0000000000080947 */ /* 0x000ff40003800000 */
[----:B------:R-:W5:Y:S02]  /*7260*/  SYNCS.PHASECHK.TRANS64.TRYWAIT P0, [R58+URZ+0xa0], R3 ;  /* 0x0000a0033a0075a7 */ /* 0x000f6400080011ff */
[----:B-----5:R-:W-:Y:S05]  /*7270*/  @!P0 BRA `(.L_x_108) ;  /* 0x0000008000908947 */ /* 0x020fea0003800000 */
.L_x_107:
[----:B------:R-:W-:Y:S01]  /*7280*/  IMAD.MOV.U32 R38, RZ, RZ, RZ ;  /* 0x000000ffff267224 */ /* 0x000fe200078e00ff */
[----:B------:R-:W-:Y:S02]  /*7290*/  CS2R R36, SRZ ;  /* 0x0000000000247805 */ /* 0x000fe4000001ff00 */
        /* <DEDUP_REMOVED lines=13> */
[----:B-1----:R-:W-:Y:S01]  /*7370*/  CS2R R4, SRZ ;  /* 0x0000000000047805 */ /* 0x002fe2000001ff00 */
[----:B------:R-:W-:Y:S06]  /*7380*/  @P1 BRA `(.L_x_109) ;  /* 0x0000000000bc1947 */ /* 0x000fec0003800000 */
[----:B------:R-:W-:Y:S11]  /*7390*/  LOP3.LUT P0, RZ, R0, 0x3, R100, 0x48, !PT ;  /* 0x0000000300ff7812 */ /* 0x000ff60007804864 */
[----:B------:R-:W-:Y:S02]  /*73a0*/  @!UPT UIADD3 URZ, UPT, UPT, URZ, URZ, URZ ;  /* 0x000000fffffff290 */ /* 0x000fe4000fffe0ff */
[----:B------:R-:W-:Y:S05]  /*73b0*/  @!P0 BRA `(.L_x_110) ;  /* 0x0000000000408947 */ /* 0x000fea0003800000 */
[----:B------:R-:W1:Y:S01]  /*73c0*/  LDCU.64 UR8, c[0x4][0x70] ;  /* 0x01000e00ff0877ac */ /* 0x000e620008000a00 */
[----:B------:R-:W-:Y:S01]  /*73d0*/  MOV R15, 0x0 ;  /* 0x00000000000f7802 */ /* 0x000fe20000000f00 */
[----:B------:R-:W-:Y:S02]  /*73e0*/  HFMA2 R12, -RZ, RZ, 0, 5.9604644775390625e-08 ;  /* 0x00000001ff0c7431 */ /* 0x000fe400000001ff */
[----:B------:R-:W-:Y:S02]  /*73f0*/  IMAD.MOV.U32 R8, RZ, RZ, 0x192 ;  /* 0x00000192ff087424 */ /* 0x000fe400078e00ff */
[----:B------:R-:W-:Y:S01]  /*7400*/  IMAD.MOV.U32 R13, RZ, RZ, RZ ;  /* 0x000000ffff0d7224 */ /* 0x000fe200078e00ff */
[----:B------:R-:W5:Y:S01]  /*7410*/  LDCU.64 UR6, c[0x4][0x78] ;  /* 0x01000f00ff0677ac */ /* 0x000f620008000a00 */
[----:B------:R-:W2:Y:S01]  /*7420*/  LDC.64 R14, c[0x4][R15] ;  /* 0x010000000f0e7b82 */ /* 0x000ea20000000a00 */
[----:B------:R-:W3:Y:S01]  /*7430*/  LDCU.64 UR4, c[0x4][0x10] ;  /* 0x01000200ff0477ac */ /* 0x000ee20008000a00 */
[----:B-1----:R-:W-:Y:S01]  /*7440*/  MOV R5, UR9 ;  /* 0x0000000900057c02 */ /* 0x002fe20008000f00 */
[----:B------:R-:W-:Y:S01]  /*7450*/  IMAD.U32 R4, RZ, RZ, UR8 ;  /* 0x00000008ff047e24 */ /* 0x000fe2000f8e00ff */
[----:B-----5:R-:W-:Y:S01]  /*7460*/  MOV R7, UR7 ;  /* 0x0000000700077c02 */ /* 0x020fe20008000f00 */
[----:B------:R-:W-:Y:S01]  /*7470*/  IMAD.U32 R6, RZ, RZ, UR6 ;  /* 0x00000006ff067e24 */ /* 0x000fe2000f8e00ff */
[----:B---3--:R-:W-:Y:S01]  /*7480*/  MOV R11, UR5 ;  /* 0x00000005000b7c02 */ /* 0x008fe20008000f00 */
[----:B------:R-:W-:Y:S02]  /*7490*/  IMAD.U32 R10, RZ, RZ, UR4 ;  /* 0x00000004ff0a7e24 */ /* 0x000fe4000f8e00ff */
[----:B------:R-:W-:Y:S07]  /*74a0*/  LEPC R20, `(.L_x_110) ;  /* 0x000000001014794e */ /* 0x000fee0000000000 */
[----:B--2-4-:R-:W-:Y:S05]  /*74b0*/  CALL.ABS.NOINC R14 ;  /* 0x000000000e007343 */ /* 0x014fea0003c00000 */
.L_x_110:
[----:B------:R-:W-:Y:S05]  /*74c0*/  WARPSYNC.ALL ;  /* 0x0000000000007948 */ /* 0x000fea0003800000 */
[C---:B------:R-:W-:Y:S01]  /*74d0*/  R2UR UR4, R59.reuse ;  /* 0x000000003b0472ca */ /* 0x040fe200000e0000 */
[----:B------:R-:W-:Y:S05]  /*74e0*/  VIADD R0, R59, 0x40 ;  /* 0x000000403b007836 */ /* 0x000fea0000000000 */
[----:B------:R-:W-:Y:S04]  /*74f0*/  SHF.R.U32.HI R0, RZ, 0x15, R0 ;  /* 0x00000015ff007819 */ /* 0x000fe80000011600 */
[----:B------:R-:W-:Y:S03]  /*7500*/  LOP3.LUT P0, RZ, R0, 0x3, R100, 0x48, !PT ;  /* 0x0000000300ff7812 */ /* 0x000fe60007804864 */
[----:B------:R-:W1:Y:S10]  /*7510*/  LDTM.x16 R24, tmem[UR4] ;  /* 0x00000004001879ee */ /* 0x000e740008240000 */
[----:B-1----:R-:W-:Y:S05]  /*7520*/  @!P0 BRA `(.L_x_111) ;  /* 0x0000000000408947 */ /* 0x002fea0003800000 */
        /* <DEDUP_REMOVED lines=16> */
.L_x_111:
[----:B------:R-:W-:Y:S05]  /*7630*/  WARPSYNC.ALL ;  /* 0x0000000000007948 */ /* 0x000fea0003800000 */
[----:B------:R-:W-:Y:S11]  /*7640*/  R2UR UR4, R59 ;  /* 0x000000003b0472ca */ /* 0x000ff600000e0000 */
[----:B------:R-:W-:Y:S02]  /*7650*/  @!UPT UIADD3 URZ, UPT, UPT, URZ, URZ, URZ ;  /* 0x000000fffffff290 */ /* 0x000fe4000fffe0ff */
[----:B------:R-:W1:Y:S02]  /*7660*/  LDTM.x16 R4, tmem[UR4+0x40] ;  /* 0x00004004000479ee */ /* 0x000e640008240000 */
[----:B-1----:R-:W-:Y:S01]  /*7670*/  NOP ;  /* 0x0000000000007918 */ /* 0x002fe20000000000 */
.L_x_109:
[----:B---3--:R-:W-:Y:S01]  /*7680*/  SHF.L.U32 R20, R60, 0x10, RZ ;  /* 0x000000103c147819 */ /* 0x008fe200000006ff */
[C---:B------:R-:W-:Y:S01]  /*7690*/  FMUL R0, R52.reuse, R24 ;  /* 0x0000001834007220 */ /* 0x040fe20000400000 */
[----:B------:R-:W-:Y:S01]  /*76a0*/  ISETP.NE.AND P0, PT, R99, R2, PT ;  /* 0x000000026300720c */ /* 0x000fe20003f05270 */
[----:B------:R-:W-:Y:S01]  /*76b0*/  FMUL R2, R52, R25 ;  /* 0x0000001934027220 */ /* 0x000fe20000400000 */
[----:B------:R-:W-:Y:S01]  /*76c0*/  LOP3.LUT R21, R60, 0xffff0000, RZ, 0xc0, !PT ;  /* 0xffff00003c157812 */ /* 0x000fe200078ec0ff */
[----:B------:R-:W-:Y:S01]  /*76d0*/  FFMA R0, R53, R20, R0 ;  /* 0x0000001435007223 */ /* 0x000fe20000000000 */
[C---:B------:R-:W-:Y:S01]  /*76e0*/  SHF.L.U32 R22, R61.reuse, 0x10, RZ ;  /* 0x000000103d167819 */ /* 0x040fe200000006ff */
[----:B------:R-:W-:Y:S01]  /*76f0*/  FMUL R3, R52, R26 ;  /* 0x0000001a34037220 */ /* 0x000fe20000400000 */
[----:B------:R-:W-:Y:S01]  /*7700*/  LOP3.LUT R23, R61, 0xffff0000, RZ, 0xc0, !PT ;  /* 0xffff00003d177812 */ /* 0x000fe200078ec0ff */
[C---:B------:R-:W-:Y:S01]  /*7710*/  FFMA R2, R53.reuse, R21, R2 ;  /* 0x0000001535027223 */ /* 0x040fe20000000002 */
[----:B------:R-:W-:Y:S01]  /*7720*/  SHF.L.U32 R40, R62, 0x10, RZ ;  /* 0x000000103e287819 */ /* 0x000fe200000006ff */
[----:B------:R-:W-:Y:S01]  /*7730*/  FMUL R20, R52, R27 ;  /* 0x0000001b34147220 */ /* 0x000fe20000400000 */
[----:B------:R-:W-:Y:S01]  /*7740*/  LOP3.LUT R41, R62, 0xffff0000, RZ, 0xc0, !PT ;  /* 0xffff00003e297812 */ /* 0x000fe200078ec0ff */
[----:B------:R-:W-:Y:S01]  /*7750*/  FFMA R3, R53, R22, R3 ;  /* 0x0000001635037223 */ /* 0x000fe20000000003 */
[----:B------:R-:W-:Y:S01]  /*7760*/  F2FP.BF16.F32.PACK_AB R108, R2, R0 ;  /* 0x00000000026c723e */ /* 0x000fe200000010ff */
[C---:B------:R-:W-:Y:S01]  /*7770*/  FMUL R21, R52.reuse, R28 ;  /* 0x0000001c34157220 */ /* 0x040fe20000400000 */
[----:B------:R-:W-:Y:S01]  /*7780*/  LOP3.LUT R42, R77, 0xffff0000, RZ, 0xc0, !PT ;  /* 0xffff00004d2a7812 */ /* 0x000fe200078ec0ff */
[----:B------:R-:W-:Y:S01]  /*7790*/  FMUL R22, R52, R29 ;  /* 0x0000001d34167220 */ /* 0x000fe20000400000 */
[----:B------:R-:W-:Y:S01]  /*77a0*/  SHF.L.U32 R54, R78, 0x10, RZ ;  /* 0x000000104e367819 */ /* 0x000fe200000006ff */
[----:B------:R-:W-:Y:S01]  /*77b0*/  FFMA R20, R53, R23, R20 ;  /* 0x0000001735147223 */ /* 0x000fe20000000014 */
[----:B------:R-:W-:Y:S01]  /*77c0*/  SHF.L.U32 R23, R63, 0x10, RZ ;  /* 0x000000103f177819 */ /* 0x000fe200000006ff */
[----:B------:R-:W-:Y:S01]  /*77d0*/  FFMA R21, R53, R40, R21 ;  /* 0x0000002835157223 */ /* 0x000fe20000000015 */
[----:B------:R-:W-:Y:S01]  /*77e0*/  LOP3.LUT R40, R63, 0xffff0000, RZ, 0xc0, !PT ;  /* 0xffff00003f287812 */ /* 0x000fe200078ec0ff */
[C---:B------:R-:W-:Y:S01]  /*77f0*/  FFMA R22, R53.reuse, R41, R22 ;  /* 0x0000002935167223 */ /* 0x040fe20000000016 */
[----:B------:R-:W-:Y:S01]  /*7800*/  F2FP.BF16.F32.PACK_AB R109, R20, R3 ;  /* 0x00000003146d723e */ /* 0x000fe200000010ff */
[----:B------:R-:W-:Y:S01]  /*7810*/  FMUL R0, R52, R30 ;  /* 0x0000001e34007220 */ /* 0x000fe20000400000 */
[----:B----4-:R-:W-:Y:S01]  /*7820*/  LOP3.LUT R41, R66, 0xffff0000, RZ, 0xc0, !PT ;  /* 0xffff000042297812 */ /* 0x010fe200078ec0ff */
[----:B------:R-:W-:Y:S01]  /*7830*/  FMUL R2, R52, R31 ;  /* 0x0000001f34027220 */ /* 0x000fe20000400000 */
[----:B------:R-:W-:Y:S01]  /*7840*/  F2FP.BF16.F32.PACK_AB R110, R22, R21 ;  /* 0x00000015166e723e */ /* 0x000fe200000010ff */
[C---:B------:R-:W-:Y:S01]  /*7850*/  FFMA R0, R53.reuse, R23, R0 ;  /* 0x0000001735007223 */ /* 0x040fe20000000000 */
[C---:B------:R-:W-:Y:S01]  /*7860*/  SHF.L.U32 R22, R64.reuse, 0x10, RZ ;  /* 0x0000001040167819 */ /* 0x040fe200000006ff */
[----:B------:R-:W-:Y:S01]  /*7870*/  FFMA R2, R53, R40, R2 ;  /* 0x0000002835027223 */ /* 0x000fe20000000002 */
[----:B------:R-:W-:Y:S01]  /*7880*/  LOP3.LUT R23, R64, 0xffff0000, RZ, 0xc0, !PT ;  /* 0xffff000040177812 */ /* 0x000fe200078ec0ff */
[C---:B------:R-:W-:Y:S01]  /*7890*/  FMUL R3, R52.reuse, R32 ;  /* 0x0000002034037220 */ /* 0x040fe20000400000 */
[----:B------:R-:W-:Y:S01]  /*78a0*/  SHF.L.U32 R40, R65, 0x10, RZ ;  /* 0x0000001041287819 */ /* 0x000fe200000006ff */
[----:B------:R-:W-:Y:S01]  /*78b0*/  FMUL R20, R52, R33 ;  /* 0x0000002134147220 */ /* 0x000fe20000400000 */
[----:B------:R-:W-:Y:S01]  /*78c0*/  F2FP.BF16.F32.PACK_AB R111, R2, R0 ;  /* 0x00000000026f723e */ /* 0x000fe200000010ff */
[----:B------:R-:W-:Y:S01]  /*78d0*/  FMUL R21, R52, R34 ;  /* 0x0000002234157220 */ /* 0x000fe20000400000 */
[----:B------:R-:W-:Y:S01]  /*78e0*/  LOP3.LUT R55, R78, 0xffff0000, RZ, 0xc0, !PT ;  /* 0xffff00004e377812 */ /* 0x000fe200078ec0ff */
[----:B------:R-:W-:Y:S01]  /*78f0*/  FFMA R3, R53, R22, R3 ;  /* 0x0000001635037223 */ /* 0x000fe20000000003 */
[----:B------:R-:W-:Y:S01]  /*7900*/  SHF.L.U32 R56, R79, 0x10, RZ ;  /* 0x000000104f387819 */ /* 0x000fe200000006ff */
[----:B------:R-:W-:Y:S01]  /*7910*/  FFMA R20, R53, R23, R20 ;  /* 0x0000001735147223 */ /* 0x000fe20000000014 */
[----:B------:R-:W-:Y:S01]  /*7920*/  LOP3.LUT R23, R65, 0xffff0000, RZ, 0xc0, !PT ;  /* 0xffff000041177812 */ /* 0x000fe200078ec0ff */
[----:B------:R-:W-:Y:S01]  /*7930*/  FFMA R21, R53, R40, R21 ;  /* 0x0000002835157223 */ /* 0x000fe20000000015 */
[----:B------:R-:W-:Y:S01]  /*7940*/  SHF.L.U32 R40, R66, 0x10, RZ ;  /* 0x0000001042287819 */ /* 0x000fe200000006ff */
[----:B------:R-:W-:Y:S01]  /*7950*/  FMUL R0, R52, R35 ;  /* 0x0000002334007220 */ /* 0x000fe20000400000 */
[----:B------:R-:W-:Y:S01]  /*7960*/  F2FP.BF16.F32.PACK_AB R112, R20, R3 ;  /* 0x000000031470723e */ /* 0x000fe200000010ff */
[C---:B------:R-:W-:Y:S01]  /*7970*/  FMUL R2, R52.reuse, R36 ;  /* 0x0000002434027220 */ /* 0x040fe20000400000 */
[----:B------:R-:W-:Y:S01]  /*7980*/  LOP3.LUT R57, R79, 0xffff0000, RZ, 0xc0, !PT ;  /* 0xffff00004f397812 */ /* 0x000fe200078ec0ff */
[----:B------:R-:W-:Y:S01]  /*7990*/  FMUL R22, R52, R37 ;  /* 0x0000002534167220 */ /* 0x000fe20000400000 */
[----:B------:R-:W-:Y:S01]  /*79a0*/  ISETP.NE.AND P1, PT, R99, RZ, PT ;  /* 0x000000ff6300720c */ /* 0x000fe20003f25270 */
[----:B------:R-:W-:Y:S01]  /*79b0*/  FFMA R0, R53, R23, R0 ;  /* 0x0000001735007223 */ /* 0x000fe20000000000 */
[----:B------:R-:W-:Y:S01]  /*79c0*/  SHF.L.U32 R23, R67, 0x10, RZ ;  /* 0x0000001043177819 */ /* 0x000fe200000006ff */
[----:B------:R-:W-:Y:S01]  /*79d0*/  FFMA R2, R53, R40, R2 ;  /* 0x0000002835027223 */ /* 0x000fe20000000002 */
[----:B------:R-:W-:Y:S01]  /*79e0*/  LOP3.LUT R40, R67, 0xffff0000, RZ, 0xc0, !PT ;  /* 0xffff000043287812 */ /* 0x000fe200078ec0ff */
[----:B------:R1:W-:Y:S01]  /*79f0*/  @!P0 STS.128 [R105+UR36+0x200], R108 ;  /* 0x0002006c69008988 */ /* 0x0003e20008000c24 */
[----:B------:R-:W-:Y:S01]  /*7a00*/  F2FP.BF16.F32.PACK_AB R113, R0, R21 ;  /* 0x000000150071723e */ /* 0x000fe200000010ff */
[C---:B------:R-:W-:Y:S01]  /*7a10*/  FFMA R22, R53.reuse, R41, R22 ;  /* 0x0000002935167223 */ /* 0x040fe20000000016 */
[----:B------:R-:W-:Y:S01]  /*7a20*/  LOP3.LUT R41, R74, 0xffff0000, RZ, 0xc0, !PT ;  /* 0xffff00004a297812 */ /* 0x000fe200078ec0ff */
[C---:B------:R-:W-:Y:S01]  /*7a30*/  FMUL R3, R52.reuse, R38 ;  /* 0x0000002634037220 */ /* 0x040fe20000400000 */
[C---:B------:R-:W-:Y:S01]  /*7a40*/  FMUL R20, R52.reuse, R39 ;  /* 0x0000002734147220 */ /* 0x040fe20000400000 */
        /* <DEDUP_REMOVED lines=9> */
[C---:B------:R-:W-:Y:S01]  /*7ae0*/  FFMA R0, R53.reuse, R22, R0 ;  /* 0x0000001635007223 */ /* 0x040fe20000000000 */
[C---:B------:R-:W-:Y:S01]  /*7af0*/  FFMA R2, R53.reuse, R23, R2 ;  /* 0x0000001735027223 */ /* 0x040fe20000000002 */
[----:B------:R-:W-:Y:S01]  /*7b00*/  F2FP.BF16.F32.PACK_AB R115, R20, R3 ;  /* 0x000000031473723e */ /* 0x000fe200000010ff */
[----:B------:R-:W-:Y:S01]  /*7b10*/  FFMA R21, R53, R40, R21 ;  /* 0x0000002835157223 */ /* 0x000fe20000000015 */
[----:B------:R-:W-:Y:S01]  /*7b20*/  LOP3.LUT R23, R73, 0xffff0000, RZ, 0xc0, !PT ;  /* 0xffff000049177812 */ /* 0x000fe200078ec0ff */
[----:B------:R-:W-:Y:S01]  /*7b30*/  FMUL R3, R52, R7 ;  /* 0x0000000734037220 */ /* 0x000fe20000400000 */
[----:B------:R-:W-:Y:S01]  /*7b40*/  SHF.L.U32 R40, R74, 0x10, RZ ;  /* 0x000000104a287819 */ /* 0x000fe200000006ff */
[----:B------:R1:W-:Y:S01]  /*7b50*/  @!P0 STS.128 [R104+0x200], R112 ;  /* 0x0002007068008388 */ /* 0x0003e20000000c00 */
[C---:B------:R-:W-:Y:S01]  /*7b60*/  FMUL R20, R52.reuse, R8 ;  /* 0x0000000834147220 */ /* 0x040fe20000400000 */
[----:B------:R-:W-:Y:S01]  /*7b70*/  FMUL R22, R52, R9 ;  /* 0x0000000934167220 */ /* 0x000fe20000400000 */
[C---:B------:R-:W-:Y:S01]  /*7b80*/  FFMA R3, R53.reuse, R23, R3 ;  /* 0x0000001735037223 */ /* 0x040fe20000000003 */
[----:B------:R-:W-:Y:S01]  /*7b90*/  F2FP.BF16.F32.PACK_AB R116, R2, R0 ;  /* 0x000000000274723e */ /* 0x000fe200000010ff */
[----:B------:R-:W-:Y:S01]  /*7ba0*/  FFMA R20, R53, R40, R20 ;  /* 0x0000002835147223 */ /* 0x000fe20000000014 */
[C---:B------:R-:W-:Y:S01]  /*7bb0*/  SHF.L.U32 R23, R75.reuse, 0x10, RZ ;  /* 0x000000104b177819 */ /* 0x040fe200000006ff */
[C---:B------:R-:W-:Y:S01]  /*7bc0*/  FMUL R0, R52.reuse, R10 ;  /* 0x0000000a34007220 */ /* 0x040fe20000400000 */
[----:B------:R-:W-:Y:S01]  /*7bd0*/  LOP3.LUT R40, R75, 0xffff0000, RZ, 0xc0, !PT ;  /* 0xffff00004b287812 */ /* 0x000fe200078ec0ff */
[C---:B------:R-:W-:Y:S01]  /*7be0*/  FFMA R22, R53.reuse, R41, R22 ;  /* 0x0000002935167223 */ /* 0x040fe20000000016 */
[C---:B------:R-:W-:Y:S01]  /*7bf0*/  FMUL R2, R52.reuse, R11 ;  /* 0x0000000b34027220 */ /* 0x040fe20000400000 */
[----:B------:R-:W-:Y:S01]  /*7c00*/  FFMA R0, R53, R23, R0 ;  /* 0x0000001735007223 */ /* 0x000fe20000000000 */
[----:B------:R-:W-:Y:S01]  /*7c10*/  F2FP.BF16.F32.PACK_AB R117, R3, R21 ;  /* 0x000000150375723e */ /* 0x000fe200000010ff */
[----:B------:R-:W-:Y:S01]  /*7c20*/  FMUL R3, R52, R12 ;  /* 0x0000000c34037220 */ /* 0x000fe20000400000 */
[----:B------:R-:W-:Y:S01]  /*7c30*/  FFMA R2, R53, R40, R2 ;  /* 0x0000002835027223 */ /* 0x000fe20000000002 */
[----:B------:R-:W-:Y:S01]  /*7c40*/  SHF.L.U32 R23, R76, 0x10, RZ ;  /* 0x000000104c177819 */ /* 0x000fe200000006ff */
[----:B------:R-:W-:Y:S01]  /*7c50*/  FMUL R21, R52, R14 ;  /* 0x0000000e34157220 */ /* 0x000fe20000400000 */
[----:B------:R-:W-:Y:S01]  /*7c60*/  F2FP.BF16.F32.PACK_AB R118, R22, R20 ;  /* 0x000000141676723e */ /* 0x000fe200000010ff */
[----:B------:R-:W-:Y:S01]  /*7c70*/  FMUL R20, R52, R13 ;  /* 0x0000000d34147220 */ /* 0x000fe20000400000 */
[----:B------:R-:W-:Y:S01]  /*7c80*/  LOP3.LUT R40, R76, 0xffff0000, RZ, 0xc0, !PT ;  /* 0xffff00004c287812 */ /* 0x000fe200078ec0ff */
[C---:B------:R-:W-:Y:S01]  /*7c90*/  FMUL R22, R52.reuse, R15 ;  /* 0x0000000f34167220 */ /* 0x040fe20000400000 */
[----:B------:R-:W-:Y:S01]  /*7ca0*/  SHF.L.U32 R41, R77, 0x10, RZ ;  /* 0x000000104d297819 */ /* 0x000fe200000006ff */
[C---:B------:R-:W-:Y:S01]  /*7cb0*/  FFMA R3, R53.reuse, R23, R3 ;  /* 0x0000001735037223 */ /* 0x040fe20000000003 */
[C---:B------:R-:W-:Y:S01]  /*7cc0*/  FMUL R23, R52.reuse, R16 ;  /* 0x0000001034177220 */ /* 0x040fe20000400000 */
[C---:B------:R-:W-:Y:S01]  /*7cd0*/  FFMA R20, R53.reuse, R40, R20 ;  /* 0x0000002835147223 */ /* 0x040fe20000000014 */
[C---:B------:R-:W-:Y:S01]  /*7ce0*/  FMUL R40, R52.reuse, R17 ;  /* 0x0000001134287220 */ /* 0x040fe20000400000 */
[C---:B------:R-:W-:Y:S01]  /*7cf0*/  FFMA R21, R53.reuse, R41, R21 ;  /* 0x0000002935157223 */ /* 0x040fe20000000015 */
[C---:B------:R-:W-:Y:S01]  /*7d00*/  FFMA R22, R53.reuse, R42, R22 ;  /* 0x0000002a35167223 */ /* 0x040fe20000000016 */
[C---:B------:R-:W-:Y:S01]  /*7d10*/  FMUL R41, R52.reuse, R18 ;  /* 0x0000001234297220 */ /* 0x040fe20000400000 */
[----:B------:R-:W-:Y:S01]  /*7d20*/  FMUL R42, R52, R19 ;  /* 0x00000013342a7220 */ /* 0x000fe20000400000 */
[----:B------:R-:W-:Y:S01]  /*7d30*/  F2FP.BF16.F32.PACK_AB R119, R2, R0 ;  /* 0x000000000277723e */ /* 0x000fe200000010ff */
[C---:B------:R-:W-:Y:S01]  /*7d40*/  FFMA R23, R53.reuse, R54, R23 ;  /* 0x0000003635177223 */ /* 0x040fe20000000017 */
[C---:B------:R-:W-:Y:S01]  /*7d50*/  FFMA R40, R53.reuse, R55, R40 ;  /* 0x0000003735287223 */ /* 0x040fe20000000028 */
[C---:B------:R-:W-:Y:S01]  /*7d60*/  FFMA R41, R53.reuse, R56, R41 ;  /* 0x0000003835297223 */ /* 0x040fe20000000029 */
[----:B------:R-:W-:Y:S01]  /*7d70*/  FFMA R42, R53, R57, R42 ;  /* 0x00000039352a7223 */ /* 0x000fe2000000002a */
[----:B------:R1:W-:Y:S01]  /*7d80*/  @!P0 STS.128 [R105+UR36+0xa00], R116 ;  /* 0x000a007469008988 */ /* 0x0003e20008000c24 */
[----:B------:R-:W-:Y:S02]  /*7d90*/  F2FP.BF16.F32.PACK_AB R21, R22, R21 ;  /* 0x000000151615723e */ /* 0x000fe400000010ff */
[----:B------:R-:W-:Y:S02]  /*7da0*/  F2FP.BF16.F32.PACK_AB R22, R40, R23 ;  /* 0x000000172816723e */ /* 0x000fe400000010ff */
[----:B------:R-:W-:Y:S02]  /*7db0*/  F2FP.BF16.F32.PACK_AB R20, R20, R3 ;  /* 0x000000031414723e */ /* 0x000fe400000010ff */
[----:B------:R-:W-:Y:S05]  /*7dc0*/  F2FP.BF16.F32.PACK_AB R23, R42, R41 ;  /* 0x000000292a17723e */ /* 0x000fea00000010ff */
[----:B------:R1:W-:Y:S01]  /*7dd0*/  @!P0 STS.128 [R104+0xa00], R20 ;  /* 0x000a001468008388 */ /* 0x0003e20000000c00 */
[----:B------:R-:W-:Y:S01]  /*7de0*/  @!PT LDS RZ, [RZ] ;  /* 0x00000000fffff984 */ /* 0x000fe20000000800 */
[----:B------:R-:W-:Y:S01]  /*7df0*/  @!PT LDS RZ, [RZ] ;  /* 0x00000000fffff984 */ /* 0x000fe20000000800 */
[----:B------:R-:W-:Y:S01]  /*7e00*/  @!PT LDS RZ, [RZ] ;  /* 0x00000000fffff984 */ /* 0x000fe20000000800 */
[----:B------:R-:W-:Y:S01]  /*7e10*/  @!PT LDS RZ, [RZ] ;  /* 0x00000000fffff984 */ /* 0x000fe20000000800 */
[----:B------:R3:W-:Y:S07]  /*7e20*/  MEMBAR.ALL.CTA ;  /* 0x0000000000007992 */ /* 0x0007ee0000008000 */
[----:B---3--:R-:W3:Y:S01]  /*7e30*/  FENCE.VIEW.ASYNC.S ;  /* 0x00000000000073c6 */ /* 0x008ee20000000000 */
[----:B------:R-:W-:Y:S05]  /*7e40*/  WARPSYNC.ALL ;  /* 0x0000000000007948 */ /* 0x000fea0003800000 */
[----:B------:R-:W-:Y:S01]  /*7e50*/  BSSY.RECONVERGENT B0, `(.L_x_112) ;  /* 0x0000011000007945 */ /* 0x000fe20003800200 */
[----:B---3--:R-:W-:Y:S06]  /*7e60*/  BAR.SYNC.DEFER_BLOCKING 0x1, 0x80 ;  /* 0x0042000000007b1d */ /* 0x008fec0000010000 */
[----:B------:R-:W-:Y:S05]  /*7e70*/  @P1 BRA `(.L_x_113) ;  /* 0x0000000000381947 */ /* 0x000fea0003800000 */
[----:B------:R-:W-:Y:S01]  /*7e80*/  UIADD3 UR4, UPT, UPT, UR36, 0x200, URZ ;  /* 0x0000020024047890 */ /* 0x000fe2000fffe0ff */
[----:B------:R-:W-:Y:S01]  /*7e90*/  UMOV UR47, UR52 ;  /* 0x00000034002f7c82 */ /* 0x000fe20008000000 */
[----:B------:R-:W-:Y:S02]  /*7ea0*/  UIADD3 UR9, UPT, UPT, UR45, 0x40, URZ ;  /* 0x000000402d097890 */ /* 0x000fe4000fffe0ff */
[----:B------:R-:W-:Y:S02]  /*7eb0*/  UIADD3 UR8, UPT, UPT, UR36, 0xa00, URZ ;  /* 0x00000a0024087890 */ /* 0x000fe4000fffe0ff */
[----:B------:R-:W-:Y:S01]  /*7ec0*/  MOV R89, UR4 ;  /* 0x0000000400597c02 */ /* 0x000fe20008000f00 */
[----:B------:R-:W-:Y:S01]  /*7ed0*/  UIADD3 UR4, UP0, UPT, UR50, 0xa80, URZ ;  /* 0x00000a8032047890 */ /* 0x000fe2000ff1e0ff */
[----:B------:R-:W-:Y:S02]  /*7ee0*/  UMOV UR10, UR46 ;  /* 0x0000002e000a7c82 */ /* 0x000fe40008000000 */
[----:B------:R-:W-:Y:S01]  /*7ef0*/  R2UR UR44, R89 ;  /* 0x00000000592c72ca */ /* 0x000fe200000e0000 */
[----:B------:R-:W-:Y:S01]  /*7f00*/  UIADD3.X UR5, UPT, UPT, URZ, UR51, URZ, UP0, !UPT ;  /* 0x00000033ff057290 */ /* 0x000fe200087fe4ff */
[----:B------:R-:W-:Y:S11]  /*7f10*/  UMOV UR11, UR52 ;  /* 0x00000034000b7c82 */ /* 0x000ff60008000000 */
[----:B------:R3:W-:Y:S01]  /*7f20*/  UTMASTG.3D [UR44], [UR4] ;  /* 0x0000002c040073b5 */ /* 0x0007e20008010000 */
[----:B------:R3:W-:Y:S01]  /*7f30*/  UTMASTG.3D [UR8], [UR4] ;  /* 0x00000008040073b5 */ /* 0x0007e20008010000 */
[----:B------:R0:W-:Y:S01]  /*7f40*/  UTMACMDFLUSH ;  /* 0x00000000000079b7 */ /* 0x0001e20000000000 */
[----:B---3--:R-:W-:Y:S04]  /*7f50*/  DEPBAR.LE SB0, 0x1 ;  /* 0x000080400000791a */ /* 0x008fe80000000000 */
.L_x_113:
[----:B------:R-:W-:Y:S05]  /*7f60*/  BSYNC.RECONVERGENT B0 ;  /* 0x0000000000007941 */ /* 0x000fea0003800200 */
.L_x_112:
[----:B------:R-:W-:Y:S01]  /*7f70*/  BAR.SYNC.DEFER_BLOCKING 0x1, 0x80 ;  /* 0x0042000000007b1d */ /* 0x000fe20000010000 */
[----:B------:R-:W-:Y:S01]  /*7f80*/  ISETP.NE.AND P1, PT, R106, RZ, PT ;  /* 0x000000ff6a00720c */ /* 0x000fe20003f25270 */
[----:B------:R-:W-:Y:S01]  /*7f90*/  UISETP.NE.AND UP0, UPT, UR48, URZ, UPT ;  /* 0x000000ff3000728c */ /* 0x000fe2000bf05270 */
[----:B------:R-:W-:Y:S11]  /*7fa0*/  LEA R2, R68, UR36, 0x3 ;  /* 0x0000002444027c11 */ /* 0x000ff6000f8e18ff */
[----:B------:R-:W-:Y:S01]  /*7fb0*/  @P1 SHF.L.U32 R3, RZ, 0x1f, RZ ;  /* 0x0000001fff031819 */ /* 0x000fe200000006ff */
[----:B------:R-:W-:Y:S06]  /*7fc0*/  BRA.U !UP0, `(.L_x_114) ;  /* 0x0000000108247547 */ /* 0x000fec000b800000 */
[----:B-1----:R-:W-:Y:S01]  /*7fd0*/  IMAD.U32 R20, RZ, RZ, UR37 ;  /* 0x00000025ff147e24 */ /* 0x002fe2000f8e00ff */
[----:B------:R-:W-:Y:S01]  /*7fe0*/  MOV R0, UR58 ;  /* 0x0000003a00007c02 */ /* 0x000fe20008000f00 */
[----:B------:R-:W-:Y:S03]  /*7ff0*/  UIADD3 UR4, UPT, UPT, UR37, 0x1, URZ ;  /* 0x0000000125047890 */ /* 0x000fe6000fffe0ff */
[----:B------:R-:W-:Y:S01]  /*8000*/  @P1 LEA R20, R20, UR36, 0x3 ;  /* 0x0000002414141c11 */ /* 0x000fe2000f8e18ff */
[----:B------:R-:W-:Y:S04]  /*8010*/  UISETP.NE.AND UP0, UPT, UR4, 0x4, UPT ;  /* 0x000000040400788c */ /* 0x000fe8000bf05270 */
[----:B------:R-:W-:Y:S01]  /*8020*/  @P1 VIADD R20, R20, 0x50 ;  /* 0x0000005014141836 */ /* 0x000fe20000000000 */
[----:B------:R-:W-:Y:S04]  /*8030*/  USEL UR37, UR4, URZ, UP0 ;  /* 0x000000ff04257287 */ /* 0x000fe80008000000 */
[----:B------:R-:W-:Y:S04]  /*8040*/  @P1 PRMT R0, R0, 0x654, R20 ;  /* 0x0000065400001816 */ /* 0x000fe80000000014 */
[----:B------:R3:W-:Y:S04]  /*8050*/  @P1 SYNCS.ARRIVE.TRANS64.RED.A1T0 RZ, [R0+URZ], RZ ;  /* 0x000000ff00ff19a7 */ /* 0x0007e800081004ff */
.L_x_114:
[----:B------:R-:W4:Y:S01]  /*8060*/  @P1 SYNCS.PHASECHK.TRANS64.TRYWAIT P0, [R2+URZ+0x30], R3 ;  /* 0x00003003020015a7 */ /* 0x000f2200080011ff */
[----:B------:R-:W-:Y:S01]  /*8070*/  BSSY B1, `(.L_x_115) ;  /* 0x0000014000017945 */ /* 0x000fe20003800000 */
[----:B----4-:R-:W-:Y:S03]  /*8080*/  @P1 SEL R70, RZ, 0x1, !P0 ;  /* 0x00000001ff461807 */ /* 0x010fe60004000000 */
[----:B------:R-:W-:Y:S05]  /*8090*/  @!P1 BRA `(.L_x_116) ;  /* 0x0000000000449947 */ /* 0x000fea0003800000 */
[----:B------:R-:W-:Y:S01]  /*80a0*/  ISETP.NE.AND P1, PT, R71, RZ, PT ;  /* 0x000000ff4700720c */ /* 0x000fe20003f25270 */
[----:B------:R-:W-:Y:S01]  /*80b0*/  BSSY B0, `(.L_x_117) ;  /* 0x0000009000007945 */ /* 0x000fe20003800000 */
[----:B------:R-:W-:Y:S11]  /*80c0*/  ISETP.NE.AND P0, PT, R70, RZ, PT ;  /* 0x000000ff4600720c */ /* 0x000ff60003f05270 */
[----:B-1----:R-:W-:Y:S05]  /*80d0*/  @P1 IMAD R20, R68, 0x1000, R105 ;  /* 0x0000100044141824 */ /* 0x002fea00078e0269 */
[----:B------:R-:W-:Y:S05]  /*80e0*/  @P1 IADD3 R3, PT, PT, R20, UR36, RZ ;  /* 0x0000002414031c10 */ /* 0x000fea000fffe0ff */
[----:B------:R-:W-:Y:S01]  /*80f0*/  @P1 IMAD.IADD R3, R69, 0x1, R3 ;  /* 0x0000000145031824 */ /* 0x000fe200078e0203 */
[----:B------:R-:W-:Y:S06]  /*8100*/  @P0 BRA `(.L_x_118) ;  /* 0x00000000000c0947 */ /* 0x000fec0003800000 */
[----:B---3--:R-:W-:Y:S04]  /*8110*/  SHF.L.U32 R0, RZ, 0x1f, RZ ;  /* 0x0000001fff007819 */ /* 0x008fe800000006ff */
[----:B------:R-:W1:Y:S02]  /*8120*/  SYNCS.PHASECHK.TRANS64.TRYWAIT P0, [R2+URZ+0x30], R0 ;  /* 0x00003000020075a7 */ /* 0x000e6400080011ff */
[----:B-1----:R-:W-:Y:S05]  /*8130*/  @!P0 BRA `(.L_x_119) ;  /* 0x0000007000f48947 */ /* 0x002fea0003800000 */
.L_x_118:
[----:B------:R-:W-:Y:S05]  /*8140*/  BSYNC B0 ;  /* 0x0000000000007941 */ /* 0x000fea0003800000 */
.L_x_117:
[----:B------:R-:W-:Y:S02]  /*8150*/  ISETP.NE.AND P0, PT, R71, RZ, PT ;  /* 0x000000ff4700720c */ /* 0x000fe40003f05270 */
[----:B------:R-:W-:Y:S11]  /*8160*/  IADD3 R68, PT, PT, R68, 0x1, RZ ;  /* 0x0000000144447810 */ /* 0x000ff60007ffe0ff */
[----:B------:R4:W1:Y:S04]  /*8170*/  @P0 LDS.128 R60, [R20+UR36+0x200] ;  /* 0x00020024143c0984 */ /* 0x0008680008000c00 */
[----:B------:R4:W1:Y:S04]  /*8180*/  @P0 LDS.128 R72, [R20+UR36+0xa00] ;  /* 0x000a002414480984 */ /* 0x0008680008000c00 */
[----:B------:R4:W1:Y:S04]  /*8190*/  @P0 LDS.128 R64, [R3+0x200] ;  /* 0x0002000003400984 */ /* 0x0008680000000c00 */
[----:B------:R4:W1:Y:S02]  /*81a0*/  @P0 LDS.128 R76, [R3+0xa00] ;  /* 0x000a0000034c0984 */ /* 0x0008640000000c00 */
.L_x_116:
[----:B------:R-:W-:Y:S05]  /*81b0*/  BSYNC B1 ;  /* 0x0000000000017941 */ /* 0x000fea0003800000 */
.L_x_115:
[----:B----4-:R-:W-:Y:S05]  /*81c0*/  VIADD R3, R59, 0x400000 ;  /* 0x004000003b037836 */ /* 0x010fea0000000000 */
[----:B-1-3--:R-:W-:Y:S04]  /*81d0*/  SHF.R.U32.HI R0, RZ, 0x15, R3 ;  /* 0x00000015ff007819 */ /* 0x00afe80000011603 */
[----:B------:R-:W-:Y:S04]  /*81e0*/  LOP3.LUT R22, R0, 0x3, RZ, 0xc0, !PT ;  /* 0x0000000300167812 */ /* 0x000fe800078ec0ff */
[----:B------:R-:W-:Y:S11]  /*81f0*/  ISETP.NE.AND P0, PT, R99, R22, PT ;  /* 0x000000166300720c */ /* 0x000ff60003f05270 */
[----:B------:R-:W-:Y:S02]  /*8200*/  @!UPT UIADD3 URZ, UPT, UPT, URZ, URZ, URZ ;  /* 0x000000fffffff290 */ /* 0x000fe4000fffe0ff */
[----:B------:R-:W-:Y:S05]  /*8210*/  @P0 BRA `(.L_x_120) ;  /* 0x0000000000bc0947 */ /* 0x000fea0003800000 */
[----:B------:R-:W-:Y:S02]  /*8220*/  LOP3.LUT P0, RZ, R0, 0x3, R100, 0x48, !PT ;  /* 0x0000000300ff7812 */ /* 0x000fe40007804864 */
[----:B------:R-:W-:Y:S11]  /*8230*/  MOV R2, R3 ;  /* 0x0000000300027202 */ /* 0x000ff60000000f00 */
[----:B------:R-:W-:Y:S05]  /*8240*/  @!P0 BRA `(.L_x_121) ;  /* 0x0000000000408947 */ /* 0x000fea0003800000 */
[----:B------:R-:W1:Y:S01]  /*8250*/  LDCU.64 UR8, c[0x4][0x70] ;  /* 0x01000e00ff0877ac */ /* 0x000e620008000a00 */
[----:B------:R-:W-:Y:S01]  /*8260*/  MOV R15, 0x0 ;  /* 0x00000000000f7802 */ /* 0x000fe20000000f00 */
[----:B------:R-:W-:Y:S02]  /*8270*/  HFMA2 R12, -RZ, RZ, 0, 5.9604644775390625e-08 ;  /* 0x00000001ff0c7431 */ /* 0x000fe400000001ff */
[----:B------:R-:W-:Y:S02]  /*8280*/  IMAD.MOV.U32 R8, RZ, RZ, 0x192 ;  /* 0x00000192ff087424 */ /* 0x000fe400078e00ff */
[----:B------:R-:W-:Y:S01]  /*8290*/  IMAD.MOV.U32 R13, RZ, RZ, RZ ;  /* 0x000000ffff0d7224 */ /* 0x000fe200078e00ff */
[----:B------:R-:W3:Y:S01]  /*82a0*/  LDCU.64 UR6, c[0x4][0x78] ;  /* 0x01000f00ff0677ac */ /* 0x000ee20008000a00 */
[----:B------:R-:W4:Y:S01]  /*82b0*/  LDC.64 R14, c[0x4][R15] ;  /* 0x010000000f0e7b82 */ /* 0x000f220000000a00 */
[----:B------:R-:W5:Y:S01]  /*82c0*/  LDCU.64 UR4, c[0x4][0x10] ;  /* 0x01000200ff0477ac */ /* 0x000f620008000a00 */
[----:B-1----:R-:W-:Y:S01]  /*82d0*/  MOV R5, UR9 ;  /* 0x0000000900057c02 */ /* 0x002fe20008000f00 */
[----:B------:R-:W-:Y:S01]  /*82e0*/  IMAD.U32 R4, RZ, RZ, UR8 ;  /* 0x00000008ff047e24 */ /* 0x000fe2000f8e00ff */
[----:B---3--:R-:W-:Y:S01]  /*82f0*/  MOV R7, UR7 ;  /* 0x0000000700077c02 */ /* 0x008fe20008000f00 */
[----:B------:R-:W-:Y:S01]  /*8300*/  IMAD.U32 R6, RZ, RZ, UR6 ;  /* 0x00000006ff067e24 */ /* 0x000fe2000f8e00ff */
[----:B-----5:R-:W-:Y:S01]  /*8310*/  MOV R11, UR5 ;  /* 0x00000005000b7c02 */ /* 0x020fe20008000f00 */
[----:B------:R-:W-:Y:S02]  /*8320*/  IMAD.U32 R10, RZ, RZ, UR4 ;  /* 0x00000004ff0a7e24 */ /* 0x000fe4000f8e00ff */
[----:B------:R-:W-:Y:S07]  /*8330*/  LEPC R20, `(.L_x_121) ;  /* 0x000000001014794e */ /* 0x000fee0000000000 */
[----:B--2-4-:R-:W-:Y:S05]  /*8340*/  CALL.ABS.NOINC R14 ;  /* 0x000000000e007343 */ /* 0x014fea0003c00000 */
.L_x_121:
        /* <DEDUP_REMOVED lines=23> */
.L_x_122:
[----:B------:R-:W-:Y:S05]  /*84c0*/  WARPSYNC.ALL ;  /* 0x0000000000007948 */ /* 0x000fea0003800000 */
[----:B------:R-:W-:Y:S11]  /*84d0*/  R2UR UR4, R2 ;  /* 0x00000000020472ca */ /* 0x000ff600000e0000 */
[----:B------:R-:W-:Y:S02]  /*84e0*/  @!UPT UIADD3 URZ, UPT, UPT, URZ, URZ, URZ ;  /* 0x000000fffffff290 */ /* 0x000fe4000fffe0ff */
[----:B------:R-:W1:Y:S02]  /*84f0*/  LDTM.x16 R4, tmem[UR4+0x40] ;  /* 0x00004004000479ee */ /* 0x000e640008240000 */
[----:B-1----:R-:W-:Y:S01]  /*8500*/  NOP ;  /* 0x0000000000007918 */ /* 0x002fe20000000000 */
.L_x_120:
[----:B------:R-:W-:Y:S01]  /*8510*/  ISETP.NE.AND P2, PT, R106, RZ, PT ;  /* 0x000000ff6a00720c */ /* 0x000fe20003f45270 */
[----:B------:R-:W-:Y:S01]  /*8520*/  FMUL R0, R52, R24 ;  /* 0x0000001834007220 */ /* 0x000fe20000400000 */
[----:B------:R-:W-:Y:S01]  /*8530*/  SHF.L.U32 R3, R60, 0x10, RZ ;  /* 0x000000103c037819 */ /* 0x000fe200000006ff */
[----:B------:R-:W-:Y:S01]  /*8540*/  FMUL R2, R52, R25 ;  /* 0x0000001934027220 */ /* 0x000fe20000400000 */
[----:B------:R-:W-:Y:S02]  /*8550*/  LOP3.LUT R20, R60, 0xffff0000, RZ, 0xc0, !PT ;  /* 0xffff00003c147812 */ /* 0x000fe400078ec0ff */
[----:B------:R-:W-:Y:S01]  /*8560*/  SHF.L.U32 R21, R61, 0x10, RZ ;  /* 0x000000103d157819 */ /* 0x000fe200000006ff */
[----:B------:R-:W-:Y:S01]  /*8570*/  FFMA R0, R53, R3, R0 ;  /* 0x0000000335007223 */ /* 0x000fe20000000000 */
[----:B------:R-:W-:Y:S01]  /*8580*/  ISETP.NE.AND P1, PT, R99, R22, PT ;  /* 0x000000166300720c */ /* 0x000fe20003f25270 */
[C---:B------:R-:W-:Y:S01]  /*8590*/  FFMA R2, R53.reuse, R20, R2 ;  /* 0x0000001435027223 */ /* 0x040fe20000000002 */
[----:B------:R-:W-:Y:S01]  /*85a0*/  MOV R20, UR37 ;  /* 0x0000002500147c02 */ /* 0x000fe20008000f00 */
[----:B------:R-:W-:Y:S01]  /*85b0*/  FMUL R3, R52, R26 ;  /* 0x0000001a34037220 */ /* 0x000fe20000400000 */
[----:B------:R-:W-:Y:S02]  /*85c0*/  SHF.L.U32 R22, R62, 0x10, RZ ;  /* 0x000000103e167819 */ /* 0x000fe400000006ff */
[----:B------:R-:W-:Y:S01]  /*85d0*/  @P2 LEA R20, R20, UR36, 0x3 ;  /* 0x0000002414142c11 */ /* 0x000fe2000f8e18ff */
[----:B------:R-:W-:Y:S01]  /*85e0*/  FFMA R3, R53, R21, R3 ;  /* 0x0000001535037223 */ /* 0x000fe20000000003 */
[----:B------:R-:W-:Y:S01]  /*85f0*/  F2FP.BF16.F32.PACK_AB R108, R2, R0 ;  /* 0x00000000026c723e */ /* 0x000fe200000010ff */
[C---:B------:R-:W-:Y:S01]  /*8600*/  FMUL R0, R52.reuse, R27 ;  /* 0x0000001b34007220 */ /* 0x040fe20000400000 */
[----:B------:R-:W-:Y:S01]  /*8610*/  LOP3.LUT R21, R61, 0xffff0000, RZ, 0xc0, !PT ;  /* 0xffff00003d157812 */ /* 0x000fe200078ec0ff */
[----:B------:R-:W-:Y:S01]  /*8620*/  FMUL R2, R52, R28 ;  /* 0x0000001c34027220 */ /* 0x000fe20000400000 */
[----:B------:R-:W-:Y:S01]  /*8630*/  @P2 IADD3 R40, PT, PT, R20, 0x50, RZ ;  /* 0x0000005014282810 */ /* 0x000fe20007ffe0ff */
[----:B------:R-:W-:Y:S01]  /*8640*/  FMUL R20, R52, R29 ;  /* 0x0000001d34147220 */ /* 0x000fe20000400000 */
[----:B------:R-:W-:Y:S01]  /*8650*/  LOP3.LUT R23, R62, 0xffff0000, RZ, 0xc0, !PT ;  /* 0xffff00003e177812 */ /* 0x000fe200078ec0ff */
[C---:B------:R-:W-:Y:S01]  /*8660*/  FFMA R0, R53.reuse, R21, R0 ;  /* 0x0000001535007223 */ /* 0x040fe20000000000 */
[----:B------:R-:W-:Y:S01]  /*8670*/  MOV R107, UR58 ;  /* 0x0000003a006b7c02 */ /* 0x000fe20008000f00 */
[C---:B------:R-:W-:Y:S01]  /*8680*/  FFMA R2, R53.reuse, R22, R2 ;  /* 0x0000001635027223 */ /* 0x040fe20000000002 */
[----:B------:R-:W-:Y:S01]  /*8690*/  LOP3.LUT R41, R66, 0xffff0000, RZ, 0xc0, !PT ;  /* 0xffff000042297812 */ /* 0x000fe200078ec0ff */
[----:B------:R-:W-:Y:S01]  /*86a0*/  FFMA R20, R53, R23, R20 ;  /* 0x0000001735147223 */ /* 0x000fe20000000014 */
[----:B------:R-:W-:Y:S01]  /*86b0*/  @P2 PRMT R107, R107, 0x654, R40 ;  /* 0x000006546b6b2816 */ /* 0x000fe20000000028 */
[C---:B------:R-:W-:Y:S01]  /*86c0*/  FMUL R21, R52.reuse, R30 ;  /* 0x0000001e34157220 */ /* 0x040fe20000400000 */
[C---:B------:R-:W-:Y:S01]  /*86d0*/  SHF.L.U32 R23, R63.reuse, 0x10, RZ ;  /* 0x000000103f177819 */ /* 0x040fe200000006ff */
[----:B------:R-:W-:Y:S01]  /*86e0*/  FMUL R22, R52, R31 ;  /* 0x0000001f34167220 */ /* 0x000fe20000400000 */
[----:B------:R-:W-:Y:S02]  /*86f0*/  LOP3.LUT R40, R63, 0xffff0000, RZ, 0xc0, !PT ;  /* 0xffff00003f287812 */ /* 0x000fe400078ec0ff */
[----:B------:R-:W-:Y:S01]  /*8700*/  F2FP.BF16.F32.PACK_AB R110, R20, R2 ;  /* 0x00000002146e723e */ /* 0x000fe200000010ff */
[C---:B------:R-:W-:Y:S01]  /*8710*/  FFMA R21, R53.reuse, R23, R21 ;  /* 0x0000001735157223 */ /* 0x040fe20000000015 */
[----:B------:R-:W-:Y:S01]  /*8720*/  F2FP.BF16.F32.PACK_AB R109, R0, R3 ;  /* 0x00000003006d723e */ /* 0x000fe200000010ff */
[----:B------:R-:W-:Y:S01]  /*8730*/  FFMA R22, R53, R40, R22 ;  /* 0x0000002835167223 */ /* 0x000fe20000000016 */
[----:B------:R-:W-:Y:S01]  /*8740*/  SHF.L.U32 R20, R64, 0x10, RZ ;  /* 0x0000001040147819 */ /* 0x000fe200000006ff */
[----:B------:R-:W-:Y:S01]  /*8750*/  FMUL R0, R52, R32 ;  /* 0x0000002034007220 */ /* 0x000fe20000400000 */
[----:B------:R-:W-:Y:S01]  /*8760*/  LOP3.LUT R23, R64, 0xffff0000, RZ, 0xc0, !PT ;  /* 0xffff000040177812 */ /* 0x000fe200078ec0ff */
[C---:B------:R-:W-:Y:S01]  /*8770*/  FMUL R2, R52.reuse, R33 ;  /* 0x0000002134027220 */ /* 0x040fe20000400000 */
[----:B------:R-:W-:Y:S01]  /*8780*/  SHF.L.U32 R40, R65, 0x10, RZ ;  /* 0x0000001041287819 */ /* 0x000fe200000006ff */
[----:B------:R-:W-:Y:S01]  /*8790*/  FMUL R3, R52, R34 ;  /* 0x0000002234037220 */ /* 0x000fe20000400000 */
[----:B------:R-:W-:Y:S01]  /*87a0*/  F2FP.BF16.F32.PACK_AB R111, R22, R21 ;  /* 0x00000015166f723e */ /* 0x000fe200000010ff */
[----:B------:R-:W-:Y:S01]  /*87b0*/  FFMA R0, R53, R20, R0 ;  /* 0x0000001435007223 */ /* 0x000fe20000000000 */
[----:B------:R-:W-:Y:S01]  /*87c0*/  LOP3.LUT R42, R77, 0xffff0000, RZ, 0xc0, !PT ;  /* 0xffff00004d2a7812 */ /* 0x000fe200078ec0ff */
[----:B------:R-:W-:Y:S01]  /*87d0*/  FFMA R2, R53, R23, R2 ;  /* 0x0000001735027223 */ /* 0x000fe20000000002 */
[----:B------:R-:W-:Y:S01]  /*87e0*/  LOP3.LUT R23, R65, 0xffff0000, RZ, 0xc0, !PT ;  /* 0xffff000041177812 */ /* 0x000fe200078ec0ff */
[C---:B------:R-:W-:Y:S01]  /*87f0*/  FFMA R3, R53.reuse, R40, R3 ;  /* 0x0000002835037223 */ /* 0x040fe20000000003 */
[----:B------:R-:W-:Y:S01]  /*8800*/  SHF.L.U32 R40, R66, 0x10, RZ ;  /* 0x0000001042287819 */ /* 0x000fe200000006ff */
[----:B------:R-:W-:Y:S01]  /*8810*/  FMUL R20, R52, R35 ;  /* 0x0000002334147220 */ /* 0x000fe20000400000 */
[----:B------:R-:W-:Y:S01]  /*8820*/  F2FP.BF16.F32.PACK_AB R112, R2, R0 ;  /* 0x000000000270723e */ /* 0x000fe200000010ff */
[----:B------:R-:W-:Y:S01]  /*8830*/  FMUL R21, R52, R36 ;  /* 0x0000002434157220 */ /* 0x000fe20000400000 */
[----:B------:R-:W-:Y:S01]  /*8840*/  SHF.L.U32 R54, R78, 0x10, RZ ;  /* 0x000000104e367819 */ /* 0x000fe200000006ff */
[----:B------:R-:W-:Y:S01]  /*8850*/  FMUL R22, R52, R37 ;  /* 0x0000002534167220 */ /* 0x000fe20000400000 */
[----:B------:R-:W-:Y:S01]  /*8860*/  LOP3.LUT R55, R78, 0xffff0000, RZ, 0xc0, !PT ;  /* 0xffff00004e377812 */ /* 0x000fe200078ec0ff */
[----:B------:R-:W-:Y:S01]  /*8870*/  FFMA R20, R53, R23, R20 ;  /* 0x0000001735147223 */ /* 0x000fe20000000014 */
[----:B------:R-:W-:Y:S01]  /*8880*/  SHF.L.U32 R23, R67, 0x10, RZ ;  /* 0x0000001043177819 */ /* 0x000fe200000006ff */
[----:B------:R-:W-:Y:S01]  /*8890*/  FFMA R21, R53, R40, R21 ;  /* 0x0000002835157223 */ /* 0x000fe20000000015 */
[----:B------:R-:W-:Y:S01]  /*88a0*/  LOP3.LUT R40, R67, 0xffff0000, RZ, 0xc0, !PT ;  /* 0xffff000043287812 */ /* 0x000fe200078ec0ff */
[C---:B------:R-:W-:Y:S01]  /*88b0*/  FFMA R22, R53.reuse, R41, R22 ;  /* 0x0000002935167223 */ /* 0x040fe20000000016 */
[----:B------:R-:W-:Y:S01]  /*88c0*/  F2FP.BF16.F32.PACK_AB R113, R20, R3 ;  /* 0x000000031471723e */ /* 0x000fe200000010ff */
[----:B------:R-:W-:Y:S01]  /*88d0*/  FMUL R0, R52, R38 ;  /* 0x0000002634007220 */ /* 0x000fe20000400000 */
[----:B------:R-:W-:Y:S01]  /*88e0*/  LOP3.LUT R41, R74, 0xffff0000, RZ, 0xc0, !PT ;  /* 0xffff00004a297812 */ /* 0x000fe200078ec0ff */
[----:B------:R-:W-:Y:S01]  /*88f0*/  FMUL R2, R52, R39 ;  /* 0x0000002734027220 */ /* 0x000fe20000400000 */
[----:B------:R-:W-:Y:S01]  /*8900*/  F2FP.BF16.F32.PACK_AB R114, R22, R21 ;  /* 0x000000151672723e */ /* 0x000fe200000010ff */
[----:B------:R1:W-:Y:S01]  /*8910*/  @!P1 STS.128 [R105+UR36+0x1200], R108 ;  /* 0x0012006c69009988 */ /* 0x0003e20008000c24 */
[C---:B------:R-:W-:Y:S01]  /*8920*/  SHF.L.U32 R22, R72.reuse, 0x10, RZ ;  /* 0x0000001048167819 */ /* 0x040fe200000006ff */
[C---:B------:R-:W-:Y:S01]  /*8930*/  FFMA R0, R53.reuse, R23, R0 ;  /* 0x0000001735007223 */ /* 0x040fe20000000000 */
[----:B------:R-:W-:Y:S01]  /*8940*/  LOP3.LUT R23, R72, 0xffff0000, RZ, 0xc0, !PT ;  /* 0xffff000048177812 */ /* 0x000fe200078ec0ff */
[----:B------:R-:W-:Y:S01]  /*8950*/  FFMA R2, R53, R40, R2 ;  /* 0x0000002835027223 */ /* 0x000fe20000000002 */
[----:B------:R-:W-:Y:S01]  /*8960*/  SHF.L.U32 R40, R73, 0x10, RZ ;  /* 0x0000001049287819 */ /* 0x000fe200000006ff */
[C---:B------:R-:W-:Y:S01]  /*8970*/  FMUL R3, R52.reuse, R4 ;  /* 0x0000000434037220 */ /* 0x040fe20000400000 */
[C---:B------:R-:W-:Y:S01]  /*8980*/  SHF.L.U32 R56, R79.reuse, 0x10, RZ ;  /* 0x000000104f387819 */ /* 0x040fe200000006ff */
[----:B------:R-:W-:Y:S01]  /*8990*/  FMUL R20, R52, R5 ;  /* 0x0000000534147220 */ /* 0x000fe20000400000 */
[----:B------:R-:W-:Y:S01]  /*89a0*/  F2FP.BF16.F32.PACK_AB R115, R2, R0 ;  /* 0x000000000273723e */ /* 0x000fe200000010ff */
[----:B------:R-:W-:Y:S01]  /*89b0*/  FMUL R21, R52, R6 ;  /* 0x0000000634157220 */ /* 0x000fe20000400000 */
[----:B------:R-:W-:Y:S01]  /*89c0*/  LOP3.LUT R57, R79, 0xffff0000, RZ, 0xc0, !PT ;  /* 0xffff00004f397812 */ /* 0x000fe200078ec0ff */
[C---:B------:R-:W-:Y:S01]  /*89d0*/  FFMA R3, R53.reuse, R22, R3 ;  /* 0x0000001635037223 */ /* 0x040fe20000000003 */
[----:B------:R-:W-:Y:S01]  /*89e0*/  FFMA R20, R53, R23, R20 ;  /* 0x0000001735147223 */ /* 0x000fe20000000014 */
[----:B------:R1:W-:Y:S01]  /*89f0*/  @!P1 STS.128 [R104+0x1200], R112 ;  /* 0x0012007068009388 */ /* 0x0003e20000000c00 */
[----:B------:R-:W-:Y:S01]  /*8a00*/  LOP3.LUT R23, R73, 0xffff0000, RZ, 0xc0, !PT ;  /* 0xffff000049177812 */ /* 0x000fe200078ec0ff */
[----:B------:R-:W-:Y:S01]  /*8a10*/  FFMA R21, R53, R40, R21 ;  /* 0x0000002835157223 */ /* 0x000fe20000000015 */
[----:B------:R-:W-:Y:S01]  /*8a20*/  SHF.L.U32 R40, R74, 0x10, RZ ;  /* 0x000000104a287819 */ /* 0x000fe200000006ff */
[----:B------:R-:W-:Y:S01]  /*8a30*/  FMUL R0, R52, R7 ;  /* 0x0000000734007220 */ /* 0x000fe20000400000 */
[----:B------:R-:W-:Y:S01]  /*8a40*/  F2FP.BF16.F32.PACK_AB R116, R20, R3 ;  /* 0x000000031474723e */ /* 0x000fe200000010ff */
[C---:B------:R-:W-:Y:S01]  /*8a50*/  FMUL R2, R52.reuse, R8 ;  /* 0x0000000834027220 */ /* 0x040fe20000400000 */
[----:B------:R-:W-:Y:S01]  /*8a60*/  ISETP.NE.AND P0, PT, R99, RZ, PT ;  /* 0x000000ff6300720c */ /* 0x000fe20003f05270 */
[C---:B------:R-:W-:Y:S01]  /*8a70*/  FMUL R22, R52.reuse, R9 ;  /* 0x0000000934167220 */ /* 0x040fe20000400000 */
[C---:B------:R-:W-:Y:S01]  /*8a80*/  FFMA R0, R53.reuse, R23, R0 ;  /* 0x0000001735007223 */ /* 0x040fe20000000000 */
[----:B------:R-:W-:Y:S01]  /*8a90*/  FFMA R2, R53, R40, R2 ;  /* 0x0000002835027223 */ /* 0x000fe20000000002 */
[C---:B------:R-:W-:Y:S01]  /*8aa0*/  SHF.L.U32 R23, R75.reuse, 0x10, RZ ;  /* 0x000000104b177819 */ /* 0x040fe200000006ff */
[C---:B------:R-:W-:Y:S01]  /*8ab0*/  FMUL R3, R52.reuse, R10 ;  /* 0x0000000a34037220 */ /* 0x040fe20000400000 */
[----:B------:R-:W-:Y:S01]  /*8ac0*/  LOP3.LUT R40, R75, 0xffff0000, RZ, 0xc0, !PT ;  /* 0xffff00004b287812 */ /* 0x000fe200078ec0ff */
[C---:B------:R-:W-:Y:S01]  /*8ad0*/  FFMA R22, R53.reuse, R41, R22 ;  /* 0x0000002935167223 */ /* 0x040fe20000000016 */
[----:B------:R-:W-:Y:S01]  /*8ae0*/  FMUL R20, R52, R11 ;  /* 0x0000000b34147220 */ /* 0x000fe20000400000 */
[C---:B------:R-:W-:Y:S01]  /*8af0*/  FFMA R3, R53.reuse, R23, R3 ;  /* 0x0000001735037223 */ /* 0x040fe20000000003 */
        /* <DEDUP_REMOVED lines=27> */
[----:B------:R-:W-:Y:S02]  /*8cb0*/  F2FP.BF16.F32.PACK_AB R23, R42, R41 ;  /* 0x000000292a17723e */ /* 0x000fe400000010ff */
[----:B------:R-:W-:Y:S02]  /*8cc0*/  LEA R0, R68, UR36, 0x3 ;  /* 0x0000002444007c11 */ /* 0x000fe4000f8e18ff */
[----:B------:R-:W-:Y:S01]  /*8cd0*/  @P2 SHF.L.U32 R2, RZ, 0x1f, RZ ;  /* 0x0000001fff022819 */ /* 0x000fe200000006ff */
[----:B------:R1:W-:Y:S01]  /*8ce0*/  @!P1 STS.128 [R104+0x1a00], R20 ;  /* 0x001a001468009388 */ /* 0x0003e20000000c00 */
[----:B------:R-:W-:Y:S01]  /*8cf0*/  @!PT LDS RZ, [RZ] ;  /* 0x00000000fffff984 */ /* 0x000fe20000000800 */
[----:B------:R-:W-:Y:S01]  /*8d00*/  @!PT LDS RZ, [RZ] ;  /* 0x00000000fffff984 */ /* 0x000fe20000000800 */
[----:B------:R-:W-:Y:S01]  /*8d10*/  @!PT LDS RZ, [RZ] ;  /* 0x00000000fffff984 */ /* 0x000fe20000000800 */
[----:B------:R-:W-:Y:S01]  /*8d20*/  @!PT LDS RZ, [RZ] ;  /* 0x00000000fffff984 */ /* 0x000fe20000000800 */
[----:B------:R3:W-:Y:S07]  /*8d30*/  MEMBAR.ALL.CTA ;  /* 0x0000000000007992 */ /* 0x0007ee0000008000 */
[----:B---3--:R-:W3:Y:S02]  /*8d40*/  FENCE.VIEW.ASYNC.S ;  /* 0x00000000000073c6 */ /* 0x008ee40000000000 */
[----:B------:R-:W-:Y:S05]  /*8d50*/  WARPSYNC.ALL ;  /* 0x0000000000007948 */ /* 0x000fea0003800000 */
[----:B------:R-:W-:Y:S01]  /*8d60*/  BSSY.RECONVERGENT B0, `(.L_x_123) ;  /* 0x0000011000007945 */ /* 0x000fe20003800200 */
[----:B---3--:R-:W-:Y:S06]  /*8d70*/  BAR.SYNC.DEFER_BLOCKING 0x1, 0x80 ;  /* 0x0042000000007b1d */ /* 0x008fec0000010000 */
[----:B------:R-:W-:Y:S05]  /*8d80*/  @P0 BRA `(.L_x_124) ;  /* 0x0000000000380947 */ /* 0x000fea0003800000 */
[----:B------:R-:W-:Y:S02]  /*8d90*/  UIADD3 UR4, UP0, UPT, UR50, 0xa80, URZ ;  /* 0x00000a8032047890 */ /* 0x000fe4000ff1e0ff */
[----:B------:R-:W-:Y:S02]  /*8da0*/  UIADD3 UR10, UPT, UPT, UR46, 0x40, URZ ;  /* 0x000000402e0a7890 */ /* 0x000fe4000fffe0ff */
[----:B------:R-:W-:Y:S02]  /*8db0*/  UIADD3 UR8, UPT, UPT, UR36, 0x1200, URZ ;  /* 0x0000120024087890 */ /* 0x000fe4000fffe0ff */
[----:B------:R-:W-:Y:S01]  /*8dc0*/  UIADD3.X UR5, UPT, UPT, URZ, UR51, URZ, UP0, !UPT ;  /* 0x00000033ff057290 */ /* 0x000fe200087fe4ff */
[----:B------:R-:W-:Y:S01]  /*8dd0*/  UMOV UR9, UR45 ;  /* 0x0000002d00097c82 */ /* 0x000fe20008000000 */
[----:B------:R-:W-:Y:S01]  /*8de0*/  UMOV UR11, UR52 ;  /* 0x00000034000b7c82 */ /* 0x000fe20008000000 */
[----:B------:R-:W-:Y:S02]  /*8df0*/  UIADD3 UR13, UPT, UPT, UR45, 0x40, URZ ;  /* 0x000000402d0d7890 */ /* 0x000fe4000fffe0ff */
[----:B------:R-:W-:Y:S01]  /*8e00*/  UIADD3 UR12, UPT, UPT, UR36, 0x1a00, URZ ;  /* 0x00001a00240c7890 */ /* 0x000fe2000fffe0ff */
[----:B------:R-:W-:Y:S03]  /*8e10*/  UMOV UR15, UR52 ;  /* 0x00000034000f7c82 */ /* 0x000fe60008000000 */
[----:B------:R3:W-:Y:S01]  /*8e20*/  UTMASTG.3D [UR8], [UR4] ;  /* 0x00000008040073b5 */ /* 0x0007e20008010000 */
[----:B------:R-:W-:Y:S04]  /*8e30*/  UMOV UR14, UR10 ;  /* 0x0000000a000e7c82 */ /* 0x000fe80008000000 */
[----:B------:R3:W-:Y:S01]  /*8e40*/  UTMASTG.3D [UR12], [UR4] ;  /* 0x0000000c040073b5 */ /* 0x0007e20008010000 */
[----:B------:R0:W-:Y:S01]  /*8e50*/  UTMACMDFLUSH ;  /* 0x00000000000079b7 */ /* 0x0001e20000000000 */
[----:B---3--:R-:W-:Y:S04]  /*8e60*/  DEPBAR.LE SB0, 0x1 ;  /* 0x000080400000791a */ /* 0x008fe80000000000 */
.L_x_124:
[----:B------:R-:W-:Y:S05]  /*8e70*/  BSYNC.RECONVERGENT B0 ;  /* 0x0000000000007941 */ /* 0x000fea0003800200 */
.L_x_123:
[----:B------:R-:W-:Y:S01]  /*8e80*/  BAR.SYNC.DEFER_BLOCKING 0x1, 0x80 ;  /* 0x0042000000007b1d */ /* 0x000fe20000010000 */
[----:B------:R-:W-:Y:S01]  /*8e90*/  UIADD3 UR4, UPT, UPT, UR37, 0x1, URZ ;  /* 0x0000000125047890 */ /* 0x000fe2000fffe0ff */
[----:B-1----:R-:W-:Y:S01]  /*8ea0*/  VIADD R23, R59, 0x10 ;  /* 0x000000103b177836 */ /* 0x002fe20000000000 */
[----:B------:R-:W-:Y:S02]  /*8eb0*/  UIADD3 UR41, UPT, UPT, UR45, 0x10, URZ ;  /* 0x000000102d297890 */ /* 0x000fe4000fffe0ff */
[----:B------:R-:W-:Y:S02]  /*8ec0*/  UISETP.NE.AND UP0, UPT, UR4, 0x4, UPT ;  /* 0x000000040400788c */ /* 0x000fe4000bf05270 */
[----:B------:R-:W-:Y:S02]  /*8ed0*/  SHF.R.U32.HI R21, RZ, 0x15, R23 ;  /* 0x00000015ff157819 */ /* 0x000fe40000011617 */
[----:B------:R-:W-:Y:S02]  /*8ee0*/  USEL UR38, UR4, URZ, UP0 ;  /* 0x000000ff04267287 */ /* 0x000fe40008000000 */
[----:B------:R-:W-:Y:S01]  /*8ef0*/  LOP3.LUT R22, R21, 0x3, RZ, 0xc0, !PT ;  /* 0x0000000315167812 */ /* 0x000fe200078ec0ff */
[----:B------:R1:W-:Y:S01]  /*8f00*/  @P2 SYNCS.ARRIVE.TRANS64.RED.A1T0 RZ, [R107+URZ], RZ ;  /* 0x000000ff6bff29a7 */ /* 0x0003e200081004ff */
[----:B------:R-:W-:Y:S01]  /*8f10*/  BSSY B1, `(.L_x_125) ;  /* 0x0000015000017945 */ /* 0x000fe20003800000 */
[----:B------:R-:W3:Y:S02]  /*8f20*/  @P2 SYNCS.PHASECHK.TRANS64.TRYWAIT P0, [R0+URZ+0x30], R2 ;  /* 0x00003002000025a7 */ /* 0x000ee400080011ff */
[----:B---3--:R-:W-:Y:S01]  /*8f30*/  @P2 SEL R70, RZ, 0x1, !P0 ;  /* 0x00000001ff462807 */ /* 0x008fe20004000000 */
[----:B-1----:R-:W-:Y:S06]  /*8f40*/  @!P2 BRA `(.L_x_126) ;  /* 0x000000000044a947 */ /* 0x002fec0003800000 */
[----:B------:R-:W-:Y:S01]  /*8f50*/  ISETP.NE.AND P1, PT, R71, RZ, PT ;  /* 0x000000ff4700720c */ /* 0x000fe20003f25270 */
[----:B------:R-:W-:Y:S01]  /*8f60*/  BSSY B0, `(.L_x_127) ;  /* 0x0000009000007945 */ /* 0x000fe20003800000 */
[----:B------:R-:W-:Y:S11]  /*8f70*/  ISETP.NE.AND P0, PT, R70, RZ, PT ;  /* 0x000000ff4600720c */ /* 0x000ff60003f05270 */
[----:B------:R-:W-:Y:S05]  /*8f80*/  @P1 IMAD R3, R68, 0x1000, R105 ;  /* 0x0000100044031824 */ /* 0x000fea00078e0269 */
[----:B------:R-:W-:Y:S05]  /*8f90*/  @P1 IADD3 R2, PT, PT, R3, UR36, RZ ;  /* 0x0000002403021c10 */ /* 0x000fea000fffe0ff */
[----:B------:R-:W-:Y:S01]  /*8fa0*/  @P1 IMAD.IADD R2, R69, 0x1, R2 ;  /* 0x0000000145021824 */ /* 0x000fe200078e0202 */
[----:B------:R-:W-:Y:S06]  /*8fb0*/  @P0 BRA `(.L_x_128) ;  /* 0x00000000000c0947 */ /* 0x000fec0003800000 */
[----:B------:R-:W-:Y:S04]  /*8fc0*/  SHF.L.U32 R20, RZ, 0x1f, RZ ;  /* 0x0000001fff147819 */ /* 0x000fe800000006ff */
[----:B------:R-:W1:Y:S02]  /*8fd0*/  SYNCS.PHASECHK.TRANS64.TRYWAIT P0, [R0+URZ+0x30], R20 ;  /* 0x00003014000075a7 */ /* 0x000e6400080011ff */
[----:B-1----:R-:W-:Y:S05]  /*8fe0*/  @!P0 BRA `(.L_x_129) ;  /* 0x00000064005c8947 */ /* 0x002fea0003800000 */
.L_x_128:
[----:B------:R-:W-:Y:S05]  /*8ff0*/  BSYNC B0 ;  /* 0x0000000000007941 */ /* 0x000fea0003800000 */
.L_x_127:
[----:B------:R-:W-:Y:S02]  /*9000*/  ISETP.NE.AND P0, PT, R71, RZ, PT ;  /* 0x000000ff4700720c */ /* 0x000fe40003f05270 */
[----:B------:R-:W-:Y:S11]  /*9010*/  IADD3 R68, PT, PT, R68, 0x1, RZ ;  /* 0x0000000144447810 */ /* 0x000ff60007ffe0ff */
[----:B------:R3:W4:Y:S04]  /*9020*/  @P0 LDS.128 R60, [R3+UR36+0x200] ;  /* 0x00020024033c0984 */ /* 0x0007280008000c00 */
[----:B------:R3:W1:Y:S04]  /*9030*/  @P0 LDS.128 R72, [R3+UR36+0xa00] ;  /* 0x000a002403480984 */ /* 0x0006680008000c00 */
[----:B------:R3:W1:Y:S04]  /*9040*/  @P0 LDS.128 R64, [R2+0x200] ;  /* 0x0002000002400984 */ /* 0x0006680000000c00 */
[----:B------:R3:W1:Y:S02]  /*9050*/  @P0 LDS.128 R76, [R2+0xa00] ;  /* 0x000a0000024c0984 */ /* 0x0006640000000c00 */
.L_x_126:
[----:B------:R-:W-:Y:S05]  /*9060*/  BSYNC B1 ;  /* 0x0000000000017941 */ /* 0x000fea0003800000 */
.L_x_125:
[----:B------:R-:W-:Y:S11]  /*9070*/  ISETP.NE.AND P0, PT, R99, R22, PT ;  /* 0x000000166300720c */ /* 0x000ff60003f05270 */
[----:B------:R-:W-:Y:S02]  /*9080*/  @!UPT UIADD3 URZ, UPT, UPT, URZ, URZ, URZ ;  /* 0x000000fffffff290 */ /* 0x000fe4000fffe0ff */
[----:B------:R-:W-:Y:S05]  /*9090*/  @P0 BRA `(.L_x_130) ;  /* 0x0000000000bc0947 */ /* 0x000fea0003800000 */
[----:B------:R-:W-:Y:S11]  /*90a0*/  LOP3.LUT P0, RZ, R21, 0x3, R100, 0x48, !PT ;  /* 0x0000000315ff7812 */ /* 0x000ff60007804864 */
[----:B------:R-:W-:Y:S02]  /*90b0*/  @!UPT UIADD3 URZ, UPT, UPT, URZ, URZ, URZ ;  /* 0x000000fffffff290 */ /* 0x000fe4000fffe0ff */
[----:B------:R-:W-:Y:S05]  /*90c0*/  @!P0 BRA `(.L_x_131) ;  /* 0x0000000000408947 */ /* 0x000fea0003800000 */
[----:B------:R-:W5:Y:S01]  /*90d0*/  LDCU.64 UR8, c[0x4][0x70] ;  /* 0x01000e00ff0877ac */ /* 0x000f620008000a00 */
[----:B---3--:R-:W-:Y:S01]  /*90e0*/  MOV R3, 0x0 ;  /* 0x0000000000037802 */ /* 0x008fe20000000f00 */
[----:B------:R-:W-:Y:S02]  /*90f0*/  HFMA2 R12, -RZ, RZ, 0, 5.9604644775390625e-08 ;  /* 0x00000001ff0c7431 */ /* 0x000fe400000001ff */
[----:B------:R-:W-:Y:S02]  /*9100*/  IMAD.MOV.U32 R8, RZ, RZ, 0x192 ;  /* 0x00000192ff087424 */ /* 0x000fe400078e00ff */
[----:B------:R-:W-:Y:S01]  /*9110*/  IMAD.MOV.U32 R13, RZ, RZ, RZ ;  /* 0x000000ffff0d7224 */ /* 0x000fe200078e00ff */
[----:B------:R-:W3:Y:S01]  /*9120*/  LDCU.64 UR6, c[0x4][0x78] ;  /* 0x01000f00ff0677ac */ /* 0x000ee20008000a00 */
[----:B------:R-:W1:Y:S01]  /*9130*/  LDC.64 R2, c[0x4][R3] ;  /* 0x0100000003027b82 */ /* 0x000e620000000a00 */
[----:B------:R-:W2:Y:S01]  /*9140*/  LDCU.64 UR4, c[0x4][0x10] ;  /* 0x01000200ff0477ac */ /* 0x000ea20008000a00 */
[----:B-----5:R-:W-:Y:S01]  /*9150*/  MOV R5, UR9 ;  /* 0x0000000900057c02 */ /* 0x020fe20008000f00 */
[----:B------:R-:W-:Y:S01]  /*9160*/  IMAD.U32 R4, RZ, RZ, UR8 ;  /* 0x00000008ff047e24 */ /* 0x000fe2000f8e00ff */
[----:B---3--:R-:W-:Y:S01]  /*9170*/  MOV R7, UR7 ;  /* 0x0000000700077c02 */ /* 0x008fe20008000f00 */
[----:B------:R-:W-:Y:S01]  /*9180*/  IMAD.U32 R6, RZ, RZ, UR6 ;  /* 0x00000006ff067e24 */ /* 0x000fe2000f8e00ff */
[----:B--2---:R-:W-:Y:S01]  /*9190*/  MOV R11, UR5 ;  /* 0x00000005000b7c02 */ /* 0x004fe20008000f00 */
[----:B------:R-:W-:Y:S02]  /*91a0*/  IMAD.U32 R10, RZ, RZ, UR4 ;  /* 0x00000004ff0a7e24 */ /* 0x000fe4000f8e00ff */
[----:B-1----:R-:W-:Y:S07]  /*91b0*/  LEPC R20, `(.L_x_131) ;  /* 0x000000001014794e */ /* 0x002fee0000000000 */
[----:B----4-:R-:W-:Y:S05]  /*91c0*/  CALL.ABS.NOINC R2 ;  /* 0x0000000002007343 */ /* 0x010fea0003c00000 */
.L_x_131:
[----:B------:R-:W-:Y:S05]  /*91d0*/  WARPSYNC.ALL ;  /* 0x0000000000007948 */ /* 0x000fea0003800000 */
[C---:B------:R-:W-:Y:S01]  /*91e0*/  R2UR UR4, R23.reuse ;  /* 0x00000000170472ca */ /* 0x040fe200000e0000 */
[----:B-1----:R-:W-:Y:S05]  /*91f0*/  VIADD R0, R23, 0x40 ;  /* 0x0000004017007836 */ /* 0x002fea0000000000 */
[----:B------:R-:W-:Y:S04]  /*9200*/  SHF.R.U32.HI R0, RZ, 0x15, R0 ;  /* 0x00000015ff007819 */ /* 0x000fe80000011600 */
[----:B------:R-:W-:Y:S03]  /*9210*/  LOP3.LUT P0, RZ, R0, 0x3, R100, 0x48, !PT ;  /* 0x0000000300ff7812 */ /* 0x000fe60007804864 */
[----:B------:R-:W1:Y:S10]  /*9220*/  LDTM.x16 R24, tmem[UR4] ;  /* 0x00000004001879ee */ /* 0x000e740008240000 */
[----:B-1----:R-:W-:Y:S05]  /*9230*/  @!P0 BRA `(.L_x_132) ;  /* 0x0000000000408947 */ /* 0x002fea0003800000 */
[----:B------:R-:W1:Y:S01]  /*9240*/  LDCU.64 UR8, c[0x4][0x70] ;  /* 0x01000e00ff0877ac */ /* 0x000e620008000a00 */
[----:B---3--:R-:W-:Y:S01]  /*9250*/  MOV R3, 0x0 ;  /* 0x0000000000037802 */ /* 0x008fe20000000f00 */
[----:B------:R-:W-:Y:S02]  /*9260*/  HFMA2 R12, -RZ, RZ, 0, 5.9604644775390625e-08 ;  /* 0x00000001ff0c7431 */ /* 0x000fe400000001ff */
[----:B------:R-:W-:Y:S02]  /*9270*/  IMAD.MOV.U32 R8, RZ, RZ, 0x192 ;  /* 0x00000192ff087424 */ /* 0x000fe400078e00ff */
[----:B------:R-:W-:Y:S01]  /*9280*/  IMAD.MOV.U32 R13, RZ, RZ, RZ ;  /* 0x000000ffff0d7224 */ /* 0x000fe200078e00ff */
[----:B------:R-:W3:Y:S01]  /*9290*/  LDCU.64 UR6, c[0x4][0x78] ;  /* 0x01000f00ff0677ac */ /* 0x000ee20008000a00 */
[----:B------:R-:W2:Y:S01]  /*92a0*/  LDC.64 R2, c[0x4][R3] ;  /* 0x0100000003027b82 */ /* 0x000ea20000000a00 */
        /* <DEDUP_REMOVED lines=9> */
.L_x_132:
[----:B------:R-:W-:Y:S05]  /*9340*/  WARPSYNC.ALL ;  /* 0x0000000000007948 */ /* 0x000fea0003800000 */
[----:B------:R-:W-:Y:S11]  /*9350*/  R2UR UR4, R23 ;  /* 0x00000000170472ca */ /* 0x000ff600000e0000 */
[----:B------:R-:W-:Y:S02]  /*9360*/  @!UPT UIADD3 URZ, UPT, UPT, URZ, URZ, URZ ;  /* 0x000000fffffff290 */ /* 0x000fe4000fffe0ff */
[----:B------:R-:W1:Y:S02]  /*9370*/  LDTM.x16 R4, tmem[UR4+0x40] ;  /* 0x00004004000479ee */ /* 0x000e640008240000 */
[----:B-1----:R-:W-:Y:S01]  /*9380*/  NOP ;  /* 0x0000000000007918 */ /* 0x002fe20000000000 */
.L_x_130:
[----:B------:R-:W-:Y:S01]  /*9390*/  ISETP.NE.AND P2, PT, R106, RZ, PT ;  /* 0x000000ff6a00720c */ /* 0x000fe20003f45270 */
[----:B-1----:R-:W-:Y:S01]  /*93a0*/  FMUL R0, R52, R24 ;  /* 0x0000001834007220 */ /* 0x002fe20000400000 */
[----:B---34-:R-:W-:Y:S01]  /*93b0*/  SHF.L.U32 R3, R60, 0x10, RZ ;  /* 0x000000103c037819 */ /* 0x018fe200000006ff */
        /* <DEDUP_REMOVED lines=146> */
.L_x_134:
[----:B------:R-:W-:Y:S05]  /*9ce0*/  BSYNC.RECONVERGENT B0 ;  /* 0x0000000000007941 */ /* 0x000fea0003800200 */
.L_x_133:
[----:B------:R-:W-:Y:S01]  /*9cf0*/  BAR.SYNC.DEFER_BLOCKING 0x1, 0x80 ;  /* 0x0042000000007b1d */ /* 0x000fe20000010000 */
[----:B------:R-:W-:Y:S04]  /*9d00*/  UIADD3 UR4, UPT, UPT, UR38, 0x1, URZ ;  /* 0x0000000126047890 */ /* 0x000fe8000fffe0ff */
[----:B------:R-:W-:Y:S04]  /*9d10*/  UISETP.NE.AND UP0, UPT, UR4, 0x4, UPT ;  /* 0x000000040400788c */ /* 0x000fe8000bf05270 */
[----:B------:R-:W-:Y:S01]  /*9d20*/  USEL UR39, UR4, URZ, UP0 ;  /* 0x000000ff04277287 */ /* 0x000fe20008000000 */
[----:B------:R3:W-:Y:S01]  /*9d30*/  @P2 SYNCS.ARRIVE.TRANS64.RED.A1T0 RZ, [R107+URZ], RZ ;  /* 0x000000ff6bff29a7 */ /* 0x0007e200081004ff */
[----:B------:R-:W-:Y:S01]  /*9d40*/  BSSY B1, `(.L_x_135) ;  /* 0x000001a000017945 */ /* 0x000fe20003800000 */
[----:B------:R-:W4:Y:S01]  /*9d50*/  @P2 SYNCS.PHASECHK.TRANS64.TRYWAIT P0, [R0+URZ+0x30], R2 ;  /* 0x00003002000025a7 */ /* 0x000f2200080011ff */
[----:B---3--:R-:W-:Y:S01]  /*9d60*/  HFMA2 R107, -RZ, RZ, 0, 0 ;  /* 0x00000000ff6b7431 */ /* 0x008fe200000001ff */
[----:B----4-:R-:W-:Y:S01]  /*9d70*/  @P2 SEL R70, RZ, 0x1, !P0 ;  /* 0x00000001ff462807 */ /* 0x010fe20004000000 */
[----:B------:R-:W-:Y:S06]  /*9d80*/  @!P2 BRA `(.L_x_136) ;  /* 0x000000000054a947 */ /* 0x000fec0003800000 */
[----:B------:R-:W-:Y:S01]  /*9d90*/  ISETP.NE.AND P1, PT, R71, RZ, PT ;  /* 0x000000ff4700720c */ /* 0x000fe20003f25270 */
[----:B------:R-:W-:Y:S01]  /*9da0*/  BSSY B0, `(.L_x_137) ;  /* 0x0000009000007945 */ /* 0x000fe20003800000 */
[----:B------:R-:W-:Y:S11]  /*9db0*/  ISETP.NE.AND P0, PT, R70, RZ, PT ;  /* 0x000000ff4600720c */ /* 0x000ff60003f05270 */
[----:B------:R-:W-:Y:S05]  /*9dc0*/  @P1 IMAD R3, R68, 0x1000, R105 ;  /* 0x0000100044031824 */ /* 0x000fea00078e0269 */
[----:B------:R-:W-:Y:S05]  /*9dd0*/  @P1 IADD3 R2, PT, PT, R3, UR36, RZ ;  /* 0x0000002403021c10 */ /* 0x000fea000fffe0ff */
[----:B------:R-:W-:Y:S01]  /*9de0*/  @P1 IMAD.IADD R2, R69, 0x1, R2 ;  /* 0x0000000145021824 */ /* 0x000fe200078e0202 */
[----:B------:R-:W-:Y:S06]  /*9df0*/  @P0 BRA `(.L_x_138) ;  /* 0x00000000000c0947 */ /* 0x000fec0003800000 */
[----:B-1----:R-:W-:Y:S04]  /*9e00*/  SHF.L.U32 R20, RZ, 0x1f, RZ ;  /* 0x0000001fff147819 */ /* 0x002fe800000006ff */
[----:B------:R-:W1:Y:S02]  /*9e10*/  SYNCS.PHASECHK.TRANS64.TRYWAIT P0, [R0+URZ+0x30], R20 ;  /* 0x00003014000075a7 */ /* 0x000e6400080011ff */
[----:B-1----:R-:W-:Y:S05]  /*9e20*/  @!P0 BRA `(.L_x_139) ;  /* 0x0000005400e08947 */ /* 0x002fea0003800000 */
.L_x_138:
[----:B------:R-:W-:Y:S05]  /*9e30*/  BSYNC B0 ;  /* 0x0000000000007941 */ /* 0x000fea0003800000 */
.L_x_137:
[----:B------:R-:W-:Y:S01]  /*9e40*/  ISETP.NE.AND P0, PT, R71, RZ, PT ;  /* 0x000000ff4700720c */ /* 0x000fe20003f05270 */
[----:B------:R-:W-:Y:S11]  /*9e50*/  VIADD R68, R68, 0x1 ;  /* 0x0000000144447836 */ /* 0x000ff60000000000 */
[----:B------:R-:W-:Y:S01]  /*9e60*/  @!UPT UIADD3 URZ, UPT, UPT, URZ, URZ, URZ ;  /* 0x000000fffffff290 */ /* 0x000fe2000fffe0ff */
[----:B------:R3:W4:Y:S04]  /*9e70*/  @P0 LDS.128 R60, [R3+UR36+0x200] ;  /* 0x00020024033c0984 */ /* 0x0007280008000c00 */
[----:B------:R3:W1:Y:S04]  /*9e80*/  @P0 LDS.128 R72, [R3+UR36+0xa00] ;  /* 0x000a002403480984 */ /* 0x0006680008000c00 */
[----:B------:R3:W1:Y:S04]  /*9e90*/  @P0 LDS.128 R64, [R2+0x200] ;  /* 0x0002000002400984 */ /* 0x0006680000000c00 */
[----:B------:R3:W1:Y:S01]  /*9ea0*/  @P0 LDS.128 R76, [R2+0xa00] ;  /* 0x000a0000024c0984 */ /* 0x0006620000000c00 */
[C---:B------:R-:W-:Y:S04]  /*9eb0*/  ISETP.NE.AND P0, PT, R68.reuse, 0x4, PT ;  /* 0x000000044400780c */ /* 0x040fe80003f05270 */
[----:B------:R-:W-:Y:S02]  /*9ec0*/  SEL R68, R68, RZ, P0 ;  /* 0x000000ff44447207 */ /* 0x000fe40000000000 */
[----:B------:R-:W-:Y:S02]  /*9ed0*/  SEL R107, RZ, 0x1, P0 ;  /* 0x00000001ff6b7807 */ /* 0x000fe40000000000 */
.L_x_136:
[----:B------:R-:W-:Y:S05]  /*9ee0*/  BSYNC B1 ;  /* 0x0000000000017941 */ /* 0x000fea0003800000 */
.L_x_135:
[----:B---3--:R-:W-:Y:S05]  /*9ef0*/  VIADD R3, R59, 0x400010 ;  /* 0x004000103b037836 */ /* 0x008fea0000000000 */
[----:B-1----:R-:W-:Y:S04]  /*9f00*/  SHF.R.U32.HI R0, RZ, 0x15, R3 ;  /* 0x00000015ff007819 */ /* 0x002fe80000011603 */
        /* <DEDUP_REMOVED lines=23> */
.L_x_141:
        /* <DEDUP_REMOVED lines=23> */
.L_x_142:
[----:B------:R-:W-:Y:S05]  /*a1f0*/  WARPSYNC.ALL ;  /* 0x0000000000007948 */ /* 0x000fea0003800000 */
[----:B------:R-:W-:Y:S11]  /*a200*/  R2UR UR4, R2 ;  /* 0x00000000020472ca */ /* 0x000ff600000e0000 */
[----:B------:R-:W-:Y:S02]  /*a210*/  @!UPT UIADD3 URZ, UPT, UPT, URZ, URZ, URZ ;  /* 0x000000fffffff290 */ /* 0x000fe4000fffe0ff */
[----:B------:R-:W1:Y:S02]  /*a220*/  LDTM.x16 R4, tmem[UR4+0x40] ;  /* 0x00004004000479ee */ /* 0x000e640008240000 */
[----:B-1----:R-:W-:Y:S01]  /*a230*/  NOP ;  /* 0x0000000000007918 */ /* 0x002fe20000000000 */
.L_x_140:
[----:B------:R-:W-:Y:S01]  /*a240*/  ISETP.NE.AND P2, PT, R106, RZ, PT ;  /* 0x000000ff6a00720c */ /* 0x000fe20003f45270 */
[----:B------:R-:W-:Y:S01]  /*a250*/  FMUL R0, R52, R24 ;  /* 0x0000001834007220 */ /* 0x000fe20000400000 */
[----:B----4-:R-:W-:Y:S01]  /*a260*/  SHF.L.U32 R3, R60, 0x10, RZ ;  /* 0x000000103c037819 */ /* 0x010fe200000006ff */
        /* <DEDUP_REMOVED lines=121> */
[----:B------:R-:W-:Y:S01]  /*aa00*/  @P2 SHF.L.U32 R2, R107, 0x1f, RZ ;  /* 0x0000001f6b022819 */ /* 0x000fe200000006ff */
        /* <DEDUP_REMOVED lines=25> */
.L_x_144:
[----:B------:R-:W-:Y:S05]  /*aba0*/  BSYNC.RECONVERGENT B0 ;  /* 0x0000000000007941 */ /* 0x000fea0003800200 */
.L_x_143:
        /* <DEDUP_REMOVED lines=20> */
[----:B------:R-:W-:Y:S04]  /*acf0*/  SHF.L.U32 R20, R107, 0x1f, RZ ;  /* 0x0000001f6b147819 */ /* 0x000fe800000006ff */
[----:B------:R-:W1:Y:S02]  /*ad00*/  SYNCS.PHASECHK.TRANS64.TRYWAIT P0, [R0+URZ+0x30], R20 ;  /* 0x00003014000075a7 */ /* 0x000e6400080011ff */
[----:B-1----:R-:W-:Y:S05]  /*ad10*/  @!P0 BRA `(.L_x_149) ;  /* 0x0000004800388947 */ /* 0x002fea0003800000 */
.L_x_148:
[----:B------:R-:W-:Y:S05]  /*ad20*/  BSYNC B0 ;  /* 0x0000000000007941 */ /* 0x000fea0003800000 */
.L_x_147:
[----:B------:R-:W-:Y:S01]  /*ad30*/  ISETP.NE.AND P0, PT, R71, RZ, PT ;  /* 0x000000ff4700720c */ /* 0x000fe20003f05270 */
[----:B------:R-:W-:Y:S11]  /*ad40*/  VIADD R68, R68, 0x1 ;  /* 0x0000000144447836 */ /* 0x000ff60000000000 */
[----:B------:R-:W-:Y:S01]  /*ad50*/  @!UPT UIADD3 URZ, UPT, UPT, URZ, URZ, URZ ;  /* 0x000000fffffff290 */ /* 0x000fe2000fffe0ff */
[----:B------:R3:W4:Y:S04]  /*ad60*/  @P0 LDS.128 R60, [R3+UR36+0x200] ;  /* 0x00020024033c0984 */ /* 0x0007280008000c00 */
[----:B------:R3:W2:Y:S04]  /*ad70*/  @P0 LDS.128 R72, [R3+UR36+0xa00] ;  /* 0x000a002403480984 */ /* 0x0006a80008000c00 */
[----:B------:R3:W2:Y:S04]  /*ad80*/  @P0 LDS.128 R64, [R2+0x200] ;  /* 0x0002000002400984 */ /* 0x0006a80000000c00 */
[----:B------:R3:W2:Y:S01]  /*ad90*/  @P0 LDS.128 R76, [R2+0xa00] ;  /* 0x000a0000024c0984 */ /* 0x0006a20000000c00 */
[C---:B------:R-:W-:Y:S04]  /*ada0*/  ISETP.NE.AND P0, PT, R68.reuse, 0x4, PT ;  /* 0x000000044400780c */ /* 0x040fe80003f05270 */
[----:B-1----:R-:W-:Y:S02]  /*adb0*/  SEL R0, RZ, 0x1, P0 ;  /* 0x00000001ff007807 */ /* 0x002fe40000000000 */
[----:B------:R-:W-:Y:S02]  /*adc0*/  SEL R68, R68, RZ, P0 ;  /* 0x000000ff44447207 */ /* 0x000fe40000000000 */
[----:B------:R-:W-:Y:S02]  /*add0*/  LOP3.LUT R107, R107, R0, RZ, 0x3c, !PT ;  /* 0x000000006b6b7212 */ /* 0x000fe400078e3cff */
.L_x_146:
[----:B------:R-:W-:Y:S05]  /*ade0*/  BSYNC B1 ;  /* 0x0000000000017941 */ /* 0x000fea0003800000 */
.L_x_145:
[----:B------:R-:W-:Y:S11]  /*adf0*/  ISETP.NE.AND P0, PT, R99, R22, PT ;  /* 0x000000166300720c */ /* 0x000ff60003f05270 */
[----:B------:R-:W-:Y:S02]  /*ae00*/  @!UPT UIADD3 URZ, UPT, UPT, URZ, URZ, URZ ;  /* 0x000000fffffff290 */ /* 0x000fe4000fffe0ff */
[----:B------:R-:W-:Y:S05]  /*ae10*/  @P0 BRA `(.L_x_150) ;  /* 0x0000000000bc0947 */ /* 0x000fea0003800000 */
[----:B------:R-:W-:Y:S11]  /*ae20*/  LOP3.LUT P0, RZ, R21, 0x3, R100, 0x48, !PT ;  /* 0x0000000315ff7812 */ /* 0x000ff60007804864 */
[----:B------:R-:W-:Y:S02]  /*ae30*/  @!UPT UIADD3 URZ, UPT, UPT, URZ, URZ, URZ ;  /* 0x000000fffffff290 */ /* 0x000fe4000fffe0ff */
[----:B------:R-:W-:Y:S05]  /*ae40*/  @!P0 BRA `(.L_x_151) ;  /* 0x0000000000408947 */ /* 0x000fea0003800000 */
        /* <DEDUP_REMOVED lines=16> */
.L_x_151:
        /* <DEDUP_REMOVED lines=23> */
.L_x_152:
[----:B------:R-:W-:Y:S05]  /*b0c0*/  WARPSYNC.ALL ;  /* 0x0000000000007948 */ /* 0x000fea0003800000 */
[----:B------:R-:W-:Y:S11]  /*b0d0*/  R2UR UR4, R23 ;  /* 0x00000000170472ca */ /* 0x000ff600000e0000 */
[----:B------:R-:W-:Y:S02]  /*b0e0*/  @!UPT UIADD3 URZ, UPT, UPT, URZ, URZ, URZ ;  /* 0x000000fffffff290 */ /* 0x000fe4000fffe0ff */
[----:B------:R-:W1:Y:S02]  /*b0f0*/  LDTM.x16 R4, tmem[UR4+0x40] ;  /* 0x00004004000479ee */ /* 0x000e640008240000 */
[----:B-1----:R-:W-:Y:S01]  /*b100*/  NOP ;  /* 0x0000000000007918 */ /* 0x002fe20000000000 */
.L_x_150:
[----:B------:R-:W-:Y:S01]  /*b110*/  ISETP.NE.AND P2, PT, R106, RZ, PT ;  /* 0x000000ff6a00720c */ /* 0x000fe20003f45270 */
[----:B------:R-:W-:Y:S01]  /*b120*/  FMUL R0, R52, R24 ;  /* 0x0000001834007220 */ /* 0x000fe20000400000 */
        /* <DEDUP_REMOVED lines=22> */
[----:B--2---:R-:W-:Y:S01]  /*b290*/  LOP3.LUT R41, R66, 0xffff0000, RZ, 0xc0, !PT ;  /* 0xffff000042297812 */ /* 0x004fe200078ec0ff */
        /* <DEDUP_REMOVED lines=106> */
[----:B--2---:R-:W2:Y:S02]  /*b940*/  FENCE.VIEW.ASYNC.S ;  /* 0x00000000000073c6 */ /* 0x004ea40000000000 */
[----:B------:R-:W-:Y:S05]  /*b950*/  WARPSYNC.ALL ;  /* 0x0000000000007948 */ /* 0x000fea0003800000 */
[----:B------:R-:W-:Y:S01]  /*b960*/  BSSY.RECONVERGENT B0, `(.L_x_153) ;  /* 0x0000012000007945 */ /* 0x000fe20003800200 */
[----:B--2---:R-:W-:Y:S06]  /*b970*/  BAR.SYNC.DEFER_BLOCKING 0x1, 0x80 ;  /* 0x0042000000007b1d */ /* 0x004fec0000010000 */
[----:B------:R-:W-:Y:S05]  /*b980*/  @P0 BRA `(.L_x_154) ;  /* 0x00000000003c0947 */ /* 0x000fea0003800000 */
[----:B------:R-:W-:Y:S01]  /*b990*/  UIADD3 UR4, UPT, UPT, UR36, 0x200, URZ ;  /* 0x0000020024047890 */ /* 0x000fe2000fffe0ff */
[----:B------:R-:W-:Y:S01]  /*b9a0*/  UMOV UR42, UR46 ;  /* 0x0000002e002a7c82 */ /* 0x000fe20008000000 */
[----:B------:R-:W-:Y:S01]  /*b9b0*/  UMOV UR43, UR52 ;  /* 0x00000034002b7c82 */ /* 0x000fe20008000000 */
[----:B------:R-:W-:Y:S03]  /*b9c0*/  UIADD3 UR9, UPT, UPT, UR45, 0x60, URZ ;  /* 0x000000602d097890 */ /* 0x000fe6000fffe0ff */
[----:B------:R-:W-:Y:S01]  /*b9d0*/  MOV R89, UR4 ;  /* 0x0000000400597c02 */ /* 0x000fe20008000f00 */
[----:B------:R-:W-:Y:S02]  /*b9e0*/  UIADD3 UR4, UP0, UPT, UR50, 0xa80, URZ ;  /* 0x00000a8032047890 */ /* 0x000fe4000ff1e0ff */
[----:B------:R-:W-:Y:S01]  /*b9f0*/  UIADD3 UR8, UPT, UPT, UR36, 0xa00, URZ ;  /* 0x00000a0024087890 */ /* 0x000fe2000fffe0ff */
[----:B------:R-:W-:Y:S01]  /*ba00*/  R2UR UR40, R89 ;  /* 0x00000000592872ca */ /* 0x000fe200000e0000 */
[----:B------:R-:W-:Y:S01]  /*ba10*/  UIADD3.X UR5, UPT, UPT, URZ, UR51, URZ, UP0, !UPT ;  /* 0x00000033ff057290 */ /* 0x000fe200087fe4ff */
[----:B------:R-:W-:Y:S01]  /*ba20*/  UMOV UR10, UR46 ;  /* 0x0000002e000a7c82 */ /* 0x000fe20008000000 */
[----:B------:R-:W-:Y:S10]  /*ba30*/  UMOV UR11, UR52 ;  /* 0x00000034000b7c82 */ /* 0x000ff40008000000 */
[----:B------:R2:W-:Y:S01]  /*ba40*/  UTMASTG.3D [UR40], [UR4] ;  /* 0x00000028040073b5 */ /* 0x0005e20008010000 */
[----:B------:R2:W-:Y:S01]  /*ba50*/  UTMASTG.3D [UR8], [UR4] ;  /* 0x00000008040073b5 */ /* 0x0005e20008010000 */
[----:B------:R0:W-:Y:S01]  /*ba60*/  UTMACMDFLUSH ;  /* 0x00000000000079b7 */ /* 0x0001e20000000000 */
[----:B--2---:R-:W-:Y:S04]  /*ba70*/  DEPBAR.LE SB0, 0x1 ;  /* 0x000080400000791a */ /* 0x004fe80000000000 */
.L_x_154:
[----:B------:R-:W-:Y:S05]  /*ba80*/  BSYNC.RECONVERGENT B0 ;  /* 0x0000000000007941 */ /* 0x000fea0003800200 */
.L_x_153:
[----:B------:R-:W-:Y:S01]  /*ba90*/  BAR.SYNC.DEFER_BLOCKING 0x1, 0x80 ;  /* 0x0042000000007b1d */ /* 0x000fe20000010000 */
[----:B------:R-:W-:Y:S04]  /*baa0*/  UIADD3 UR4, UPT, UPT, UR37, 0x1, URZ ;  /* 0x0000000125047890 */ /* 0x000fe8000fffe0ff */
[----:B------:R-:W-:Y:S04]  /*bab0*/  UISETP.NE.AND UP0, UPT, UR4, 0x4, UPT ;  /* 0x000000040400788c */ /* 0x000fe8000bf05270 */
[----:B------:R-:W-:Y:S01]  /*bac0*/  USEL UR39, UR4, URZ, UP0 ;  /* 0x000000ff04277287 */ /* 0x000fe20008000000 */
[----:B------:R2:W-:Y:S01]  /*bad0*/  @P2 SYNCS.ARRIVE.TRANS64.RED.A1T0 RZ, [R120+URZ], RZ ;  /* 0x000000ff78ff29a7 */ /* 0x0005e200081004ff */
[----:B------:R-:W-:Y:S01]  /*bae0*/  BSSY B1, `(.L_x_155) ;  /* 0x000001a000017945 */ /* 0x000fe20003800000 */
[----:B------:R-:W3:Y:S02]  /*baf0*/  @P2 SYNCS.PHASECHK.TRANS64.TRYWAIT P0, [R0+URZ+0x30], R2 ;  /* 0x00003002000025a7 */ /* 0x000ee400080011ff */
[----:B---3--:R-:W-:Y:S01]  /*bb00*/  @P2 SEL R70, RZ, 0x1, !P0 ;  /* 0x00000001ff462807 */ /* 0x008fe20004000000 */
[----:B--2---:R-:W-:Y:S06]  /*bb10*/  @!P2 BRA `(.L_x_156) ;  /* 0x000000000058a947 */ /* 0x004fec0003800000 */
[----:B------:R-:W-:Y:S01]  /*bb20*/  ISETP.NE.AND P1, PT, R71, RZ, PT ;  /* 0x000000ff4700720c */ /* 0x000fe20003f25270 */
[----:B------:R-:W-:Y:S01]  /*bb30*/  BSSY B0, `(.L_x_157) ;  /* 0x0000009000007945 */ /* 0x000fe20003800000 */
[----:B------:R-:W-:Y:S11]  /*bb40*/  ISETP.NE.AND P0, PT, R70, RZ, PT ;  /* 0x000000ff4600720c */ /* 0x000ff60003f05270 */
[----:B------:R-:W-:Y:S05]  /*bb50*/  @P1 IMAD R3, R68, 0x1000, R105 ;  /* 0x0000100044031824 */ /* 0x000fea00078e0269 */
[----:B------:R-:W-:Y:S05]  /*bb60*/  @P1 IADD3 R2, PT, PT, R3, UR36, RZ ;  /* 0x0000002403021c10 */ /* 0x000fea000fffe0ff */
[----:B------:R-:W-:Y:S01]  /*bb70*/  @P1 IMAD.IADD R2, R69, 0x1, R2 ;  /* 0x0000000145021824 */ /* 0x000fe200078e0202 */
[----:B------:R-:W-:Y:S06]  /*bb80*/  @P0 BRA `(.L_x_158) ;  /* 0x00000000000c0947 */ /* 0x000fec0003800000 */
[----:B-1----:R-:W-:Y:S04]  /*bb90*/  SHF.L.U32 R20, R107, 0x1f, RZ ;  /* 0x0000001f6b147819 */ /* 0x002fe800000006ff */
[----:B------:R-:W1:Y:S02]  /*bba0*/  SYNCS.PHASECHK.TRANS64.TRYWAIT P0, [R0+URZ+0x30], R20 ;  /* 0x00003014000075a7 */ /* 0x000e6400080011ff */
[----:B-1----:R-:W-:Y:S05]  /*bbb0*/  @!P0 BRA `(.L_x_159) ;  /* 0x0000003800a48947 */ /* 0x002fea0003800000 */
.L_x_158:
[----:B------:R-:W-:Y:S05]  /*bbc0*/  BSYNC B0 ;  /* 0x0000000000007941 */ /* 0x000fea0003800000 */
.L_x_157:
[----:B------:R-:W-:Y:S01]  /*bbd0*/  ISETP.NE.AND P0, PT, R71, RZ, PT ;  /* 0x000000ff4700720c */ /* 0x000fe20003f05270 */
[----:B------:R-:W-:Y:S11]  /*bbe0*/  VIADD R68, R68, 0x1 ;  /* 0x0000000144447836 */ /* 0x000ff60000000000 */
[----:B------:R-:W-:Y:S01]  /*bbf0*/  @!UPT UIADD3 URZ, UPT, UPT, URZ, URZ, URZ ;  /* 0x000000fffffff290 */ /* 0x000fe2000fffe0ff */
[----:B------:R2:W3:Y:S04]  /*bc00*/  @P0 LDS.128 R60, [R3+UR36+0x200] ;  /* 0x00020024033c0984 */ /* 0x0004e80008000c00 */
[----:B------:R2:W4:Y:S04]  /*bc10*/  @P0 LDS.128 R72, [R3+UR36+0xa00] ;  /* 0x000a002403480984 */ /* 0x0005280008000c00 */
[----:B------:R2:W2:Y:S04]  /*bc20*/  @P0 LDS.128 R64, [R2+0x200] ;  /* 0x0002000002400984 */ /* 0x0004a80000000c00 */
[----:B------:R2:W2:Y:S01]  /*bc30*/  @P0 LDS.128 R76, [R2+0xa00] ;  /* 0x000a0000024c0984 */ /* 0x0004a20000000c00 */
[C---:B------:R-:W-:Y:S04]  /*bc40*/  ISETP.NE.AND P0, PT, R68.reuse, 0x4, PT ;  /* 0x000000044400780c */ /* 0x040fe80003f05270 */
[----:B-1----:R-:W-:Y:S02]  /*bc50*/  SEL R0, RZ, 0x1, P0 ;  /* 0x00000001ff007807 */ /* 0x002fe40000000000 */
[----:B------:R-:W-:Y:S02]  /*bc60*/  SEL R68, R68, RZ, P0 ;  /* 0x000000ff44447207 */ /* 0x000fe40000000000 */
[----:B------:R-:W-:Y:S02]  /*bc70*/  LOP3.LUT R107, R107, R0, RZ, 0x3c, !PT ;  /* 0x000000006b6b7212 */ /* 0x000fe400078e3cff */
.L_x_156:
[----:B------:R-:W-:Y:S05]  /*bc80*/  BSYNC B1 ;  /* 0x0000000000017941 */ /* 0x000fea0003800000 */
.L_x_155:
[----:B--2---:R-:W-:Y:S05]  /*bc90*/  VIADD R3, R59, 0x400020 ;  /* 0x004000203b037836 */ /* 0x004fea0000000000 */
[----:B------:R-:W-:Y:S04]  /*bca0*/  SHF.R.U32.HI R0, RZ, 0x15, R3 ;  /* 0x00000015ff007819 */ /* 0x000fe80000011603 */
[----:B-1----:R-:W-:Y:S04]  /*bcb0*/  LOP3.LUT R22, R0, 0x3, RZ, 0xc0, !PT ;  /* 0x0000000300167812 */ /* 0x002fe800078ec0ff */
        /* <DEDUP_REMOVED lines=11> */
[----:B------:R-:W2:Y:S01]  /*bd70*/  LDCU.64 UR6, c[0x4][0x78] ;  /* 0x01000f00ff0677ac */ /* 0x000ea20008000a00 */
[----:B------:R-:W3:Y:S01]  /*bd80*/  LDC.64 R14, c[0x4][R15] ;  /* 0x010000000f0e7b82 */ /* 0x000ee20000000a00 */
[----:B------:R-:W5:Y:S01]  /*bd90*/  LDCU.64 UR4, c[0x4][0x10] ;  /* 0x01000200ff0477ac */ /* 0x000f620008000a00 */
[----:B-1----:R-:W-:Y:S01]  /*bda0*/  MOV R5, UR9 ;  /* 0x0000000900057c02 */ /* 0x002fe20008000f00 */
[----:B------:R-:W-:Y:S01]  /*bdb0*/  IMAD.U32 R4, RZ, RZ, UR8 ;  /* 0x00000008ff047e24 */ /* 0x000fe2000f8e00ff */
[----:B--2---:R-:W-:Y:S01]  /*bdc0*/  MOV R7, UR7 ;  /* 0x0000000700077c02 */ /* 0x004fe20008000f00 */
[----:B------:R-:W-:Y:S01]  /*bdd0*/  IMAD.U32 R6, RZ, RZ, UR6 ;  /* 0x00000006ff067e24 */ /* 0x000fe2000f8e00ff */
[----:B-----5:R-:W-:Y:S01]  /*bde0*/  MOV R11, UR5 ;  /* 0x00000005000b7c02 */ /* 0x020fe20008000f00 */
[----:B------:R-:W-:Y:S02]  /*bdf0*/  IMAD.U32 R10, RZ, RZ, UR4 ;  /* 0x00000004ff0a7e24 */ /* 0x000fe4000f8e00ff */
[----:B------:R-:W-:Y:S07]  /*be00*/  LEPC R20, `(.L_x_161) ;  /* 0x000000001014794e */ /* 0x000fee0000000000 */
[----:B---34-:R-:W-:Y:S05]  /*be10*/  CALL.ABS.NOINC R14 ;  /* 0x000000000e007343 */ /* 0x018fea0003c00000 */
.L_x_161:
        /* <DEDUP_REMOVED lines=23> */
.L_x_162:
[----:B------:R-:W-:Y:S05]  /*bf90*/  WARPSYNC.ALL ;  /* 0x0000000000007948 */ /* 0x000fea0003800000 */
[----:B------:R-:W-:Y:S11]  /*bfa0*/  R2UR UR4, R2 ;  /* 0x00000000020472ca */ /* 0x000ff600000e0000 */
[----:B------:R-:W-:Y:S02]  /*bfb0*/  @!UPT UIADD3 URZ, UPT, UPT, URZ, URZ, URZ ;  /* 0x000000fffffff290 */ /* 0x000fe4000fffe0ff */
[----:B------:R-:W1:Y:S02]  /*bfc0*/  LDTM.x16 R4, tmem[UR4+0x40] ;  /* 0x00004004000479ee */ /* 0x000e640008240000 */
[----:B-1----:R-:W-:Y:S01]  /*bfd0*/  NOP ;  /* 0x0000000000007918 */ /* 0x002fe20000000000 */
.L_x_160:
[----:B------:R-:W-:Y:S01]  /*bfe0*/  ISETP.NE.AND P2, PT, R106, RZ, PT ;  /* 0x000000ff6a00720c */ /* 0x000fe20003f45270 */
[----:B------:R-:W-:Y:S01]  /*bff0*/  FMUL R0, R52, R24 ;  /* 0x0000001834007220 */ /* 0x000fe20000400000 */
[----:B---3--:R-:W-:Y:S01]  /*c000*/  SHF.L.U32 R3, R60, 0x10, RZ ;  /* 0x000000103c037819 */ /* 0x008fe200000006ff */
        /* <DEDUP_REMOVED lines=146> */
[----:B--2---:R-:W-:Y:S04]  /*c930*/  DEPBAR.LE SB0, 0x1 ;  /* 0x000080400000791a */ /* 0x004fe80000000000 */
.L_x_164:
[----:B------:R-:W-:Y:S05]  /*c940*/  BSYNC.RECONVERGENT B0 ;  /* 0x0000000000007941 */ /* 0x000fea0003800200 */
.L_x_163:
        /* <DEDUP_REMOVED lines=10> */
[----:B------:R-:W2:Y:S02]  /*c9f0*/  @P2 SYNCS.PHASECHK.TRANS64.TRYWAIT P0, [R0+URZ+0x30], R2 ;  /* 0x00003002000025a7 */ /* 0x000ea400080011ff */
[----:B--2---:R-:W-:Y:S01]  /*ca00*/  @P2 SEL R70, RZ, 0x1, !P0 ;  /* 0x00000001ff462807 */ /* 0x004fe20004000000 */
        /* <DEDUP_REMOVED lines=11> */
.L_x_168:
[----:B------:R-:W-:Y:S05]  /*cac0*/  BSYNC B0 ;  /* 0x0000000000007941 */ /* 0x000fea0003800000 */
.L_x_167:
        /* <DEDUP_REMOVED lines=11> */
.L_x_166:
[----:B------:R-:W-:Y:S05]  /*cb80*/  BSYNC B1 ;  /* 0x0000000000017941 */ /* 0x000fea0003800000 */
.L_x_165:
[----:B------:R-:W-:Y:S11]  /*cb90*/  ISETP.NE.AND P0, PT, R99, R22, PT ;  /* 0x000000166300720c */ /* 0x000ff60003f05270 */
[----:B------:R-:W-:Y:S02]  /*cba0*/  @!UPT UIADD3 URZ, UPT, UPT, URZ, URZ, URZ ;  /* 0x000000fffffff290 */ /* 0x000fe4000fffe0ff */
[----:B------:R-:W-:Y:S05]  /*cbb0*/  @P0 BRA `(.L_x_170) ;  /* 0x0000000000bc0947 */ /* 0x000fea0003800000 */
[----:B------:R-:W-:Y:S11]  /*cbc0*/  LOP3.LUT P0, RZ, R21, 0x3, R100, 0x48, !PT ;  /* 0x0000000315ff7812 */ /* 0x000ff60007804864 */
[----:B------:R-:W-:Y:S02]  /*cbd0*/  @!UPT UIADD3 URZ, UPT, UPT, URZ, URZ, URZ ;  /* 0x000000fffffff290 */ /* 0x000fe4000fffe0ff */
[----:B------:R-:W-:Y:S05]  /*cbe0*/  @!P0 BRA `(.L_x_171) ;  /* 0x0000000000408947 */ /* 0x000fea0003800000 */
[----:B------:R-:W1:Y:S01]  /*cbf0*/  LDCU.64 UR8, c[0x4][0x70] ;  /* 0x01000e00ff0877ac */ /* 0x000e620008000a00 */
[----:B--2---:R-:W-:Y:S01]  /*cc00*/  MOV R3, 0x0 ;  /* 0x0000000000037802 */ /* 0x004fe20000000f00 */
        /* <DEDUP_REMOVED lines=14> */
.L_x_171:
        /* <DEDUP_REMOVED lines=23> */
.L_x_172:
[----:B------:R-:W-:Y:S05]  /*ce60*/  WARPSYNC.ALL ;  /* 0x0000000000007948 */ /* 0x000fea0003800000 */
[----:B------:R-:W-:Y:S11]  /*ce70*/  R2UR UR4, R23 ;  /* 0x00000000170472ca */ /* 0x000ff600000e0000 */
[----:B------:R-:W-:Y:S02]  /*ce80*/  @!UPT UIADD3 URZ, UPT, UPT, URZ, URZ, URZ ;  /* 0x000000fffffff290 */ /* 0x000fe4000fffe0ff */
[----:B------:R-:W1:Y:S02]  /*ce90*/  LDTM.x16 R4, tmem[UR4+0x40] ;  /* 0x00004004000479ee */ /* 0x000e640008240000 */
[----:B-1----:R-:W-:Y:S01]  /*cea0*/  NOP ;  /* 0x0000000000007918 */ /* 0x002fe20000000000 */
.L_x_170:
[----:B------:R-:W-:Y:S01]  /*ceb0*/  ISETP.NE.AND P2, PT, R106, RZ, PT ;  /* 0x000000ff6a00720c */ /* 0x000fe20003f45270 */
[----:B------:R-:W-:Y:S01]  /*cec0*/  FMUL R0, R52, R24 ;  /* 0x0000001834007220 */ /* 0x000fe20000400000 */
[----:B--23--:R-:W-:Y:S01]  /*ced0*/  SHF.L.U32 R3, R60, 0x10, RZ ;  /* 0x000000103c037819 */ /* 0x00cfe200000006ff */
        /* <DEDUP_REMOVED lines=146> */
.L_x_174:
[----:B------:R-:W-:Y:S05]  /*d800*/  BSYNC.RECONVERGENT B0 ;  /* 0x0000000000007941 */ /* 0x000fea0003800200 */
.L_x_173:
        /* <DEDUP_REMOVED lines=17> */
[----:B------:R-:W2:Y:S02]  /*d920*/  SYNCS.PHASECHK.TRANS64.TRYWAIT P0, [R0+URZ+0x30], R107 ;  /* 0x0000306b000075a7 */ /* 0x000ea400080011ff */
[----:B--2---:R-:W-:Y:S05]  /*d930*/  @!P0 BRA `(.L_x_179) ;  /* 0x0000001c006c8947 */ /* 0x004fea0003800000 */
.L_x_178:
[----:B------:R-:W-:Y:S05]  /*d940*/  BSYNC B0 ;  /* 0x0000000000007941 */ /* 0x000fea0003800000 */
.L_x_177:
[----:B------:R-:W-:Y:S11]  /*d950*/  ISETP.NE.AND P0, PT, R71, RZ, PT ;  /* 0x000000ff4700720c */ /* 0x000ff60003f05270 */
[----:B------:R-:W-:Y:S02]  /*d960*/  @!UPT UIADD3 URZ, UPT, UPT, URZ, URZ, URZ ;  /* 0x000000fffffff290 */ /* 0x000fe4000fffe0ff */
[----:B------:R3:W4:Y:S04]  /*d970*/  @P0 LDS.128 R60, [R68+UR36+0x200] ;  /* 0x00020024443c0984 */ /* 0x0007280008000c00 */
[----:B------:R3:W1:Y:S04]  /*d980*/  @P0 LDS.128 R72, [R68+UR36+0xa00] ;  /* 0x000a002444480984 */ /* 0x0006680008000c00 */
[----:B------:R3:W1:Y:S04]  /*d990*/  @P0 LDS.128 R64, [R2+0x200] ;  /* 0x0002000002400984 */ /* 0x0006680000000c00 */
[----:B------:R3:W1:Y:S02]  /*d9a0*/  @P0 LDS.128 R76, [R2+0xa00] ;  /* 0x000a0000024c0984 */ /* 0x0006640000000c00 */
.L_x_176:
[----:B------:R-:W-:Y:S05]  /*d9b0*/  BSYNC B1 ;  /* 0x0000000000017941 */ /* 0x000fea0003800000 */
.L_x_175:
[----:B------:R-:W-:Y:S05]  /*d9c0*/  VIADD R59, R59, 0x400030 ;  /* 0x004000303b3b7836 */ /* 0x000fea0000000000 */
[----:B--2---:R-:W-:Y:S04]  /*d9d0*/  SHF.R.U32.HI R0, RZ, 0x15, R59 ;  /* 0x00000015ff007819 */ /* 0x004fe8000001163b */
[----:B---3--:R-:W-:Y:S04]  /*d9e0*/  LOP3.LUT R2, R0, 0x3, RZ, 0xc0, !PT ;  /* 0x0000000300027812 */ /* 0x008fe800078ec0ff */
[----:B------:R-:W-:Y:S11]  /*d9f0*/  ISETP.NE.AND P0, PT, R99, R2, PT ;  /* 0x000000026300720c */ /* 0x000ff60003f05270 */
[----:B------:R-:W-:Y:S02]  /*da00*/  @!UPT UIADD3 URZ, UPT, UPT, URZ, URZ, URZ ;  /* 0x000000fffffff290 */ /* 0x000fe4000fffe0ff */
[----:B------:R-:W-:Y:S05]  /*da10*/  @P0 BRA `(.L_x_180) ;  /* 0x0000000000bc0947 */ /* 0x000fea0003800000 */
[----:B------:R-:W-:Y:S02]  /*da20*/  LOP3.LUT P0, RZ, R0, 0x3, R100, 0x48, !PT ;  /* 0x0000000300ff7812 */ /* 0x000fe40007804864 */
[----:B------:R-:W-:Y:S11]  /*da30*/  MOV R16, R59 ;  /* 0x0000003b00107202 */ /* 0x000ff60000000f00 */
[----:B------:R-:W-:Y:S05]  /*da40*/  @!P0 BRA `(.L_x_181) ;  /* 0x0000000000408947 */ /* 0x000fea0003800000 */
[----:B------:R-:W2:Y:S01]  /*da50*/  LDCU.64 UR8, c[0x4][0x70] ;  /* 0x01000e00ff0877ac */ /* 0x000ea20008000a00 */
[----:B------:R-:W-:Y:S01]  /*da60*/  MOV R15, 0x0 ;  /* 0x00000000000f7802 */ /* 0x000fe20000000f00 */
[----:B------:R-:W-:Y:S02]  /*da70*/  HFMA2 R12, -RZ, RZ, 0, 5.9604644775390625e-08 ;  /* 0x00000001ff0c7431 */ /* 0x000fe400000001ff */
[----:B------:R-:W-:Y:S02]  /*da80*/  IMAD.MOV.U32 R8, RZ, RZ, 0x192 ;  /* 0x00000192ff087424 */ /* 0x000fe400078e00ff */
[----:B------:R-:W-:Y:S01]  /*da90*/  IMAD.MOV.U32 R13, RZ, RZ, RZ ;  /* 0x000000ffff0d7224 */ /* 0x000fe200078e00ff */
[----:B------:R-:W3:Y:S01]  /*daa0*/  LDCU.64 UR6, c[0x4][0x78] ;  /* 0x01000f00ff0677ac */ /* 0x000ee20008000a00 */
[----:B------:R-:W1:Y:S01]  /*dab0*/  LDC.64 R14, c[0x4][R15] ;  /* 0x010000000f0e7b82 */ /* 0x000e620000000a00 */
[----:B------:R-:W5:Y:S01]  /*dac0*/  LDCU.64 UR4, c[0x4][0x10] ;  /* 0x01000200ff0477ac */ /* 0x000f620008000a00 */
[----:B--2---:R-:W-:Y:S01]  /*dad0*/  MOV R5, UR9 ;  /* 0x0000000900057c02 */ /* 0x004fe20008000f00 */
[----:B------:R-:W-:Y:S01]  /*dae0*/  IMAD.U32 R4, RZ, RZ, UR8 ;  /* 0x00000008ff047e24 */ /* 0x000fe2000f8e00ff */
[----:B---3--:R-:W-:Y:S01]  /*daf0*/  MOV R7, UR7 ;  /* 0x0000000700077c02 */ /* 0x008fe20008000f00 */
[----:B------:R-:W-:Y:S01]  /*db00*/  IMAD.U32 R6, RZ, RZ, UR6 ;  /* 0x00000006ff067e24 */ /* 0x000fe2000f8e00ff */
[----:B-----5:R-:W-:Y:S01]  /*db10*/  MOV R11, UR5 ;  /* 0x00000005000b7c02 */ /* 0x020fe20008000f00 */
[----:B------:R-:W-:Y:S02]  /*db20*/  IMAD.U32 R10, RZ, RZ, UR4 ;  /* 0x00000004ff0a7e24 */ /* 0x000fe4000f8e00ff */
[----:B-1----:R-:W-:Y:S07]  /*db30*/  LEPC R20, `(.L_x_181) ;  /* 0x000000001014794e */ /* 0x002fee0000000000 */
[----:B----4-:R-:W-:Y:S05]  /*db40*/  CALL.ABS.NOINC R14 ;  /* 0x000000000e007343 */ /* 0x010fea0003c00000 */
.L_x_181:
[----:B------:R-:W-:Y:S05]  /*db50*/  WARPSYNC.ALL ;  /* 0x0000000000007948 */ /* 0x000fea0003800000 */
[C---:B------:R-:W-:Y:S01]  /*db60*/  R2UR UR4, R16.reuse ;  /* 0x00000000100472ca */ /* 0x040fe200000e0000 */
[----:B------:R-:W-:Y:S05]  /*db70*/  VIADD R0, R16, 0x40 ;  /* 0x0000004010007836 */ /* 0x000fea0000000000 */
[----:B------:R-:W-:Y:S04]  /*db80*/  SHF.R.U32.HI R0, RZ, 0x15, R0 ;  /* 0x00000015ff007819 */ /* 0x000fe80000011600 */
[----:B------:R-:W-:Y:S03]  /*db90*/  LOP3.LUT P0, RZ, R0, 0x3, R100, 0x48, !PT ;  /* 0x0000000300ff7812 */ /* 0x000fe60007804864 */
[----:B------:R-:W2:Y:S10]  /*dba0*/  LDTM.x16 R24, tmem[UR4] ;  /* 0x00000004001879ee */ /* 0x000eb40008240000 */
[----:B--2---:R-:W-:Y:S05]  /*dbb0*/  @!P0 BRA `(.L_x_182) ;  /* 0x0000000000408947 */ /* 0x004fea0003800000 */
        /* <DEDUP_REMOVED lines=16> */
.L_x_182:
[----:B------:R-:W-:Y:S05]  /*dcc0*/  WARPSYNC.ALL ;  /* 0x0000000000007948 */ /* 0x000fea0003800000 */
[----:B------:R-:W-:Y:S11]  /*dcd0*/  R2UR UR4, R16 ;  /* 0x00000000100472ca */ /* 0x000ff600000e0000 */
[----:B------:R-:W-:Y:S02]  /*dce0*/  @!UPT UIADD3 URZ, UPT, UPT, URZ, URZ, URZ ;  /* 0x000000fffffff290 */ /* 0x000fe4000fffe0ff */
[----:B------:R-:W2:Y:S02]  /*dcf0*/  LDTM.x16 R4, tmem[UR4+0x40] ;  /* 0x00004004000479ee */ /* 0x000ea40008240000 */
[----:B--2---:R-:W-:Y:S01]  /*dd00*/  NOP ;  /* 0x0000000000007918 */ /* 0x004fe20000000000 */
.L_x_180:
[----:B------:R-:W-:Y:S01]  /*dd10*/  ISETP.NE.AND P1, PT, R99, R2, PT ;  /* 0x000000026300720c */ /* 0x000fe20003f25270 */
[----:B------:R-:W-:Y:S05]  /*dd20*/  WARPSYNC.ALL ;  /* 0x0000000000007948 */ /* 0x000fea0003800000 */
[C---:B----4-:R-:W-:Y:S01]  /*dd30*/  SHF.L.U32 R3, R60.reuse, 0x10, RZ ;  /* 0x000000103c037819 */ /* 0x050fe200000006ff */
[----:B------:R-:W-:Y:S01]  /*dd40*/  NOP ;  /* 0x0000000000007918 */ /* 0x000fe20000000000 */
[----:B------:R-:W-:Y:S01]  /*dd50*/  LOP3.LUT R40, R60, 0xffff0000, RZ, 0xc0, !PT ;  /* 0xffff00003c287812 */ /* 0x000fe200078ec0ff */
[C---:B------:R-:W-:Y:S01]  /*dd60*/  FMUL R0, R52.reuse, R24 ;  /* 0x0000001834007220 */ /* 0x040fe20000400000 */
[C---:B------:R-:W-:Y:S01]  /*dd70*/  SHF.L.U32 R41, R61.reuse, 0x10, RZ ;  /* 0x000000103d297819 */ /* 0x040fe200000006ff */
[----:B------:R-:W-:Y:S01]  /*dd80*/  FMUL R2, R52, R25 ;  /* 0x0000001934027220 */ /* 0x000fe20000400000 */
[----:B------:R-:W-:Y:S01]  /*dd90*/  LOP3.LUT R42, R61, 0xffff0000, RZ, 0xc0, !PT ;  /* 0xffff00003d2a7812 */ /* 0x000fe200078ec0ff */
[C---:B------:R-:W-:Y:S01]  /*dda0*/  FFMA R0, R53.reuse, R3, R0 ;  /* 0x0000000335007223 */ /* 0x040fe20000000000 */
[----:B------:R-:W-:Y:S01]  /*ddb0*/  R2UR UR4, R58 ;  /* 0x000000003a0472ca */ /* 0x000fe200000e0000 */
[----:B------:R-:W-:Y:S01]  /*ddc0*/  FFMA R2, R53, R40, R2 ;  /* 0x0000002835027223 */ /* 0x000fe20000000002 */
[----:B------:R-:W-:Y:S01]  /*ddd0*/  SHF.L.U32 R54, R62, 0x10, RZ ;  /* 0x000000103e367819 */ /* 0x000fe200000006ff */
[----:B-1----:R-:W-:Y:S01]  /*dde0*/  FMUL R20, R52, R4 ;  /* 0x0000000434147220 */ /* 0x002fe20000400000 */
[----:B------:R-:W-:Y:S01]  /*ddf0*/  LOP3.LUT R55, R62, 0xffff0000, RZ, 0xc0, !PT ;  /* 0xffff00003e377812 */ /* 0x000fe200078ec0ff */
[----:B------:R-:W-:Y:S01]  /*de00*/  FMUL R3, R52, R26 ;  /* 0x0000001a34037220 */ /* 0x000fe20000400000 */
[----:B------:R-:W-:Y:S01]  /*de10*/  F2FP.BF16.F32.PACK_AB R108, R2, R0 ;  /* 0x00000000026c723e */ /* 0x000fe200000010ff */
[----:B------:R-:W-:Y:S01]  /*de20*/  FMUL R4, R52, R27 ;  /* 0x0000001b34047220 */ /* 0x000fe20000400000 */
[----:B------:R-:W-:Y:S01]  /*de30*/  SHF.L.U32 R56, R63, 0x10, RZ ;  /* 0x000000103f387819 */ /* 0x000fe200000006ff */
[----:B------:R-:W-:Y:S01]  /*de40*/  FFMA R3, R53, R41, R3 ;  /* 0x0000002935037223 */ /* 0x000fe20000000003 */
[----:B------:R-:W-:Y:S01]  /*de50*/  LOP3.LUT R57, R63, 0xffff0000, RZ, 0xc0, !PT ;  /* 0xffff00003f397812 */ /* 0x000fe200078ec0ff */
[----:B------:R-:W-:Y:S01]  /*de60*/  FFMA R4, R53, R42, R4 ;  /* 0x0000002a35047223 */ /* 0x000fe20000000004 */
[----:B------:R-:W-:Y:S01]  /*de70*/  SHF.L.U32 R58, R64, 0x10, RZ ;  /* 0x00000010403a7819 */ /* 0x000fe200000006ff */
[----:B------:R-:W-:Y:S01]  /*de80*/  FMUL R0, R52, R28 ;  /* 0x0000001c34007220 */ /* 0x000fe20000400000 */
[----:B------:R-:W-:Y:S01]  /*de90*/  LOP3.LUT R59, R64, 0xffff0000, RZ, 0xc0, !PT ;  /* 0xffff0000403b7812 */ /* 0x000fe200078ec0ff */
[----:B------:R-:W-:Y:S01]  /*dea0*/  FMUL R2, R52, R29 ;  /* 0x0000001d34027220 */ /* 0x000fe20000400000 */
[----:B------:R-:W-:Y:S01]  /*deb0*/  F2FP.BF16.F32.PACK_AB R109, R4, R3 ;  /* 0x00000003046d723e */ /* 0x000fe200000010ff */
[C---:B------:R-:W-:Y:S01]  /*dec0*/  FMUL R21, R52.reuse, R5 ;  /* 0x0000000534157220 */ /* 0x040fe20000400000 */
[C---:B------:R-:W-:Y:S01]  /*ded0*/  SHF.L.U32 R60, R65.reuse, 0x10, RZ ;  /* 0x00000010413c7819 */ /* 0x040fe200000006ff */
[C---:B------:R-:W-:Y:S01]  /*dee0*/  FMUL R5, R52.reuse, R30 ;  /* 0x0000001e34057220 */ /* 0x040fe20000400000 */
[----:B------:R-:W-:Y:S01]  /*def0*/  LOP3.LUT R61, R65, 0xffff0000, RZ, 0xc0, !PT ;  /* 0xffff0000413d7812 */ /* 0x000fe200078ec0ff */
[----:B------:R-:W-:Y:S01]  /*df00*/  FMUL R22, R52, R6 ;  /* 0x0000000634167220 */ /* 0x000fe20000400000 */
[----:B------:R-:W-:Y:S01]  /*df10*/  SHF.L.U32 R62, R66, 0x10, RZ ;  /* 0x00000010423e7819 */ /* 0x000fe200000006ff */
        /* <DEDUP_REMOVED lines=10> */
[----:B------:R-:W-:Y:S01]  /*dfc0*/  FMUL R3, R52, R33 ;  /* 0x0000002134037220 */ /* 0x000fe20000400000 */
[----:B------:R-:W-:Y:S01]  /*dfd0*/  F2FP.BF16.F32.PACK_AB R110, R2, R0 ;  /* 0x00000000026e723e */ /* 0x000fe200000010ff */
[----:B------:R-:W-:Y:S01]  /*dfe0*/  FFMA R5, R53, R56, R5 ;  /* 0x0000003835057223 */ /* 0x000fe20000000005 */
[----:B------:R-:W-:Y:S01]  /*dff0*/  SHF.L.U32 R68, R73, 0x10, RZ ;  /* 0x0000001049447819 */ /* 0x000fe200000006ff */
[----:B------:R-:W-:Y:S01]  /*e000*/  FFMA R6, R53, R57, R6 ;  /* 0x0000003935067223 */ /* 0x000fe20000000006 */
[----:B------:R-:W-:Y:S01]  /*e010*/  LOP3.LUT R69, R73, 0xffff0000, RZ, 0xc0, !PT ;  /* 0xffff000049457812 */ /* 0x000fe200078ec0ff */
[C---:B------:R-:W-:Y:S01]  /*e020*/  FFMA R7, R53.reuse, R58, R7 ;  /* 0x0000003a35077223 */ /* 0x040fe20000000007 */
[----:B------:R-:W-:Y:S01]  /*e030*/  SHF.L.U32 R70, R74, 0x10, RZ ;  /* 0x000000104a467819 */ /* 0x000fe200000006ff */
[----:B------:R-:W-:Y:S01]  /*e040*/  UIADD3 UR4, UPT, UPT, UR4, 0xb0, URZ ;  /* 0x000000b004047890 */ /* 0x000fe2000fffe0ff */
[----:B------:R-:W-:Y:S01]  /*e050*/  F2FP.BF16.F32.PACK_AB R111, R6, R5 ;  /* 0x00000005066f723e */ /* 0x000fe200000010ff */
[----:B------:R-:W-:Y:S01]  /*e060*/  FFMA R3, R53, R59, R3 ;  /* 0x0000003b35037223 */ /* 0x000fe20000000003 */
[----:B------:R-:W-:Y:S01]  /*e070*/  LOP3.LUT R71, R74, 0xffff0000, RZ, 0xc0, !PT ;  /* 0xffff00004a477812 */ /* 0x000fe200078ec0ff */
[C---:B------:R-:W-:Y:S01]  /*e080*/  FMUL R0, R52.reuse, R34 ;  /* 0x0000002234007220 */ /* 0x040fe20000400000 */
[----:B------:R-:W-:Y:S01]  /*e090*/  SHF.L.U32 R72, R75, 0x10, RZ ;  /* 0x000000104b487819 */ /* 0x000fe200000006ff */
[C---:B------:R-:W-:Y:S01]  /*e0a0*/  FMUL R2, R52.reuse, R35 ;  /* 0x0000002334027220 */ /* 0x040fe20000400000 */
[----:B------:R-:W-:Y:S01]  /*e0b0*/  UPRMT UR4, UR58, 0x654, UR4 ;  /* 0x000006543a047896 */ /* 0x000fe20008000004 */
[C---:B------:R-:W-:Y:S01]  /*e0c0*/  FMUL R4, R52.reuse, R36 ;  /* 0x0000002434047220 */ /* 0x040fe20000400000 */
[C---:B------:R-:W-:Y:S01]  /*e0d0*/  FMUL R5, R52.reuse, R37 ;  /* 0x0000002534057220 */ /* 0x040fe20000400000 */
[----:B------:R-:W-:Y:S01]  /*e0e0*/  F2FP.BF16.F32.PACK_AB R28, R3, R7 ;  /* 0x00000007031c723e */ /* 0x000fe200000010ff */
[C---:B------:R-:W-:Y:S01]  /*e0f0*/  FFMA R0, R53.reuse, R60, R0 ;  /* 0x0000003c35007223 */ /* 0x040fe20000000000 */
[C---:B------:R-:W-:Y:S01]  /*e100*/  FMUL R6, R52.reuse, R38 ;  /* 0x0000002634067220 */ /* 0x040fe20000400000 */
[C---:B------:R-:W-:Y:S01]  /*e110*/  FFMA R2, R53.reuse, R61, R2 ;  /* 0x0000003d35027223 */ /* 0x040fe20000000002 */
[C---:B------:R-:W-:Y:S01]  /*e120*/  FMUL R3, R52.reuse, R39 ;  /* 0x0000002734037220 */ /* 0x040fe20000400000 */
[C---:B------:R-:W-:Y:S01]  /*e130*/  FFMA R4, R53.reuse, R62, R4 ;  /* 0x0000003e35047223 */ /* 0x040fe20000000004 */
[C---:B------:R-:W-:Y:S01]  /*e140*/  FFMA R5, R53.reuse, R63, R5 ;  /* 0x0000003f35057223 */ /* 0x040fe20000000005 */
[C---:B------:R-:W-:Y:S01]  /*e150*/  FFMA R6, R53.reuse, R64, R6 ;  /* 0x0000004035067223 */ /* 0x040fe20000000006 */
[C---:B------:R-:W-:Y:S01]  /*e160*/  FFMA R3, R53.reuse, R65, R3 ;  /* 0x0000004135037223 */ /* 0x040fe20000000003 */
[----:B------:R-:W-:Y:S01]  /*e170*/  FFMA R20, R53, R66, R20 ;  /* 0x0000004235147223 */ /* 0x000fe20000000014 */
[----:B------:R-:W-:Y:S01]  /*e180*/  FMUL R8, R52, R8 ;  /* 0x0000000834087220 */ /* 0x000fe20000400000 */
[----:B------:R-:W-:Y:S01]  /*e190*/  SYNCS.ARRIVE.TRANS64.RED.A1T0 RZ, [UR4], RZ ;  /* 0x000000ffffff79a7 */ /* 0x000fe20008100404 */
[----:B------:R1:W-:Y:S01]  /*e1a0*/  @!P1 STS.128 [R105+UR36+0x3200], R108 ;  /* 0x0032006c69009988 */ /* 0x0003e20008000c24 */
[----:B------:R-:W-:Y:S01]  /*e1b0*/  LOP3.LUT R73, R75, 0xffff0000, RZ, 0xc0, !PT ;  /* 0xffff00004b497812 */ /* 0x000fe200078ec0ff */
[C---:B------:R-:W-:Y:S01]  /*e1c0*/  FFMA R21, R53.reuse, R67, R21 ;  /* 0x0000004335157223 */ /* 0x040fe20000000015 */
[----:B------:R-:W-:Y:S01]  /*e1d0*/  SHF.L.U32 R24, R76, 0x10, RZ ;  /* 0x000000104c187819 */ /* 0x000fe200000006ff */
[----:B------:R-:W-:Y:S01]  /*e1e0*/  FMUL R9, R52, R9 ;  /* 0x0000000934097220 */ /* 0x000fe20000400000 */
[----:B------:R-:W-:Y:S01]  /*e1f0*/  LOP3.LUT R25, R76, 0xffff0000, RZ, 0xc0, !PT ;  /* 0xffff00004c197812 */ /* 0x000fe200078ec0ff */
[C---:B------:R-:W-:Y:S01]  /*e200*/  FFMA R22, R53.reuse, R68, R22 ;  /* 0x0000004435167223 */ /* 0x040fe20000000016 */
[C---:B------:R-:W-:Y:S01]  /*e210*/  FMUL R10, R52.reuse, R10 ;  /* 0x0000000a340a7220 */ /* 0x040fe20000400000 */
[C---:B------:R-:W-:Y:S01]  /*e220*/  FFMA R23, R53.reuse, R69, R23 ;  /* 0x0000004535177223 */ /* 0x040fe20000000017 */
[----:B------:R-:W-:Y:S01]  /*e230*/  FMUL R11, R52, R11 ;  /* 0x0000000b340b7220 */ /* 0x000fe20000400000 */
[----:B------:R-:W-:Y:S01]  /*e240*/  F2FP.BF16.F32.PACK_AB R29, R2, R0 ;  /* 0x00000000021d723e */ /* 0x000fe200000010ff */
[----:B------:R-:W-:Y:S01]  /*e250*/  FFMA R8, R53, R70, R8 ;  /* 0x0000004635087223 */ /* 0x000fe20000000008 */
[----:B------:R-:W-:Y:S01]  /*e260*/  F2FP.BF16.F32.PACK_AB R30, R5, R4 ;  /* 0x00000004051e723e */ /* 0x000fe200000010ff */
[C---:B------:R-:W-:Y:S01]  /*e270*/  FMUL R12, R52.reuse, R12 ;  /* 0x0000000c340c7220 */ /* 0x040fe20000400000 */
[----:B------:R-:W-:Y:S01]  /*e280*/  F2FP.BF16.F32.PACK_AB R31, R3, R6 ;  /* 0x00000006031f723e */ /* 0x000fe200000010ff */
[----:B------:R-:W-:Y:S01]  /*e290*/  FFMA R9, R53, R71, R9 ;  /* 0x0000004735097223 */ /* 0x000fe20000000009 */
[C---:B------:R-:W-:Y:S01]  /*e2a0*/  FMUL R13, R52.reuse, R13 ;  /* 0x0000000d340d7220 */ /* 0x040fe20000400000 */
[----:B------:R-:W-:Y:S01]  /*e2b0*/  SHF.L.U32 R26, R77, 0x10, RZ ;  /* 0x000000104d1a7819 */ /* 0x000fe200000006ff */
[----:B------:R-:W-:Y:S01]  /*e2c0*/  FFMA R10, R53, R72, R10 ;  /* 0x00000048350a7223 */ /* 0x000fe2000000000a */
[----:B------:R1:W-:Y:S01]  /*e2d0*/  @!P1 STS.128 [R104+0x3200], R28 ;  /* 0x0032001c68009388 */ /* 0x0003e20000000c00 */
[C---:B------:R-:W-:Y:S01]  /*e2e0*/  FMUL R14, R52.reuse, R14 ;  /* 0x0000000e340e7220 */ /* 0x040fe20000400000 */
[----:B------:R-:W-:Y:S01]  /*e2f0*/  LOP3.LUT R27, R77, 0xffff0000, RZ, 0xc0, !PT ;  /* 0xffff00004d1b7812 */ /* 0x000fe200078ec0ff */
[C---:B------:R-:W-:Y:S01]  /*e300*/  FFMA R11, R53.reuse, R73, R11 ;  /* 0x00000049350b7223 */ /* 0x040fe2000000000b */
[----:B------:R-:W-:Y:S01]  /*e310*/  FMUL R15, R52, R15 ;  /* 0x0000000f340f7220 */ /* 0x000fe20000400000 */
[----:B------:R-:W-:Y:S01]  /*e320*/  SHF.L.U32 R40, R78, 0x10, RZ ;  /* 0x000000104e287819 */ /* 0x000fe200000006ff */
[C---:B------:R-:W-:Y:S01]  /*e330*/  FFMA R12, R53.reuse, R24, R12 ;  /* 0x00000018350c7223 */ /* 0x040fe2000000000c */
[----:B------:R-:W-:Y:S01]  /*e340*/  FMUL R16, R52, R16 ;  /* 0x0000001034107220 */ /* 0x000fe20000400000 */
[----:B------:R-:W-:Y:S01]  /*e350*/  LOP3.LUT R74, R78, 0xffff0000, RZ, 0xc0, !PT ;  /* 0xffff00004e4a7812 */ /* 0x000fe200078ec0ff */
[----:B------:R-:W-:Y:S01]  /*e360*/  FFMA R13, R53, R25, R13 ;  /* 0x00000019350d7223 */ /* 0x000fe2000000000d */
[C---:B------:R-:W-:Y:S01]  /*e370*/  FMUL R17, R52.reuse, R17 ;  /* 0x0000001134117220 */ /* 0x040fe20000400000 */
[----:B------:R-:W-:Y:S01]  /*e380*/  SHF.L.U32 R75, R79, 0x10, RZ ;  /* 0x000000104f4b7819 */ /* 0x000fe200000006ff */
[----:B------:R-:W-:Y:S01]  /*e390*/  FFMA R14, R53, R26, R14 ;  /* 0x0000001a350e7223 */ /* 0x000fe2000000000e */
[----:B------:R-:W-:Y:S01]  /*e3a0*/  F2FP.BF16.F32.PACK_AB R20, R21, R20 ;  /* 0x000000141514723e */ /* 0x000fe200000010ff */
[C---:B------:R-:W-:Y:S01]  /*e3b0*/  FMUL R18, R52.reuse, R18 ;  /* 0x0000001234127220 */ /* 0x040fe20000400000 */
[----:B------:R-:W-:Y:S01]  /*e3c0*/  LOP3.LUT R76, R79, 0xffff0000, RZ, 0xc0, !PT ;  /* 0xffff00004f4c7812 */ /* 0x000fe200078ec0ff */
[----:B------:R-:W-:Y:S01]  /*e3d0*/  FFMA R15, R53, R27, R15 ;  /* 0x0000001b350f7223 */ /* 0x000fe2000000000f */
[----:B------:R-:W-:Y:S01]  /*e3e0*/  F2FP.BF16.F32.PACK_AB R21, R23, R22 ;  /* 0x000000161715723e */ /* 0x000fe200000010ff */
[----:B------:R-:W-:Y:S01]  /*e3f0*/  FMUL R19, R52, R19 ;  /* 0x0000001334137220 */ /* 0x000fe20000400000 */
[----:B------:R-:W-:Y:S01]  /*e400*/  F2FP.BF16.F32.PACK_AB R22, R9, R8 ;  /* 0x000000080916723e */ /* 0x000fe200000010ff */
[----:B------:R-:W-:Y:S01]  /*e410*/  FFMA R16, R53, R40, R16 ;  /* 0x0000002835107223 */ /* 0x000fe20000000010 */
[----:B------:R-:W-:Y:S01]  /*e420*/  F2FP.BF16.F32.PACK_AB R23, R11, R10 ;  /* 0x0000000a0b17723e */ /* 0x000fe200000010ff */
[C---:B------:R-:W-:Y:S01]  /*e430*/  FFMA R17, R53.reuse, R74, R17 ;  /* 0x0000004a35117223 */ /* 0x040fe20000000011 */
[C---:B------:R-:W-:Y:S01]  /*e440*/  FFMA R18, R53.reuse, R75, R18 ;  /* 0x0000004b35127223 */ /* 0x040fe20000000012 */
[----:B------:R-:W-:Y:S01]  /*e450*/  FFMA R19, R53, R76, R19 ;  /* 0x0000004c35137223 */ /* 0x000fe20000000013 */
[----:B------:R-:W-:Y:S01]  /*e460*/  F2FP.BF16.F32.PACK_AB R12, R13, R12 ;  /* 0x0000000c0d0c723e */ /* 0x000fe200000010ff */
[----:B------:R1:W-:Y:S01]  /*e470*/  @!P1 STS.128 [R105+UR36+0x3a00], R20 ;  /* 0x003a001469009988 */ /* 0x0003e20008000c24 */
[----:B------:R-:W-:Y:S01]  /*e480*/  F2FP.BF16.F32.PACK_AB R13, R15, R14 ;  /* 0x0000000e0f0d723e */ /* 0x000fe200000010ff */
[----:B------:R-:W-:Y:S01]  /*e490*/  BSSY.RECONVERGENT B0, `(.L_x_183) ;  /* 0x000001b000007945 */ /* 0x000fe20003800200 */
[----:B------:R-:W-:Y:S02]  /*e4a0*/  F2FP.BF16.F32.PACK_AB R14, R17, R16 ;  /* 0x00000010110e723e */ /* 0x000fe400000010ff */
[----:B------:R-:W-:Y:S02]  /*e4b0*/  F2FP.BF16.F32.PACK_AB R15, R19, R18 ;  /* 0x00000012130f723e */ /* 0x000fe400000010ff */
[----:B------:R-:W-:Y:S03]  /*e4c0*/  ISETP.NE.AND P0, PT, R99, RZ, PT ;  /* 0x000000ff6300720c */ /* 0x000fe60003f05270 */
[----:B------:R1:W-:Y:S01]  /*e4d0*/  @!P1 STS.128 [R104+0x3a00], R12 ;  /* 0x003a000c68009388 */ /* 0x0003e20000000c00 */
[----:B------:R-:W-:Y:S01]  /*e4e0*/  @!PT LDS RZ, [RZ] ;  /* 0x00000000fffff984 */ /* 0x000fe20000000800 */
[----:B------:R-:W-:Y:S01]  /*e4f0*/  @!PT LDS RZ, [RZ] ;  /* 0x00000000fffff984 */ /* 0x000fe20000000800 */
[----:B------:R-:W-:Y:S01]  /*e500*/  @!PT LDS RZ, [RZ] ;  /* 0x00000000fffff984 */ /* 0x000fe20000000800 */
[----:B------:R-:W-:Y:S01]  /*e510*/  @!PT LDS RZ, [RZ] ;  /* 0x00000000fffff984 */ /* 0x000fe20000000800 */
[----:B------:R2:W-:Y:S07]  /*e520*/  MEMBAR.ALL.CTA ;  /* 0x0000000000007992 */ /* 0x0005ee0000008000 */
[----:B--2---:R-:W2:Y:S02]  /*e530*/  FENCE.VIEW.ASYNC.S ;  /* 0x00000000000073c6 */ /* 0x004ea40000000000 */
        /* <DEDUP_REMOVED lines=16> */
.L_x_184:
[----:B------:R-:W-:Y:S05]  /*e640*/  BSYNC.RECONVERGENT B0 ;  /* 0x0000000000007941 */ /* 0x000fea0003800200 */
.L_x_183:
[----:B------:R-:W-:Y:S01]  /*e650*/  BAR.SYNC.DEFER_BLOCKING 0x1, 0x80 ;  /* 0x0042000000007b1d */ /* 0x000fe20000010000 */
[----:B------:R-:W-:Y:S01]  /*e660*/  UISETP.NE.AND UP0, UPT, UR48, -0x8, UPT ;  /* 0xfffffff83000788c */ /* 0x000fe2000bf05270 */
[----:B------:R-:W-:Y:S08]  /*e670*/  IADD3 R95, PT, PT, R95, 0x1, RZ ;  /* 0x000000015f5f7810 */ /* 0x000ff00007ffe0ff */
[----:B------:R-:W-:Y:S05]  /*e680*/  BRA.U !UP0, `(.L_x_185) ;  /* 0x0000000108287547 */ /* 0x000fea000b800000 */
[----:B------:R-:W-:Y:S01]  /*e690*/  ISETP.NE.AND P0, PT, R106, RZ, PT ;  /* 0x000000ff6a00720c */ /* 0x000fe20003f05270 */
[----:B------:R-:W-:Y:S01]  /*e6a0*/  IMAD.U32 R2, RZ, RZ, UR37 ;  /* 0x00000025ff027e24 */ /* 0x000fe2000f8e00ff */
[----:B------:R-:W-:Y:S01]  /*e6b0*/  UIADD3 UR4, UPT, UPT, UR37, 0x1, URZ ;  /* 0x0000000125047890 */ /* 0x000fe2000fffe0ff */
[----:B------:R-:W-:Y:S03]  /*e6c0*/  IMAD.U32 R0, RZ, RZ, UR58 ;  /* 0x0000003aff007e24 */ /* 0x000fe6000f8e00ff */
[----:B------:R-:W-:Y:S04]  /*e6d0*/  UISETP.NE.AND UP0, UPT, UR4, 0x4, UPT ;  /* 0x000000040400788c */ /* 0x000fe8000bf05270 */
[----:B------:R-:W-:Y:S03]  /*e6e0*/  USEL UR37, UR4, URZ, UP0 ;  /* 0x000000ff04257287 */ /* 0x000fe60008000000 */
[----:B------:R-:W-:Y:S05]  /*e6f0*/  @P0 LEA R2, R2, UR36, 0x3 ;  /* 0x0000002402020c11 */ /* 0x000fea000f8e18ff */
[----:B------:R-:W-:Y:S05]  /*e700*/  @P0 VIADD R2, R2, 0x50 ;  /* 0x0000005002020836 */ /* 0x000fea0000000000 */
[----:B------:R-:W-:Y:S04]  /*e710*/  @P0 PRMT R0, R0, 0x654, R2 ;  /* 0x0000065400000816 */ /* 0x000fe80000000002 */
[----:B------:R2:W-:Y:S03]  /*e720*/  @P0 SYNCS.ARRIVE.TRANS64.RED.A1T0 RZ, [R0+URZ], RZ ;  /* 0x000000ff00ff09a7 */ /* 0x0005e600081004ff */
.L_x_185:
[----:B------:R-:W-:Y:S01]  /*e730*/  R2UR UR4, R87 ;  /* 0x00000000570472ca */ /* 0x000fe200000e0000 */
[----:B--2---:R-:W-:Y:S01]  /*e740*/  VIADD R0, R51, UR63 ;  /* 0x0000003f33007c36 */ /* 0x004fe20008000000 */
[----:B------:R-:W-:Y:S01]  /*e750*/  ISETP.NE.AND P2, PT, R101, RZ, PT ;  /* 0x000000ff6500720c */ /* 0x000fe20003f45270 */
[----:B------:R-:W-:Y:S01]  /*e760*/  UIADD3 UR48, UPT, UPT, UR48, 0x8, URZ ;  /* 0x0000000830307890 */ /* 0x000fe2000fffe0ff */
[----:B------:R-:W-:Y:S02]  /*e770*/  ISETP.NE.AND P0, PT, R103, 0x2, PT ;  /* 0x000000026700780c */ /* 0x000fe40003f05270 */
[----:B------:R-:W-:Y:S02]  /*e780*/  R2UR UR20, R0 ;  /* 0x00000000001472ca */ /* 0x000fe400000e0000 */
[----:B------:R-:W-:Y:S02]  /*e790*/  ISETP.NE.AND P1, PT, R95, 0x2, PT ;  /* 0x000000025f00780c */ /* 0x000fe40003f25270 */
[----:B------:R-:W-:Y:S02]  /*e7a0*/  SEL R103, R103, RZ, P0 ;  /* 0x000000ff67677207 */ /* 0x000fe40000000000 */
[----:B------:R-:W-:Y:S01]  /*e7b0*/  SEL R0, RZ, 0x1, P1 ;  /* 0x00000001ff007807 */ /* 0x000fe20000800000 */
[----:B------:R-:W-:Y:S01]  /*e7c0*/  VIADD R2, R50, UR4 ;  /* 0x0000000432027c36 */ /* 0x000fe20008000000 */
[----:B------:R-:W-:Y:S02]  /*e7d0*/  SEL R95, R95, RZ, P1 ;  /* 0x000000ff5f5f7207 */ /* 0x000fe40000800000 */
[----:B------:R-:W-:Y:S02]  /*e7e0*/  @P2 R2UR UR52, R92 ;  /* 0x000000005c3422ca */ /* 0x000fe400000e0000 */
[----:B------:R-:W-:Y:S02]  /*e7f0*/  R2UR UR12, R2 ;  /* 0x00000000020c72ca */ /* 0x000fe400000e0000 */
[----:B------:R-:W-:Y:S02]  /*e800*/  SEL R2, RZ, 0x1, P0 ;  /* 0x00000001ff027807 */ /* 0x000fe40000000000 */
[----:B------:R-:W-:Y:S02]  /*e810*/  LOP3.LUT R94, R94, R0, RZ, 0x3c, !PT ;  /* 0x000000005e5e7212 */ /* 0x000fe400078e3cff */
[----:B------:R-:W-:Y:S01]  /*e820*/  LOP3.LUT R93, R93, R2, RZ, 0x3c, !PT ;  /* 0x000000025d5d7212 */ /* 0x000fe200078e3cff */
[----:B------:R-:W-:Y:S08]  /*e830*/  @P2 BRA `(.L_x_186) ;  /* 0xffffff7c00102947 */ /* 0x000ff0000383ffff */
[----:B------:R-:W-:-:S09]  /*e840*/  UISETP.NE.AND UP0, UPT, UR49, URZ, UPT ;  /* 0x000000ff3100728c */ /* 0x000fd2000bf05270 */
[----:B------:R-:W-:Y:S05]  /*e850*/  BRA.U !UP0, `(.L_x_187) ;  /* 0x0000000108487547 */ /* 0x000fea000b800000 */
[----:B------:R-:W2:Y:S02]  /*e860*/  LDCU.64 UR4, c[0x0][0xc90] ;  /* 0x00019200ff0477ac */ /* 0x000ea40008000a00 */
[----:B--2---:R-:W-:-:S04]  /*e870*/  UISETP.NE.U32.AND UP0, UPT, UR4, URZ, UPT ;  /* 0x000000ff0400728c */ /* 0x004fc8000bf05070 */
[----:B------:R-:W-:-:S09]  /*e880*/  UISETP.NE.AND.EX UP0, UPT, UR5, URZ, UPT, UP0 ;  /* 0x000000ff0500728c */ /* 0x000fd2000bf05300 */
[----:B------:R-:W-:Y:S05]  /*e890*/  BRA.U UP0, `(.L_x_188) ;  /* 0x00000001000c7547 */ /* 0x000fea000b800000 */
[----:B------:R-:W-:-:S13]  /*e8a0*/  FSETP.NEU.AND P0, PT, R53, RZ, PT ;  /* 0x000000ff3500720b */ /* 0x000fda0003f0d000 */
[----:B------:R-:W-:Y:S05]  /*e8b0*/  @!P0 EXIT ;  /* 0x000000000000894d */ /* 0x000fea0003800000 */
[----:B------:R-:W-:Y:S05]  /*e8c0*/  BRA `(.L_x_187) ;  /* 0x00000000002c7947 */ /* 0x000fea0003800000 */
.L_x_188:
[----:B------:R-:W-:Y:S01]  /*e8d0*/  ISETP.NE.AND P0, PT, R102, RZ, PT ;  /* 0x000000ff6600720c */ /* 0x000fe20003f05270 */
[----:B------:R-:W-:-:S12]  /*e8e0*/  BSSY.RECONVERGENT B0, `(.L_x_187) ;  /* 0x0000009000007945 */ /* 0x000fd80003800200 */
[----:B------:R-:W-:Y:S05]  /*e8f0*/  @P0 BRA `(.L_x_189) ;  /* 0x0000000000140947 */ /* 0x000fea0003800000 */
[----:B------:R-:W2:Y:S02]  /*e900*/  LDCU.64 UR4, c[0x0][0xc88] ;  /* 0x00019100ff0477ac */ /* 0x000ea40008000a00 */
[----:B--2---:R-:W-:-:S04]  /*e910*/  ISETP.NE.U32.AND P0, PT, RZ, UR4, PT ;  /* 0x00000004ff007c0c */ /* 0x004fc8000bf05070 */
[----:B------:R-:W-:-:S13]  /*e920*/  ISETP.NE.AND.EX P0, PT, RZ, UR5, PT, P0 ;  /* 0x00000005ff007c0c */ /* 0x000fda000bf05300 */
[----:B------:R-:W-:Y:S05]  /*e930*/  @!P0 EXIT ;  /* 0x000000000000894d */ /* 0x000fea0003800000 */
[----:B------:R-:W-:Y:S05]  /*e940*/  BRA `(.L_x_190) ;  /* 0x0000000000087947 */ /* 0x000fea0003800000 */
.L_x_189:
[----:B------:R-:W-:-:S13]  /*e950*/  FSETP.NEU.AND P0, PT, R53, RZ, PT ;  /* 0x000000ff3500720b */ /* 0x000fda0003f0d000 */
[----:B------:R-:W-:Y:S05]  /*e960*/  @!P0 EXIT ;  /* 0x000000000000894d */ /* 0x000fea0003800000 */
.L_x_190:
[----:B------:R-:W-:Y:S05]  /*e970*/  BSYNC.RECONVERGENT B0 ;  /* 0x0000000000007941 */ /* 0x000fea0003800200 */
.L_x_187:
[----:B------:R-:W-:Y:S01]  /*e980*/  ULEA UR4, UR37, UR36, 0x3 ;  /* 0x0000002425047291 */ /* 0x000fe2000f8e18ff */
[----:B------:R-:W-:-:S04]  /*e990*/  DEPBAR.LE SB0, 0x0 ;  /* 0x000080000000791a */ /* 0x000fc80000000000 */
[----:B------:R-:W-:-:S04]  /*e9a0*/  UIADD3 UR4, UPT, UPT, UR4, 0x50, URZ ;  /* 0x0000005004047890 */ /* 0x000fc8000fffe0ff */
[----:B------:R-:W-:-:S09]  /*e9b0*/  UPRMT UR4, UR58, 0x654, UR4 ;  /* 0x000006543a047896 */ /* 0x000fd20008000004 */
[----:B------:R-:W-:Y:S01]  /*e9c0*/  SYNCS.ARRIVE.TRANS64.RED.A1T0 RZ, [UR4], RZ ;  /* 0x000000ffffff79a7 */ /* 0x000fe20008100404 */
[----:B------:R-:W-:Y:S05]  /*e9d0*/  EXIT ;  /* 0x000000000000794d */ /* 0x000fea0003800000 */
.L_x_24:
[----:B--2---:R2:W3:Y:S02]  /*e9e0*/  SYNCS.PHASECHK.TRANS64.TRYWAIT P0, [R2+URZ+0xd0], R3 ;  /* 0x0000d003020075a7 */ /* 0x0044e400080011ff */
[----:B---3--:R-:W-:Y:S05]  /*e9f0*/  @!P0 NANOSLEEP.SYNCS 0x989680 ;  /* 0x009896800000895d */ /* 0x008fea0003900000 */
[----:B------:R-:W3:Y:S02]  /*ea00*/  @!P0 SYNCS.PHASECHK.TRANS64 P0, [R2+URZ+0xd0], R3 ;  /* 0x0000d003020085a7 */ /* 0x000ee400080010ff */
[----:B---3--:R-:W-:Y:S05]  /*ea10*/  @!P0 BRA `(.L_x_24) ;  /* 0xfffffffc00f08947 */ /* 0x008fea000383ffff */
[----:B------:R-:W-:Y:S05]  /*ea20*/  BRA `(.L_x_191) ;  /* 0xffffff2c00b87947 */ /* 0x000fea000383ffff */
.L_x_27:
[----:B-1----:R-:W-:-:S07]  /*ea30*/  MOV R2, UR49 ;  /* 0x0000003100027c02 */ /* 0x002fce0008000f00 */
.L_x_192:
[----:B-1----:R1:W2:Y:S02]  /*ea40*/  SYNCS.PHASECHK.TRANS64.TRYWAIT P0, [R2+URZ+0x18], R4 ;  /* 0x00001804020075a7 */ /* 0x0022a400080011ff */
[----:B--2---:R-:W-:Y:S05]  /*ea50*/  @!P0 NANOSLEEP.SYNCS 0x989680 ;  /* 0x009896800000895d */ /* 0x004fea0003900000 */
[----:B------:R-:W2:Y:S02]  /*ea60*/  @!P0 SYNCS.PHASECHK.TRANS64 P0, [R2+URZ+0x18], R4 ;  /* 0x00001804020085a7 */ /* 0x000ea400080010ff */
[----:B--2---:R-:W-:Y:S05]  /*ea70*/  @!P0 BRA `(.L_x_192) ;  /* 0xfffffffc00f08947 */ /* 0x004fea000383ffff */
[----:B------:R-:W-:Y:S05]  /*ea80*/  BRA `(.L_x_26) ;  /* 0xffffff3000007947 */ /* 0x000fea000383ffff */
.L_x_36:
[----:B------:R-:W-:-:S07]  /*ea90*/  MOV R2, UR49 ;  /* 0x0000003100027c02 */ /* 0x000fce0008000f00 */
.L_x_193:
[----:B-1----:R1:W2:Y:S02]  /*eaa0*/  SYNCS.PHASECHK.TRANS64.TRYWAIT P0, [R2+URZ+0x18], R4 ;  /* 0x00001804020075a7 */ /* 0x0022a400080011ff */
[----:B--2---:R-:W-:Y:S05]  /*eab0*/  @!P0 NANOSLEEP.SYNCS 0x989680 ;  /* 0x009896800000895d */ /* 0x004fea0003900000 */
[----:B------:R-:W2:Y:S02]  /*eac0*/  @!P0 SYNCS.PHASECHK.TRANS64 P0, [R2+URZ+0x18], R4 ;  /* 0x00001804020085a7 */ /* 0x000ea400080010ff */
[----:B--2---:R-:W-:Y:S05]  /*ead0*/  @!P0 BRA `(.L_x_193) ;  /* 0xfffffffc00f08947 */ /* 0x004fea000383ffff */
[----:B------:R-:W-:Y:S05]  /*eae0*/  BRA `(.L_x_35) ;  /* 0xffffff34004c7947 */ /* 0x000fea000383ffff */
.L_x_43:
[----:B-1----:R1:W2:Y:S02]  /*eaf0*/  SYNCS.PHASECHK.TRANS64.TRYWAIT P0, [R2+URZ+0x80], R3 ;  /* 0x00008003020075a7 */ /* 0x0022a400080011ff */
[----:B--2---:R-:W-:Y:S05]  /*eb00*/  @!P0 NANOSLEEP.SYNCS 0x989680 ;  /* 0x009896800000895d */ /* 0x004fea0003900000 */
[----:B------:R-:W2:Y:S02]  /*eb10*/  @!P0 SYNCS.PHASECHK.TRANS64 P0, [R2+URZ+0x80], R3 ;  /* 0x00008003020085a7 */ /* 0x000ea400080010ff */
[----:B--2---:R-:W-:Y:S05]  /*eb20*/  @!P0 BRA `(.L_x_43) ;  /* 0xfffffffc00f08947 */ /* 0x004fea000383ffff */
[----:B------:R-:W-:Y:S05]  /*eb30*/  BRA `(.L_x_194) ;  /* 0xffffff3800787947 */ /* 0x000fea000383ffff */
.L_x_47:
[----:B----4-:R-:W-:-:S07]  /*eb40*/  MOV R0, UR4 ;  /* 0x0000000400007c02 */ /* 0x010fce0008000f00 */
.L_x_195:
[----:B-1----:R1:W2:Y:S02]  /*eb50*/  SYNCS.PHASECHK.TRANS64.TRYWAIT P0, [R0+URZ], R2 ;  /* 0x00000002000075a7 */ /* 0x0022a400080011ff */
[----:B--2---:R-:W-:Y:S05]  /*eb60*/  @!P0 NANOSLEEP.SYNCS 0x989680 ;  /* 0x009896800000895d */ /* 0x004fea0003900000 */
[----:B------:R-:W2:Y:S02]  /*eb70*/  @!P0 SYNCS.PHASECHK.TRANS64 P0, [R0+URZ], R2 ;  /* 0x00000002000085a7 */ /* 0x000ea400080010ff */
[----:B--2---:R-:W-:Y:S05]  /*eb80*/  @!P0 BRA `(.L_x_195) ;  /* 0xfffffffc00f08947 */ /* 0x004fea000383ffff */
[----:B------:R-:W-:Y:S05]  /*eb90*/  BRA `(.L_x_196) ;  /* 0xffffff3c00f47947 */ /* 0x000fea000383ffff */
.L_x_48:
[----:B----4-:R-:W-:-:S07]  /*eba0*/  MOV R0, UR5 ;  /* 0x0000000500007c02 */ /* 0x010fce0008000f00 */
.L_x_197:
[----:B-1----:R1:W2:Y:S02]  /*ebb0*/  SYNCS.PHASECHK.TRANS64.TRYWAIT P0, [R0+URZ], R2 ;  /* 0x00000002000075a7 */ /* 0x0022a400080011ff */
[----:B--2---:R-:W-:Y:S05]  /*ebc0*/  @!P0 NANOSLEEP.SYNCS 0x989680 ;  /* 0x009896800000895d */ /* 0x004fea0003900000 */
[----:B------:R-:W2:Y:S02]  /*ebd0*/  @!P0 SYNCS.PHASECHK.TRANS64 P0, [R0+URZ], R2 ;  /* 0x00000002000085a7 */ /* 0x000ea400080010ff */
[----:B--2---:R-:W-:Y:S05]  /*ebe0*/  @!P0 BRA `(.L_x_197) ;  /* 0xfffffffc00f08947 */ /* 0x004fea000383ffff */
[----:B------:R-:W-:Y:S05]  /*ebf0*/  BRA `(.L_x_198) ;  /* 0xffffff4000007947 */ /* 0x000fea000383ffff */
.L_x_51:
[----:B--2---:R2:W3:Y:S02]  /*ec00*/  SYNCS.PHASECHK.TRANS64.TRYWAIT P0, [R0+URZ+0xc0], R4 ;  /* 0x0000c004000075a7 */ /* 0x0044e400080011ff */
[----:B---3--:R-:W-:Y:S05]  /*ec10*/  @!P0 NANOSLEEP.SYNCS 0x989680 ;  /* 0x009896800000895d */ /* 0x008fea0003900000 */
[----:B------:R-:W3:Y:S02]  /*ec20*/  @!P0 SYNCS.PHASECHK.TRANS64 P0, [R0+URZ+0xc0], R4 ;  /* 0x0000c004000085a7 */ /* 0x000ee400080010ff */
[----:B---3--:R-:W-:Y:S05]  /*ec30*/  @!P0 BRA `(.L_x_51) ;  /* 0xfffffffc00f08947 */ /* 0x008fea000383ffff */
[----:B------:R-:W-:Y:S05]  /*ec40*/  BRA `(.L_x_199) ;  /* 0xffffff40005c7947 */ /* 0x000fea000383ffff */
.L_x_52:
[----:B------:R-:W-:-:S07]  /*ec50*/  MOV R0, UR4 ;  /* 0x0000000400007c02 */ /* 0x000fce0008000f00 */
.L_x_200:
[----:B--2---:R2:W3:Y:S02]  /*ec60*/  SYNCS.PHASECHK.TRANS64.TRYWAIT P0, [R0+URZ+0x90], R5 ;  /* 0x00009005000075a7 */ /* 0x0044e400080011ff */
[----:B---3--:R-:W-:Y:S05]  /*ec70*/  @!P0 NANOSLEEP.SYNCS 0x989680 ;  /* 0x009896800000895d */ /* 0x008fea0003900000 */
[----:B------:R-:W3:Y:S02]  /*ec80*/  @!P0 SYNCS.PHASECHK.TRANS64 P0, [R0+URZ+0x90], R5 ;  /* 0x00009005000085a7 */ /* 0x000ee400080010ff */
[----:B---3--:R-:W-:Y:S05]  /*ec90*/  @!P0 BRA `(.L_x_200) ;  /* 0xfffffffc00f08947 */ /* 0x008fea000383ffff */
[----:B------:R-:W-:Y:S05]  /*eca0*/  BRA `(.L_x_201) ;  /* 0xffffff40006c7947 */ /* 0x000fea000383ffff */
.L_x_53:
[----:B--2---:R2:W3:Y:S02]  /*ecb0*/  SYNCS.PHASECHK.TRANS64.TRYWAIT P1, [R0+URZ+0x80], R4 ;  /* 0x00008004000075a7 */ /* 0x0044e400080211ff */
[----:B---3--:R-:W-:Y:S05]  /*ecc0*/  @!P1 NANOSLEEP.SYNCS 0x989680 ;  /* 0x009896800000995d */ /* 0x008fea0003900000 */
[----:B------:R-:W3:Y:S02]  /*ecd0*/  @!P1 SYNCS.PHASECHK.TRANS64 P1, [R0+URZ+0x80], R4 ;  /* 0x00008004000095a7 */ /* 0x000ee400080210ff */
[----:B---3--:R-:W-:Y:S05]  /*ece0*/  @!P1 BRA `(.L_x_53) ;  /* 0xfffffffc00f09947 */ /* 0x008fea000383ffff */
[----:B------:R-:W-:Y:S05]  /*ecf0*/  BRA `(.L_x_202) ;  /* 0xffffff40009c7947 */ /* 0x000fea000383ffff */
.L_x_56:
[----:B------:R-:W-:-:S07]  /*ed00*/  MOV R0, UR4 ;  /* 0x0000000400007c02 */ /* 0x000fce0008000f00 */
.L_x_203:
[----:B--2---:R2:W3:Y:S02]  /*ed10*/  SYNCS.PHASECHK.TRANS64.TRYWAIT P0, [R0+URZ+0x90], R2 ;  /* 0x00009002000075a7 */ /* 0x0044e400080011ff */
[----:B---3--:R-:W-:Y:S05]  /*ed20*/  @!P0 NANOSLEEP.SYNCS 0x989680 ;  /* 0x009896800000895d */ /* 0x008fea0003900000 */
[----:B------:R-:W3:Y:S02]  /*ed30*/  @!P0 SYNCS.PHASECHK.TRANS64 P0, [R0+URZ+0x90], R2 ;  /* 0x00009002000085a7 */ /* 0x000ee400080010ff */
[----:B---3--:R-:W-:Y:S05]  /*ed40*/  @!P0 BRA `(.L_x_203) ;  /* 0xfffffffc00f08947 */ /* 0x008fea000383ffff */
[----:B------:R-:W-:Y:S05]  /*ed50*/  BRA `(.L_x_55) ;  /* 0xffffff4000f07947 */ /* 0x000fea000383ffff */
.L_x_63:
[----:B-1----:R1:W2:Y:S02]  /*ed60*/  SYNCS.PHASECHK.TRANS64.TRYWAIT P1, [R0+URZ+0x80], R2 ;  /* 0x00008002000075a7 */ /* 0x0022a400080211ff */
[----:B--2---:R-:W-:Y:S05]  /*ed70*/  @!P1 NANOSLEEP.SYNCS 0x989680 ;  /* 0x009896800000995d */ /* 0x004fea0003900000 */
[----:B------:R-:W2:Y:S02]  /*ed80*/  @!P1 SYNCS.PHASECHK.TRANS64 P1, [R0+URZ+0x80], R2 ;  /* 0x00008002000095a7 */ /* 0x000ea400080210ff */
[----:B--2---:R-:W-:Y:S05]  /*ed90*/  @!P1 BRA `(.L_x_63) ;  /* 0xfffffffc00f09947 */ /* 0x004fea000383ffff */
[----:B------:R-:W-:Y:S05]  /*eda0*/  BRA `(.L_x_204) ;  /* 0xffffff4c00b87947 */ /* 0x000fea000383ffff */
.L_x_64:
[----:B------:R-:W-:-:S13]  /*edb0*/  R2UR UR4, R13 ;  /* 0x000000000d0472ca */ /* 0x000fda00000e0000 */
[----:B------:R-:W-:-:S07]  /*edc0*/  MOV R2, UR4 ;  /* 0x0000000400027c02 */ /* 0x000fce0008000f00 */
.L_x_205:
[----:B-1----:R1:W2:Y:S02]  /*edd0*/  SYNCS.PHASECHK.TRANS64.TRYWAIT P0, [R2+URZ+0xb0], R0 ;  /* 0x0000b000020075a7 */ /* 0x0022a400080011ff */
[----:B--2---:R-:W-:Y:S05]  /*ede0*/  @!P0 NANOSLEEP.SYNCS 0x989680 ;  /* 0x009896800000895d */ /* 0x004fea0003900000 */
[----:B------:R-:W2:Y:S02]  /*edf0*/  @!P0 SYNCS.PHASECHK.TRANS64 P0, [R2+URZ+0xb0], R0 ;  /* 0x0000b000020085a7 */ /* 0x000ea400080010ff */
[----:B--2---:R-:W-:Y:S05]  /*ee00*/  @!P0 BRA `(.L_x_205) ;  /* 0xfffffffc00f08947 */ /* 0x004fea000383ffff */
[----:B------:R-:W-:Y:S05]  /*ee10*/  BRA `(.L_x_206) ;  /* 0xffffff4c00f47947 */ /* 0x000fea000383ffff */
.L_x_67:
[----:B------:R-:W-:Y:S07]  /*ee20*/  MOV R0, UR7 ;  /* 0x0000000700007c02 */ /* 0x000fee0008000f00 */
.L_x_207:
[----:B-1----:R1:W2:Y:S02]  /*ee30*/  SYNCS.PHASECHK.TRANS64.TRYWAIT P0, [R0+URZ], R2 ;  /* 0x00000002000075a7 */ /* 0x0022a400080011ff */
[----:B--2---:R-:W-:Y:S05]  /*ee40*/  @!P0 NANOSLEEP.SYNCS 0x989680 ;  /* 0x009896800000895d */ /* 0x004fea0003900000 */
[----:B------:R-:W2:Y:S02]  /*ee50*/  @!P0 SYNCS.PHASECHK.TRANS64 P0, [R0+URZ], R2 ;  /* 0x00000002000085a7 */ /* 0x000ea400080010ff */
[----:B--2---:R-:W-:Y:S05]  /*ee60*/  @!P0 BRA `(.L_x_207) ;  /* 0xfffffffc00f08947 */ /* 0x004fea000383ffff */
[----:B------:R-:W-:Y:S05]  /*ee70*/  BRA `(.L_x_66) ;  /* 0xffffff5000107947 */ /* 0x000fea000383ffff */
.L_x_70:
[----:B------:R-:W-:-:S07]  /*ee80*/  MOV R0, UR4 ;  /* 0x0000000400007c02 */ /* 0x000fce0008000f00 */
.L_x_208:
[----:B-1----:R1:W2:Y:S02]  /*ee90*/  SYNCS.PHASECHK.TRANS64.TRYWAIT P0, [R0+URZ], R2 ;  /* 0x00000002000075a7 */ /* 0x0022a400080011ff */
[----:B--2---:R-:W-:Y:S05]  /*eea0*/  @!P0 NANOSLEEP.SYNCS 0x989680 ;  /* 0x009896800000895d */ /* 0x004fea0003900000 */
[----:B------:R-:W2:Y:S02]  /*eeb0*/  @!P0 SYNCS.PHASECHK.TRANS64 P0, [R0+URZ], R2 ;  /* 0x00000002000085a7 */ /* 0x000ea400080010ff */
[----:B--2---:R-:W-:Y:S05]  /*eec0*/  @!P0 BRA `(.L_x_208) ;  /* 0xfffffffc00f08947 */ /* 0x004fea000383ffff */
[----:B------:R-:W-:Y:S05]  /*eed0*/  BRA `(.L_x_209) ;  /* 0xffffff5400ac7947 */ /* 0x000fea000383ffff */
.L_x_71:
[----:B------:R-:W-:-:S07]  /*eee0*/  MOV R0, UR4 ;  /* 0x0000000400007c02 */ /* 0x000fce0008000f00 */
.L_x_210:
[----:B-1----:R1:W2:Y:S02]  /*eef0*/  SYNCS.PHASECHK.TRANS64.TRYWAIT P0, [R0+URZ], R2 ;  /* 0x00000002000075a7 */ /* 0x0022a400080011ff */
[----:B--2---:R-:W-:Y:S05]  /*ef00*/  @!P0 NANOSLEEP.SYNCS 0x989680 ;  /* 0x009896800000895d */ /* 0x004fea0003900000 */
[----:B------:R-:W2:Y:S02]  /*ef10*/  @!P0 SYNCS.PHASECHK.TRANS64 P0, [R0+URZ], R2 ;  /* 0x00000002000085a7 */ /* 0x000ea400080010ff */
[----:B--2---:R-:W-:Y:S05]  /*ef20*/  @!P0 BRA `(.L_x_210) ;  /* 0xfffffffc00f08947 */ /* 0x004fea000383ffff */
[----:B------:R-:W-:Y:S05]  /*ef30*/  BRA `(.L_x_211) ;  /* 0xffffff5400bc7947 */ /* 0x000fea000383ffff */
.L_x_76:
[----:B---3--:R3:W1:Y:S02]  /*ef40*/  SYNCS.PHASECHK.TRANS64.TRYWAIT P0, [R0+URZ+0x80], R2 ;  /* 0x00008002000075a7 */ /* 0x00866400080011ff */
[----:B-1----:R-:W-:Y:S05]  /*ef50*/  @!P0 NANOSLEEP.SYNCS 0x989680 ;  /* 0x009896800000895d */ /* 0x002fea0003900000 */
[----:B------:R-:W1:Y:S02]  /*ef60*/  @!P0 SYNCS.PHASECHK.TRANS64 P0, [R0+URZ+0x80], R2 ;  /* 0x00008002000085a7 */ /* 0x000e6400080010ff */
[----:B-1----:R-:W-:Y:S05]  /*ef70*/  @!P0 BRA `(.L_x_76) ;  /* 0xfffffffc00f08947 */ /* 0x002fea000383ffff */
[----:B------:R-:W-:Y:S05]  /*ef80*/  BRA `(.L_x_212) ;  /* 0xffffff5800c07947 */ /* 0x000fea000383ffff */
.L_x_79:
[----:B------:R-:W-:Y:S07]  /*ef90*/  MOV R0, UR4 ;  /* 0x0000000400007c02 */ /* 0x000fee0008000f00 */
.L_x_213:
[----:B-1----:R1:W3:Y:S02]  /*efa0*/  SYNCS.PHASECHK.TRANS64.TRYWAIT P0, [R0+URZ+0x78], R2 ;  /* 0x00007802000075a7 */ /* 0x0022e400080011ff */
[----:B---3--:R-:W-:Y:S05]  /*efb0*/  @!P0 NANOSLEEP.SYNCS 0x989680 ;  /* 0x009896800000895d */ /* 0x008fea0003900000 */
[----:B------:R-:W3:Y:S02]  /*efc0*/  @!P0 SYNCS.PHASECHK.TRANS64 P0, [R0+URZ+0x78], R2 ;  /* 0x00007802000085a7 */ /* 0x000ee400080010ff */
[----:B---3--:R-:W-:Y:S05]  /*efd0*/  @!P0 BRA `(.L_x_213) ;  /* 0xfffffffc00f08947 */ /* 0x008fea000383ffff */
[----:B------:R-:W-:Y:S05]  /*efe0*/  BRA `(.L_x_78) ;  /* 0xffffff5c00b87947 */ /* 0x000fea000383ffff */
.L_x_82:
[----:B------:R-:W-:Y:S07]  /*eff0*/  MOV R0, UR4 ;  /* 0x0000000400007c02 */ /* 0x000fee0008000f00 */
.L_x_214:
[----:B-1----:R1:W2:Y:S02]  /*f000*/  SYNCS.PHASECHK.TRANS64.TRYWAIT P0, [R0+URZ+0x50], R24 ;  /* 0x00005018000075a7 */ /* 0x0022a400080011ff */
[----:B--2---:R-:W-:Y:S05]  /*f010*/  @!P0 NANOSLEEP.SYNCS 0x989680 ;  /* 0x009896800000895d */ /* 0x004fea0003900000 */
[----:B------:R-:W2:Y:S02]  /*f020*/  @!P0 SYNCS.PHASECHK.TRANS64 P0, [R0+URZ+0x50], R24 ;  /* 0x00005018000085a7 */ /* 0x000ea400080010ff */
[----:B--2---:R-:W-:Y:S05]  /*f030*/  @!P0 BRA `(.L_x_214) ;  /* 0xfffffffc00f08947 */ /* 0x004fea000383ffff */
[----:B------:R-:W-:Y:S05]  /*f040*/  BRA `(.L_x_215) ;  /* 0xffffff6000147947 */ /* 0x000fea000383ffff */
.L_x_83:
[----:B------:R-:W-:Y:S07]  /*f050*/  MOV R0, UR4 ;  /* 0x0000000400007c02 */ /* 0x000fee0008000f00 */
.L_x_216:
[----:B-1----:R1:W2:Y:S02]  /*f060*/  SYNCS.PHASECHK.TRANS64.TRYWAIT P0, [R0+URZ+0x58], R24 ;  /* 0x00005818000075a7 */ /* 0x0022a400080011ff */
[----:B--2---:R-:W-:Y:S05]  /*f070*/  @!P0 NANOSLEEP.SYNCS 0x989680 ;  /* 0x009896800000895d */ /* 0x004fea0003900000 */
[----:B------:R-:W2:Y:S02]  /*f080*/  @!P0 SYNCS.PHASECHK.TRANS64 P0, [R0+URZ+0x58], R24 ;  /* 0x00005818000085a7 */ /* 0x000ea400080010ff */
[----:B--2---:R-:W-:Y:S05]  /*f090*/  @!P0 BRA `(.L_x_216) ;  /* 0xfffffffc00f08947 */ /* 0x004fea000383ffff */
[----:B------:R-:W-:Y:S05]  /*f0a0*/  BRA `(.L_x_217) ;  /* 0xffffff6000687947 */ /* 0x000fea000383ffff */
.L_x_84:
[----:B------:R-:W-:Y:S07]  /*f0b0*/  MOV R0, UR4 ;  /* 0x0000000400007c02 */ /* 0x000fee0008000f00 */
.L_x_218:
[----:B-1----:R1:W2:Y:S02]  /*f0c0*/  SYNCS.PHASECHK.TRANS64.TRYWAIT P0, [R0+URZ+0x60], R24 ;  /* 0x00006018000075a7 */ /* 0x0022a400080011ff */
[----:B--2---:R-:W-:Y:S05]  /*f0d0*/  @!P0 NANOSLEEP.SYNCS 0x989680 ;  /* 0x009896800000895d */ /* 0x004fea0003900000 */
[----:B------:R-:W2:Y:S02]  /*f0e0*/  @!P0 SYNCS.PHASECHK.TRANS64 P0, [R0+URZ+0x60], R24 ;  /* 0x00006018000085a7 */ /* 0x000ea400080010ff */
[----:B--2---:R-:W-:Y:S05]  /*f0f0*/  @!P0 BRA `(.L_x_218) ;  /* 0xfffffffc00f08947 */ /* 0x004fea000383ffff */
[----:B------:R-:W-:Y:S05]  /*f100*/  BRA `(.L_x_219) ;  /* 0xffffff6000c87947 */ /* 0x000fea000383ffff */
.L_x_85:
[----:B------:R-:W-:Y:S07]  /*f110*/  MOV R0, UR4 ;  /* 0x0000000400007c02 */ /* 0x000fee0008000f00 */
.L_x_220:
[----:B-1----:R1:W2:Y:S02]  /*f120*/  SYNCS.PHASECHK.TRANS64.TRYWAIT P0, [R0+URZ+0x68], R24 ;  /* 0x00006818000075a7 */ /* 0x0022a400080011ff */
[----:B--2---:R-:W-:Y:S05]  /*f130*/  @!P0 NANOSLEEP.SYNCS 0x989680 ;  /* 0x009896800000895d */ /* 0x004fea0003900000 */
[----:B------:R-:W2:Y:S02]  /*f140*/  @!P0 SYNCS.PHASECHK.TRANS64 P0, [R0+URZ+0x68], R24 ;  /* 0x00006818000085a7 */ /* 0x000ea400080010ff */
[----:B--2---:R-:W-:Y:S05]  /*f150*/  @!P0 BRA `(.L_x_220) ;  /* 0xfffffffc00f08947 */ /* 0x004fea000383ffff */
[----:B------:R-:W-:Y:S05]  /*f160*/  BRA `(.L_x_221) ;  /* 0xffffff6400287947 */ /* 0x000fea000383ffff */
.L_x_86:
[----:B------:R-:W-:Y:S07]  /*f170*/  MOV R0, UR4 ;  /* 0x0000000400007c02 */ /* 0x000fee0008000f00 */
.L_x_222:
[----:B-1----:R1:W2:Y:S02]  /*f180*/  SYNCS.PHASECHK.TRANS64.TRYWAIT P0, [R0+URZ+0x50], R30 ;  /* 0x0000501e000075a7 */ /* 0x0022a400080011ff */
[----:B--2---:R-:W-:Y:S05]  /*f190*/  @!P0 NANOSLEEP.SYNCS 0x989680 ;  /* 0x009896800000895d */ /* 0x004fea0003900000 */
[----:B------:R-:W2:Y:S02]  /*f1a0*/  @!P0 SYNCS.PHASECHK.TRANS64 P0, [R0+URZ+0x50], R30 ;  /* 0x0000501e000085a7 */ /* 0x000ea400080010ff */
[----:B--2---:R-:W-:Y:S05]  /*f1b0*/  @!P0 BRA `(.L_x_222) ;  /* 0xfffffffc00f08947 */ /* 0x004fea000383ffff */
[----:B------:R-:W-:Y:S05]  /*f1c0*/  BRA `(.L_x_223) ;  /* 0xffffff64008c7947 */ /* 0x000fea000383ffff */
.L_x_87:
[----:B------:R-:W-:Y:S07]  /*f1d0*/  MOV R0, UR4 ;  /* 0x0000000400007c02 */ /* 0x000fee0008000f00 */
.L_x_224:
[----:B-1----:R1:W2:Y:S02]  /*f1e0*/  SYNCS.PHASECHK.TRANS64.TRYWAIT P0, [R0+URZ+0x58], R30 ;  /* 0x0000581e000075a7 */ /* 0x0022a400080011ff */
[----:B--2---:R-:W-:Y:S05]  /*f1f0*/  @!P0 NANOSLEEP.SYNCS 0x989680 ;  /* 0x009896800000895d */ /* 0x004fea0003900000 */
[----:B------:R-:W2:Y:S02]  /*f200*/  @!P0 SYNCS.PHASECHK.TRANS64 P0, [R0+URZ+0x58], R30 ;  /* 0x0000581e000085a7 */ /* 0x000ea400080010ff */
[----:B--2---:R-:W-:Y:S05]  /*f210*/  @!P0 BRA `(.L_x_224) ;  /* 0xfffffffc00f08947 */ /* 0x004fea000383ffff */
[----:B------:R-:W-:Y:S05]  /*f220*/  BRA `(.L_x_225) ;  /* 0xffffff6400ec7947 */ /* 0x000fea000383ffff */
.L_x_88:
[----:B------:R-:W-:Y:S07]  /*f230*/  MOV R0, UR4 ;  /* 0x0000000400007c02 */ /* 0x000fee0008000f00 */
.L_x_226:
[----:B-1----:R1:W2:Y:S02]  /*f240*/  SYNCS.PHASECHK.TRANS64.TRYWAIT P0, [R0+URZ+0x60], R30 ;  /* 0x0000601e000075a7 */ /* 0x0022a400080011ff */
[----:B--2---:R-:W-:Y:S05]  /*f250*/  @!P0 NANOSLEEP.SYNCS 0x989680 ;  /* 0x009896800000895d */ /* 0x004fea0003900000 */
[----:B------:R-:W2:Y:S02]  /*f260*/  @!P0 SYNCS.PHASECHK.TRANS64 P0, [R0+URZ+0x60], R30 ;  /* 0x0000601e000085a7 */ /* 0x000ea400080010ff */
[----:B--2---:R-:W-:Y:S05]  /*f270*/  @!P0 BRA `(.L_x_226) ;  /* 0xfffffffc00f08947 */ /* 0x004fea000383ffff */
[----:B------:R-:W-:Y:S05]  /*f280*/  BRA `(.L_x_227) ;  /* 0xffffff6800487947 */ /* 0x000fea000383ffff */
.L_x_89:
[----:B------:R-:W-:Y:S07]  /*f290*/  MOV R0, UR4 ;  /* 0x0000000400007c02 */ /* 0x000fee0008000f00 */
.L_x_228:
[----:B-1----:R1:W2:Y:S02]  /*f2a0*/  SYNCS.PHASECHK.TRANS64.TRYWAIT P0, [R0+URZ+0x68], R30 ;  /* 0x0000681e000075a7 */ /* 0x0022a400080011ff */
[----:B--2---:R-:W-:Y:S05]  /*f2b0*/  @!P0 NANOSLEEP.SYNCS 0x989680 ;  /* 0x009896800000895d */ /* 0x004fea0003900000 */
[----:B------:R-:W2:Y:S02]  /*f2c0*/  @!P0 SYNCS.PHASECHK.TRANS64 P0, [R0+URZ+0x68], R30 ;  /* 0x0000681e000085a7 */ /* 0x000ea400080010ff */
[----:B--2---:R-:W-:Y:S05]  /*f2d0*/  @!P0 BRA `(.L_x_228) ;  /* 0xfffffffc00f08947 */ /* 0x004fea000383ffff */
[----:B------:R-:W-:Y:S05]  /*f2e0*/  BRA `(.L_x_229) ;  /* 0xffffff6800e87947 */ /* 0x000fea000383ffff */
.L_x_91:
[----:B------:R-:W-:-:S07]  /*f2f0*/  MOV R0, UR4 ;  /* 0x0000000400007c02 */ /* 0x000fce0008000f00 */
.L_x_230:
[----:B-1----:R1:W2:Y:S02]  /*f300*/  SYNCS.PHASECHK.TRANS64.TRYWAIT P0, [R0+URZ+0x50], R24 ;  /* 0x00005018000075a7 */ /* 0x0022a400080011ff */
[----:B--2---:R-:W-:Y:S05]  /*f310*/  @!P0 NANOSLEEP.SYNCS 0x989680 ;  /* 0x009896800000895d */ /* 0x004fea0003900000 */
[----:B------:R-:W2:Y:S02]  /*f320*/  @!P0 SYNCS.PHASECHK.TRANS64 P0, [R0+URZ+0x50], R24 ;  /* 0x00005018000085a7 */ /* 0x000ea400080010ff */
[----:B--2---:R-:W-:Y:S05]  /*f330*/  @!P0 BRA `(.L_x_230) ;  /* 0xfffffffc00f08947 */ /* 0x004fea000383ffff */
[----:B------:R-:W-:Y:S05]  /*f340*/  BRA `(.L_x_231) ;  /* 0xffffff6c00787947 */ /* 0x000fea000383ffff */
.L_x_92:
[----:B-1----:R-:W-:-:S07]  /*f350*/  MOV R0, UR4 ;  /* 0x0000000400007c02 */ /* 0x002fce0008000f00 */
.L_x_232:
[----:B-1----:R1:W2:Y:S02]  /*f360*/  SYNCS.PHASECHK.TRANS64.TRYWAIT P0, [R0+URZ+0x58], R24 ;  /* 0x00005818000075a7 */ /* 0x0022a400080011ff */
[----:B--2---:R-:W-:Y:S05]  /*f370*/  @!P0 NANOSLEEP.SYNCS 0x989680 ;  /* 0x009896800000895d */ /* 0x004fea0003900000 */
[----:B------:R-:W2:Y:S02]  /*f380*/  @!P0 SYNCS.PHASECHK.TRANS64 P0, [R0+URZ+0x58], R24 ;  /* 0x00005818000085a7 */ /* 0x000ea400080010ff */
[----:B--2---:R-:W-:Y:S05]  /*f390*/  @!P0 BRA `(.L_x_232) ;  /* 0xfffffffc00f08947 */ /* 0x004fea000383ffff */
[----:B------:R-:W-:Y:S05]  /*f3a0*/  BRA `(.L_x_233) ;  /* 0xffffff6c00687947 */ /* 0x000fea000383ffff */
.L_x_93:
[----:B------:R-:W-:-:S07]  /*f3b0*/  MOV R2, UR4 ;  /* 0x0000000400027c02 */ /* 0x000fce0008000f00 */
.L_x_234:
[----:B-1----:R1:W2:Y:S02]  /*f3c0*/  SYNCS.PHASECHK.TRANS64.TRYWAIT P0, [R2+URZ+0x60], R24 ;  /* 0x00006018020075a7 */ /* 0x0022a400080011ff */
[----:B--2---:R-:W-:Y:S05]  /*f3d0*/  @!P0 NANOSLEEP.SYNCS 0x989680 ;  /* 0x009896800000895d */ /* 0x004fea0003900000 */
[----:B------:R-:W2:Y:S02]  /*f3e0*/  @!P0 SYNCS.PHASECHK.TRANS64 P0, [R2+URZ+0x60], R24 ;  /* 0x00006018020085a7 */ /* 0x000ea400080010ff */
[----:B--2---:R-:W-:Y:S05]  /*f3f0*/  @!P0 BRA `(.L_x_234) ;  /* 0xfffffffc00f08947 */ /* 0x004fea000383ffff */
[----:B------:R-:W-:Y:S05]  /*f400*/  BRA `(.L_x_235) ;  /* 0xffffff6c005c7947 */ /* 0x000fea000383ffff */
.L_x_95:
[----:B--2---:R2:W4:Y:S02]  /*f410*/  SYNCS.PHASECHK.TRANS64.TRYWAIT P0, [R0+URZ+0x80], R2 ;  /* 0x00008002000075a7 */ /* 0x00452400080011ff */
[----:B----4-:R-:W-:Y:S05]  /*f420*/  @!P0 NANOSLEEP.SYNCS 0x989680 ;  /* 0x009896800000895d */ /* 0x010fea0003900000 */
[----:B------:R-:W4:Y:S02]  /*f430*/  @!P0 SYNCS.PHASECHK.TRANS64 P0, [R0+URZ+0x80], R2 ;  /* 0x00008002000085a7 */ /* 0x000f2400080010ff */
[----:B----4-:R-:W-:Y:S05]  /*f440*/  @!P0 BRA `(.L_x_95) ;  /* 0xfffffffc00f08947 */ /* 0x010fea000383ffff */
[----:B------:R-:W-:Y:S05]  /*f450*/  BRA `(.L_x_236) ;  /* 0xffffff70001c7947 */ /* 0x000fea000383ffff */
.L_x_106:
[----:B-1----:R-:W-:Y:S04]  /*f460*/  MOV R4, UR36 ;  /* 0x0000002400047c02 */ /* 0x002fe80008000f00 */
[----:B------:R1:W2:Y:S03]  /*f470*/  SYNCS.PHASECHK.TRANS64.TRYWAIT P1, [R4+URZ+0x30], R5 ;  /* 0x00003005040075a7 */ /* 0x0002a600080211ff */
[----:B--2---:R-:W-:Y:S05]  /*f480*/  @!P1 NANOSLEEP.SYNCS 0x989680 ;  /* 0x009896800000995d */ /* 0x004fea0003900000 */
[----:B------:R-:W2:Y:S02]  /*f490*/  @!P1 SYNCS.PHASECHK.TRANS64 P1, [R4+URZ+0x30], R5 ;  /* 0x00003005040095a7 */ /* 0x000ea400080210ff */
[----:B--2---:R-:W-:Y:S05]  /*f4a0*/  @!P1 BRA `(.L_x_106) ;  /* 0xfffffffc00ec9947 */ /* 0x004fea000383ffff */
[----:B------:R-:W-:Y:S05]  /*f4b0*/  BRA `(.L_x_105) ;  /* 0xffffff7c00387947 */ /* 0x000fea000383ffff */
.L_x_108:
[----:B------:R1:W1:Y:S02]  /*f4c0*/  SYNCS.PHASECHK.TRANS64.TRYWAIT P0, [R58+URZ+0xa0], R3 ;  /* 0x0000a0033a0075a7 */ /* 0x00026400080011ff */
[----:B-1----:R-:W-:Y:S05]  /*f4d0*/  @!P0 NANOSLEEP.SYNCS 0x989680 ;  /* 0x009896800000895d */ /* 0x002fea0003900000 */
[----:B------:R-:W1:Y:S02]  /*f4e0*/  @!P0 SYNCS.PHASECHK.TRANS64 P0, [R58+URZ+0xa0], R3 ;  /* 0x0000a0033a0085a7 */ /* 0x000e6400080010ff */
[----:B-1----:R-:W-:Y:S05]  /*f4f0*/  @!P0 BRA `(.L_x_108) ;  /* 0xfffffffc00f08947 */ /* 0x002fea000383ffff */
[----:B------:R-:W-:Y:S05]  /*f500*/  BRA `(.L_x_107) ;  /* 0xffffff7c005c7947 */ /* 0x000fea000383ffff */
.L_x_119:
[----:B-1----:R1:W3:Y:S02]  /*f510*/  SYNCS.PHASECHK.TRANS64.TRYWAIT P0, [R2+URZ+0x30], R0 ;  /* 0x00003000020075a7 */ /* 0x0022e400080011ff */
[----:B---3--:R-:W-:Y:S05]  /*f520*/  @!P0 NANOSLEEP.SYNCS 0x989680 ;  /* 0x009896800000895d */ /* 0x008fea0003900000 */
[----:B------:R-:W3:Y:S02]  /*f530*/  @!P0 SYNCS.PHASECHK.TRANS64 P0, [R2+URZ+0x30], R0 ;  /* 0x00003000020085a7 */ /* 0x000ee400080010ff */
[----:B---3--:R-:W-:Y:S05]  /*f540*/  @!P0 BRA `(.L_x_119) ;  /* 0xfffffffc00f08947 */ /* 0x008fea000383ffff */
[----:B------:R-:W-:Y:S05]  /*f550*/  BRA `(.L_x_118) ;  /* 0xffffff8800f87947 */ /* 0x000fea000383ffff */
.L_x_129:
[----:B-1----:R1:W3:Y:S02]  /*f560*/  SYNCS.PHASECHK.TRANS64.TRYWAIT P0, [R0+URZ+0x30], R20 ;  /* 0x00003014000075a7 */ /* 0x0022e400080011ff */
[----:B---3--:R-:W-:Y:S05]  /*f570*/  @!P0 NANOSLEEP.SYNCS 0x989680 ;  /* 0x009896800000895d */ /* 0x008fea0003900000 */
[----:B------:R-:W3:Y:S02]  /*f580*/  @!P0 SYNCS.PHASECHK.TRANS64 P0, [R0+URZ+0x30], R20 ;  /* 0x00003014000085a7 */ /* 0x000ee400080010ff */
[----:B---3--:R-:W-:Y:S05]  /*f590*/  @!P0 BRA `(.L_x_129) ;  /* 0xfffffffc00f08947 */ /* 0x008fea000383ffff */
[----:B------:R-:W-:Y:S05]  /*f5a0*/  BRA `(.L_x_128) ;  /* 0xffffff9800907947 */ /* 0x000fea000383ffff */
.L_x_139:
[----:B-1----:R1:W3:Y:S02]  /*f5b0*/  SYNCS.PHASECHK.TRANS64.TRYWAIT P0, [R0+URZ+0x30], R20 ;  /* 0x00003014000075a7 */ /* 0x0022e400080011ff */
[----:B---3--:R-:W-:Y:S05]  /*f5c0*/  @!P0 NANOSLEEP.SYNCS 0x989680 ;  /* 0x009896800000895d */ /* 0x008fea0003900000 */
[----:B------:R-:W3:Y:S02]  /*f5d0*/  @!P0 SYNCS.PHASECHK.TRANS64 P0, [R0+URZ+0x30], R20 ;  /* 0x00003014000085a7 */ /* 0x000ee400080010ff */
[----:B---3--:R-:W-:Y:S05]  /*f5e0*/  @!P0 BRA `(.L_x_139) ;  /* 0xfffffffc00f08947 */ /* 0x008fea000383ffff */
[----:B------:R-:W-:Y:S05]  /*f5f0*/  BRA `(.L_x_138) ;  /* 0xffffffa8000c7947 */ /* 0x000fea000383ffff */
.L_x_149:
[----:B-1----:R1:W3:Y:S02]  /*f600*/  SYNCS.PHASECHK.TRANS64.TRYWAIT P0, [R0+URZ+0x30], R20 ;  /* 0x00003014000075a7 */ /* 0x0022e400080011ff */
[----:B---3--:R-:W-:Y:S05]  /*f610*/  @!P0 NANOSLEEP.SYNCS 0x989680 ;  /* 0x009896800000895d */ /* 0x008fea0003900000 */
[----:B------:R-:W3:Y:S02]  /*f620*/  @!P0 SYNCS.PHASECHK.TRANS64 P0, [R0+URZ+0x30], R20 ;  /* 0x00003014000085a7 */ /* 0x000ee400080010ff */
[----:B---3--:R-:W-:Y:S05]  /*f630*/  @!P0 BRA `(.L_x_149) ;  /* 0xfffffffc00f08947 */ /* 0x008fea000383ffff */
[----:B------:R-:W-:Y:S05]  /*f640*/  BRA `(.L_x_148) ;  /* 0xffffffb400b47947 */ /* 0x000fea000383ffff */
.L_x_159:
[----:B-1----:R1:W2:Y:S02]  /*f650*/  SYNCS.PHASECHK.TRANS64.TRYWAIT P0, [R0+URZ+0x30], R20 ;  /* 0x00003014000075a7 */ /* 0x0022a400080011ff */
[----:B--2---:R-:W-:Y:S05]  /*f660*/  @!P0 NANOSLEEP.SYNCS 0x989680 ;  /* 0x009896800000895d */ /* 0x004fea0003900000 */
[----:B------:R-:W2:Y:S02]  /*f670*/  @!P0 SYNCS.PHASECHK.TRANS64 P0, [R0+URZ+0x30], R20 ;  /* 0x00003014000085a7 */ /* 0x000ea400080010ff */
[----:B--2---:R-:W-:Y:S05]  /*f680*/  @!P0 BRA `(.L_x_159) ;  /* 0xfffffffc00f08947 */ /* 0x004fea000383ffff */
[----:B------:R-:W-:Y:S05]  /*f690*/  BRA `(.L_x_158) ;  /* 0xffffffc400487947 */ /* 0x000fea000383ffff */
.L_x_169:
[----:B-1----:R1:W2:Y:S02]  /*f6a0*/  SYNCS.PHASECHK.TRANS64.TRYWAIT P0, [R0+URZ+0x30], R20 ;  /* 0x00003014000075a7 */ /* 0x0022a400080011ff */
[----:B--2---:R-:W-:Y:S05]  /*f6b0*/  @!P0 NANOSLEEP.SYNCS 0x989680 ;  /* 0x009896800000895d */ /* 0x004fea0003900000 */
[----:B------:R-:W2:Y:S02]  /*f6c0*/  @!P0 SYNCS.PHASECHK.TRANS64 P0, [R0+URZ+0x30], R20 ;  /* 0x00003014000085a7 */ /* 0x000ea400080010ff */
[----:B--2---:R-:W-:Y:S05]  /*f6d0*/  @!P0 BRA `(.L_x_169) ;  /* 0xfffffffc00f08947 */ /* 0x004fea000383ffff */
[----:B------:R-:W-:Y:S05]  /*f6e0*/  BRA `(.L_x_168) ;  /* 0xffffffd000f47947 */ /* 0x000fea000383ffff */
.L_x_179:
[----:B--2---:R2:W3:Y:S02]  /*f6f0*/  SYNCS.PHASECHK.TRANS64.TRYWAIT P0, [R0+URZ+0x30], R107 ;  /* 0x0000306b000075a7 */ /* 0x0044e400080011ff */
[----:B---3--:R-:W-:Y:S05]  /*f700*/  @!P0 NANOSLEEP.SYNCS 0x989680 ;  /* 0x009896800000895d */ /* 0x008fea0003900000 */
[----:B------:R-:W3:Y:S02]  /*f710*/  @!P0 SYNCS.PHASECHK.TRANS64 P0, [R0+URZ+0x30], R107 ;  /* 0x0000306b000085a7 */ /* 0x000ee400080010ff */
[----:B---3--:R-:W-:Y:S05]  /*f720*/  @!P0 BRA `(.L_x_179) ;  /* 0xfffffffc00f08947 */ /* 0x008fea000383ffff */
[----:B------:R-:W-:Y:S05]  /*f730*/  BRA `(.L_x_178) ;  /* 0xffffffe000807947 */ /* 0x000fea000383ffff */
        .weak           $__internal_0_$__cuda_sm10x_tcgen05_guardrail_trap_col_being_dealloced_not_returned_by_alloc
        .type           $__internal_0_$__cuda_sm10x_tcgen05_guardrail_trap_col_being_dealloced_not_returned_by_alloc,@function
        .size           $__internal_0_$__cuda_sm10x_tcgen05_guardrail_trap_col_being_dealloced_not_returned_by_alloc,($__internal_1_$__cuda_sm10x_tcgen05_guardrail_trap_phase_invalid_during_alloc - $__internal_0_$__cuda_sm10x_tcgen05_guardrail_trap_col_being_dealloced_not_returned_by_alloc)
$__internal_0_$__cuda_sm10x_tcgen05_guardrail_trap_col_being_dealloced_not_returned_by_alloc:
[----:B------:R-:W-:Y:S05]  /*f740*/  BPT.TRAP 0x1 ;  /* 0x000000040000795c */ /* 0x000fea0000300000 */
[----:B------:R-:W-:-:S04]  /*f750*/  HFMA2 R3, -RZ, RZ, 0, 0 ;  /* 0x00000000ff037431 */ /* 0x000fc800000001ff */
[----:B------:R-:W-:Y:S05]  /*f760*/  RET.REL.NODEC R2 `(_ZN7cutlass13device_kernelINS_4gemm6kernel13GemmUniversalIN4cute5tupleIJiiiiEEENS1_10collective13CollectiveMmaINS1_46MainloopSm100TmaUmmaWarpSpecializedBlockScaledILi3ELi2ELi2ENS5_IJNS4_1CILi4EEENSA_ILi1EEESC_EEEEENS5_IJNSA_ILi128EEESF_NSA_ILi256EEEEEENS5_IJNS_12float_e4m3_tENS_13float_ue8m0_tEEEENS5_IJNS5_IJlSC_lEEENS4_6LayoutINS5_IJNS5_IJNS5_IJNSA_ILi32EEESB_EEEiEEESP_NS5_IJSC_iEEEEEENS5_IJNS5_IJNS5_IJNSA_ILi16EEESB_EEEiEEENS5_IJNS5_IJNSA_ILi0EEESC_EEENSA_ILi512EEEEEENS5_IJSV_iEEEEEEEEEEESK_S12_NS4_8TiledMMAINS4_8MMA_AtomIJNS4_21SM100_MMA_MXF8F6F4_SSISI_SI_fSJ_Li128ELi128ELNS4_4UMMA5MajorE0ELS17_0ELNS16_7ScaleInE0ELS18_0EEEEEENSM_INS5_IJSC_SC_SC_EEENS5_IJSV_SV_SV_EEEEENS5_IJNS4_10UnderscoreES1E_S1E_EEEEENS5_IJNS4_13SM90_TMA_LOADES1H_EEENS5_IJNS4_14ComposedLayoutINS4_7SwizzleILi3ELi4ELi3EEENS4_18smem_ptr_flag_bitsILi8EEENSM_INS5_IJNSA_ILi8EEESF_EEENS5_IJSF_SC_EEEEEEENSM_INS5_IJNS5_IJNS5_IJSO_SC_EEENS5_IJSN_SC_EEEEEESC_NS5_IJSB_NSA_ILi2EEEEEEEEENS5_IJNS5_IJNS5_IJST_SX_EEESW_EEESV_NS5_IJSC_SX_EEEEEEEEEEEvNS4_8identityENS5_IJNS4_23SM90_TMA_LOAD_MULTICASTES26_EEES24_vS25_EENS_8epilogue10collective18CollectiveEpilogueINS29_23Sm100TmaWarpSpecializedILi4ELi2ELi16ELb1ELb0EEEJNS5_IJNSA_ILi64EEESF_SG_EEENS5_IJNSM_IS2E_SC_EENSM_INS5_IJSS_S1W_EEENS5_IJSC_S2E_EEEEEEEENS_10bfloat16_tESL_S2L_SL_NS29_6fusion15FusionCallbacksIS2D_NS2M_17LinearCombinationIS2L_fS2L_fLNS_15FloatRoundStyleE2EEES2F_S2K_JEEENS4_5SM1004TMEM4LOAD26SM100_TMEM_LOAD_32dp32b16xES1H_NS1J_INS1K_ILi1ELi4ELi3EEENS1M_ILi16EEENSM_INS5_IJS1O_SS_EEENS5_IJSS_SC_EEEEEEENS4_39AutoVectorizingCopyWithAssumedAlignmentILi128EEENS4_14SM90_TMA_STOREES31_S33_S33_EEEvvEEEEvNT_6ParamsE) ;  /* 0xffffff0802247950 */ /* 0x000fea0003c3ffff */
        .weak           $__internal_1_$__cuda_sm10x_tcgen05_guardrail_trap_phase_invalid_during_alloc
        .type           $__internal_1_$__cuda_sm10x_tcgen05_guardrail_trap_phase_invalid_during_alloc,@function
        .size           $__internal_1_$__cuda_sm10x_tcgen05_guardrail_trap_phase_invalid_during_alloc,($__internal_2_$__cuda_sm10x_tcgen05_guardrail_trap_unallocated_columns_being_dealloced - $__internal_1_$__cuda_sm10x_tcgen05_guardrail_trap_phase_invalid_during_alloc)
$__internal_1_$__cuda_sm10x_tcgen05_guardrail_trap_phase_invalid_during_alloc:
[----:B------:R-:W-:Y:S05]  /*f770*/  BPT.TRAP 0x1 ;  /* 0x000000040000795c */ /* 0x000fea0000300000 */
[----:B------:R-:W-:-:S04]  /*f780*/  MOV R3, 0x0 ;  /* 0x0000000000037802 */ /* 0x000fc80000000f00 */
[----:B------:R-:W-:Y:S05]  /*f790*/  RET.REL.NODEC R2 `(_ZN7cutlass13device_kernelINS_4gemm6kernel13GemmUniversalIN4cute5tupleIJiiiiEEENS1_10collective13CollectiveMmaINS1_46MainloopSm100TmaUmmaWarpSpecializedBlockScaledILi3ELi2ELi2ENS5_IJNS4_1CILi4EEENSA_ILi1EEESC_EEEEENS5_IJNSA_ILi128EEESF_NSA_ILi256EEEEEENS5_IJNS_12float_e4m3_tENS_13float_ue8m0_tEEEENS5_IJNS5_IJlSC_lEEENS4_6LayoutINS5_IJNS5_IJNS5_IJNSA_ILi32EEESB_EEEiEEESP_NS5_IJSC_iEEEEEENS5_IJNS5_IJNS5_IJNSA_ILi16EEESB_EEEiEEENS5_IJNS5_IJNSA_ILi0EEESC_EEENSA_ILi512EEEEEENS5_IJSV_iEEEEEEEEEEESK_S12_NS4_8TiledMMAINS4_8MMA_AtomIJNS4_21SM100_MMA_MXF8F6F4_SSISI_SI_fSJ_Li128ELi128ELNS4_4UMMA5MajorE0ELS17_0ELNS16_7ScaleInE0ELS18_0EEEEEENSM_INS5_IJSC_SC_SC_EEENS5_IJSV_SV_SV_EEEEENS5_IJNS4_10UnderscoreES1E_S1E_EEEEENS5_IJNS4_13SM90_TMA_LOADES1H_EEENS5_IJNS4_14ComposedLayoutINS4_7SwizzleILi3ELi4ELi3EEENS4_18smem_ptr_flag_bitsILi8EEENSM_INS5_IJNSA_ILi8EEESF_EEENS5_IJSF_SC_EEEEEEENSM_INS5_IJNS5_IJNS5_IJSO_SC_EEENS5_IJSN_SC_EEEEEESC_NS5_IJSB_NSA_ILi2EEEEEEEEENS5_IJNS5_IJNS5_IJST_SX_EEESW_EEESV_NS5_IJSC_SX_EEEEEEEEEEEvNS4_8identityENS5_IJNS4_23SM90_TMA_LOAD_MULTICASTES26_EEES24_vS25_EENS_8epilogue10collective18CollectiveEpilogueINS29_23Sm100TmaWarpSpecializedILi4ELi2ELi16ELb1ELb0EEEJNS5_IJNSA_ILi64EEESF_SG_EEENS5_IJNSM_IS2E_SC_EENSM_INS5_IJSS_S1W_EEENS5_IJSC_S2E_EEEEEEEENS_10bfloat16_tESL_S2L_SL_NS29_6fusion15FusionCallbacksIS2D_NS2M_17LinearCombinationIS2L_fS2L_fLNS_15FloatRoundStyleE2EEES2F_S2K_JEEENS4_5SM1004TMEM4LOAD26SM100_TMEM_LOAD_32dp32b16xES1H_NS1J_INS1K_ILi1ELi4ELi3EEENS1M_ILi16EEENSM_INS5_IJS1O_SS_EEENS5_IJSS_SC_EEEEEEENS4_39AutoVectorizingCopyWithAssumedAlignmentILi128EEENS4_14SM90_TMA_STOREES31_S33_S33_EEEvvEEEEvNT_6ParamsE) ;  /* 0xffffff0802187950 */ /* 0x000fea0003c3ffff */
        .weak           $__internal_2_$__cuda_sm10x_tcgen05_guardrail_trap_unallocated_columns_being_dealloced
        .type           $__internal_2_$__cuda_sm10x_tcgen05_guardrail_trap_unallocated_columns_being_dealloced,@function
        .size           $__internal_2_$__cuda_sm10x_tcgen05_guardrail_trap_unallocated_columns_being_dealloced,(.L_x_238 - $__internal_2_$__cuda_sm10x_tcgen05_guardrail_trap_unallocated_columns_being_dealloced)
$__internal_2_$__cuda_sm10x_tcgen05_guardrail_trap_unallocated_columns_being_dealloced:
[----:B------:R-:W-:Y:S05]  /*f7a0*/  BPT.TRAP 0x1 ;  /* 0x000000040000795c */ /* 0x000fea0000300000 */
[----:B------:R-:W-:-:S04]  /*f7b0*/  HFMA2 R3, -RZ, RZ, 0, 0 ;  /* 0x00000000ff037431 */ /* 0x000fc800000001ff */
[----:B------:R-:W-:Y:S05]  /*f7c0*/  RET.REL.NODEC R2 `(_ZN7cutlass13device_kernelINS_4gemm6kernel13GemmUniversalIN4cute5tupleIJiiiiEEENS1_10collective13CollectiveMmaINS1_46MainloopSm100TmaUmmaWarpSpecializedBlockScaledILi3ELi2ELi2ENS5_IJNS4_1CILi4EEENSA_ILi1EEESC_EEEEENS5_IJNSA_ILi128EEESF_NSA_ILi256EEEEEENS5_IJNS_12float_e4m3_tENS_13float_ue8m0_tEEEENS5_IJNS5_IJlSC_lEEENS4_6LayoutINS5_IJNS5_IJNS5_IJNSA_ILi32EEESB_EEEiEEESP_NS5_IJSC_iEEEEEENS5_IJNS5_IJNS5_IJNSA_ILi16EEESB_EEEiEEENS5_IJNS5_IJNSA_ILi0EEESC_EEENSA_ILi512EEEEEENS5_IJSV_iEEEEEEEEEEESK_S12_NS4_8TiledMMAINS4_8MMA_AtomIJNS4_21SM100_MMA_MXF8F6F4_SSISI_SI_fSJ_Li128ELi128ELNS4_4UMMA5MajorE0ELS17_0ELNS16_7ScaleInE0ELS18_0EEEEEENSM_INS5_IJSC_SC_SC_EEENS5_IJSV_SV_SV_EEEEENS5_IJNS4_10UnderscoreES1E_S1E_EEEEENS5_IJNS4_13SM90_TMA_LOADES1H_EEENS5_IJNS4_14ComposedLayoutINS4_7SwizzleILi3ELi4ELi3EEENS4_18smem_ptr_flag_bitsILi8EEENSM_INS5_IJNSA_ILi8EEESF_EEENS5_IJSF_SC_EEEEEEENSM_INS5_IJNS5_IJNS5_IJSO_SC_EEENS5_IJSN_SC_EEEEEESC_NS5_IJSB_NSA_ILi2EEEEEEEEENS5_IJNS5_IJNS5_IJST_SX_EEESW_EEESV_NS5_IJSC_SX_EEEEEEEEEEEvNS4_8identityENS5_IJNS4_23SM90_TMA_LOAD_MULTICASTES26_EEES24_vS25_EENS_8epilogue10collective18CollectiveEpilogueINS29_23Sm100TmaWarpSpecializedILi4ELi2ELi16ELb1ELb0EEEJNS5_IJNSA_ILi64EEESF_SG_EEENS5_IJNSM_IS2E_SC_EENSM_INS5_IJSS_S1W_EEENS5_IJSC_S2E_EEEEEEEENS_10bfloat16_tESL_S2L_SL_NS29_6fusion15FusionCallbacksIS2D_NS2M_17LinearCombinationIS2L_fS2L_fLNS_15FloatRoundStyleE2EEES2F_S2K_JEEENS4_5SM1004TMEM4LOAD26SM100_TMEM_LOAD_32dp32b16xES1H_NS1J_INS1K_ILi1ELi4ELi3EEENS1M_ILi16EEENSM_INS5_IJS1O_SS_EEENS5_IJSS_SC_EEEEEEENS4_39AutoVectorizingCopyWithAssumedAlignmentILi128EEENS4_14SM90_TMA_STOREES31_S33_S33_EEEvvEEEEvNT_6ParamsE) ;  /* 0xffffff08020c7950 */ /* 0x000fea0003c3ffff */
.L_x_237:
[----:B------:R-:W-:-:S00]  /*f7d0*/  BRA `(.L_x_237) ;  /* 0xfffffffc00fc7947 */ /* 0x000fc0000383ffff */
[----:B------:R-:W-:-:S00]  /*f7e0*/  NOP ;  /* 0x0000000000007918 */ /* 0x000fc00000000000 */
        /* <DEDUP_REMOVED lines=9> */
.L_x_238:


//--------------------- .nv.global.init           --------------------------
	.section	.nv.global.init,"aw",@progbits
.nv.global.init:
	.type		$str$27,@object
	.size		$str$27,($str$28 - $str$27)
$str$27:
        /*0000*/ 	.byte	0x28, 0x61, 0x64, 0x64, 0x72, 0x65, 0x73, 0x73, 0x20, 0x26, 0x20, 0x6d, 0x61, 0x73, 0x6b, 0x29
        /*0010*/ 	.byte	0x20, 0x3d, 0x3d, 0x20, 0x30, 0x00
	.type		$str$28,@object
	.size		$str$28,($str$26 - $str$28)
$str$28:
        /*0016*/ 	.byte	0x2f, 0x74, 0x6d, 0x70, 0x2f, 0x63, 0x75, 0x74, 0x6c, 0x61, 0x73, 0x73, 0x5f, 0x73, 0x77, 0x65
        /*0026*/ 	.byte	0x65, 0x70, 0x5f, 0x73, 0x72, 0x63, 0x2f, 0x69, 0x6e, 0x63, 0x6c, 0x75, 0x64, 0x65, 0x2f, 0x63
        /*0036*/ 	.byte	0x75, 0x74, 0x65, 0x2f, 0x70, 0x6f, 0x69, 0x6e, 0x74, 0x65, 0x72, 0x5f, 0x66, 0x6c, 0x61, 0x67
        /*0046*/ 	.byte	0x67, 0x65, 0x64, 0x2e, 0x68, 0x70, 0x70, 0x00
	.type		$str$26,@object
	.size		$str$26,($str$25 - $str$26)
$str$26:
        /*004e*/ 	.byte	0x2f, 0x74, 0x6d, 0x70, 0x2f, 0x63, 0x75, 0x74, 0x6c, 0x61, 0x73, 0x73, 0x5f, 0x73, 0x77, 0x65
        /*005e*/ 	.byte	0x65, 0x70, 0x5f, 0x73, 0x72, 0x63, 0x2f, 0x69, 0x6e, 0x63, 0x6c, 0x75, 0x64, 0x65, 0x2f, 0x63
        /*006e*/ 	.byte	0x75, 0x74, 0x65, 0x2f, 0x61, 0x74, 0x6f, 0x6d, 0x2f, 0x63, 0x6f, 0x70, 0x79, 0x5f, 0x74, 0x72
        /*007e*/ 	.byte	0x61, 0x69, 0x74, 0x73, 0x5f, 0x73, 0x6d, 0x31, 0x30, 0x30, 0x2e, 0x68, 0x70, 0x70, 0x00
	.type		$str$25,@object
	.size		$str$25,(__unnamed_1 - $str$25)
$str$25:
        /*008d*/ 	.byte	0x28, 0x28, 0x75, 0x69, 0x6e, 0x74, 0x33, 0x32, 0x5f, 0x74, 0x28, 0x74, 0x68, 0x72, 0x65, 0x61
        /*009d*/ 	.byte	0x64, 0x49, 0x64, 0x78, 0x2e, 0x78, 0x29, 0x20, 0x2f, 0x20, 0x33, 0x32, 0x29, 0x20, 0x25, 0x20
        /*00ad*/ 	.byte	0x34, 0x29, 0x20, 0x3d, 0x3d, 0x20, 0x28, 0x28, 0x28, 0x74, 0x6d, 0x65, 0x6d, 0x5f, 0x61, 0x64
        /*00bd*/ 	.byte	0x64, 0x72, 0x20, 0x3e, 0x3e, 0x20, 0x31, 0x36, 0x29, 0x20, 0x2f, 0x20, 0x33, 0x32, 0x29, 0x20
        /*00cd*/ 	.byte	0x25, 0x20, 0x34, 0x29, 0x00
	.type		__unnamed_1,@object
	.size		__unnamed_1,(__unnamed_2 - __unnamed_1)
__unnamed_1:
        /*00d2*/ 	.byte	0x61, 0x75, 0x74, 0x6f, 0x20, 0x63, 0x75, 0x74, 0x65, 0x3a, 0x3a, 0x61, 0x73, 0x5f, 0x70, 0x6f
        /* <DEDUP_REMOVED lines=24> */
        /*0262*/ 	.byte	0x43, 0x3c, 0x32, 0x30, 0x34, 0x38, 0x3e, 0x3e, 0x3e, 0x3e, 0x5d, 0x00
	.type		__unnamed_2,@object
	.size		__unnamed_2,(.L_2 - __unnamed_2)
__unnamed_2:
        /* <DEDUP_REMOVED lines=40> */
        /*04ee*/ 	.byte	0x3a, 0x3a, 0x43, 0x3c, 0x30, 0x3e, 0x3e, 0x3e, 0x3e, 0x5d, 0x00
.L_2:


//--------------------- .nv.shared._ZN7cutlass13device_kernelINS_4gemm6kernel13GemmUniversalIN4cute5tupleIJiiiiEEENS1_10collective13CollectiveMmaINS1_46MainloopSm100TmaUmmaWarpSpecializedBlockScaledILi3ELi2ELi2ENS5_IJNS4_1CILi4EEENSA_ILi1EEESC_EEEEENS5_IJNSA_ILi128EEESF_NSA_ILi256EEEEEENS5_IJNS_12float_e4m3_tENS_13float_ue8m0_tEEEENS5_IJNS5_IJlSC_lEEENS4_6LayoutINS5_IJNS5_IJNS5_IJNSA_ILi32EEESB_EEEiEEESP_NS5_IJSC_iEEEEEENS5_IJNS5_IJNS5_IJNSA_ILi16EEESB_EEEiEEENS5_IJNS5_IJNSA_ILi0EEESC_EEENSA_ILi512EEEEEENS5_IJSV_iEEEEEEEEEEESK_S12_NS4_8TiledMMAINS4_8MMA_AtomIJNS4_21SM100_MMA_MXF8F6F4_SSISI_SI_fSJ_Li128ELi128ELNS4_4UMMA5MajorE0ELS17_0ELNS16_7ScaleInE0ELS18_0EEEEEENSM_INS5_IJSC_SC_SC_EEENS5_IJSV_SV_SV_EEEEENS5_IJNS4_10UnderscoreES1E_S1E_EEEEENS5_IJNS4_13SM90_TMA_LOADES1H_EEENS5_IJNS4_14ComposedLayoutINS4_7SwizzleILi3ELi4ELi3EEENS4_18smem_ptr_flag_bitsILi8EEENSM_INS5_IJNSA_ILi8EEESF_EEENS5_IJSF_SC_EEEEEEENSM_INS5_IJNS5_IJNS5_IJSO_SC_EEENS5_IJSN_SC_EEEEEESC_NS5_IJSB_NSA_ILi2EEEEEEEEENS5_IJNS5_IJNS5_IJST_SX_EEESW_EEESV_NS5_IJSC_SX_EEEEEEEEEEEvNS4_8identityENS5_IJNS4_23SM90_TMA_LOAD_MULTICASTES26_EEES24_vS25_EENS_8epilogue10collective18CollectiveEpilogueINS29_23Sm100TmaWarpSpecializedILi4ELi2ELi16ELb1ELb0EEEJNS5_IJNSA_ILi64EEESF_SG_EEENS5_IJNSM_IS2E_SC_EENSM_INS5_IJSS_S1W_EEENS5_IJSC_S2E_EEEEEEEENS_10bfloat16_tESL_S2L_SL_NS29_6fusion15FusionCallbacksIS2D_NS2M_17LinearCombinationIS2L_fS2L_fLNS_15FloatRoundStyleE2EEES2F_S2K_JEEENS4_5SM1004TMEM4LOAD26SM100_TMEM_LOAD_32dp32b16xES1H_NS1J_INS1K_ILi1ELi4ELi3EEENS1M_ILi16EEENSM_INS5_IJS1O_SS_EEENS5_IJSS_SC_EEEEEEENS4_39AutoVectorizingCopyWithAssumedAlignmentILi128EEENS4_14SM90_TMA_STOREES31_S33_S33_EEEvvEEEEvNT_6ParamsE --------------------------
	.section	.nv.shared._ZN7cutlass13device_kernelINS_4gemm6kernel13GemmUniversalIN4cute5tupleIJiiiiEEENS1_10collective13CollectiveMmaINS1_46MainloopSm100TmaUmmaWarpSpecializedBlockScaledILi3ELi2ELi2ENS5_IJNS4_1CILi4EEENSA_ILi1EEESC_EEEEENS5_IJNSA_ILi128EEESF_NSA_ILi256EEEEEENS5_IJNS_12float_e4m3_tENS_13float_ue8m0_tEEEENS5_IJNS5_IJlSC_lEEENS4_6LayoutINS5_IJNS5_IJNS5_IJNSA_ILi32EEESB_EEEiEEESP_NS5_IJSC_iEEEEEENS5_IJNS5_IJNS5_IJNSA_ILi16EEESB_EEEiEEENS5_IJNS5_IJNSA_ILi0EEESC_EEENSA_ILi512EEEEEENS5_IJSV_iEEEEEEEEEEESK_S12_NS4_8TiledMMAINS4_8MMA_AtomIJNS4_21SM100_MMA_MXF8F6F4_SSISI_SI_fSJ_Li128ELi128ELNS4_4UMMA5MajorE0ELS17_0ELNS16_7ScaleInE0ELS18_0EEEEEENSM_INS5_IJSC_SC_SC_EEENS5_IJSV_SV_SV_EEEEENS5_IJNS4_10UnderscoreES1E_S1E_EEEEENS5_IJNS4_13SM90_TMA_LOADES1H_EEENS5_IJNS4_14ComposedLayoutINS4_7SwizzleILi3ELi4ELi3EEENS4_18smem_ptr_flag_bitsILi8EEENSM_INS5_IJNSA_ILi8EEESF_EEENS5_IJSF_SC_EEEEEEENSM_INS5_IJNS5_IJNS5_IJSO_SC_EEENS5_IJSN_SC_EEEEEESC_NS5_IJSB_NSA_ILi2EEEEEEEEENS5_IJNS5_IJNS5_IJST_SX_EEESW_EEESV_NS5_IJSC_SX_EEEEEEEEEEEvNS4_8identityENS5_IJNS4_23SM90_TMA_LOAD_MULTICASTES26_EEES24_vS25_EENS_8epilogue10collective18CollectiveEpilogueINS29_23Sm100TmaWarpSpecializedILi4ELi2ELi16ELb1ELb0EEEJNS5_IJNSA_ILi64EEESF_SG_EEENS5_IJNSM_IS2E_SC_EENSM_INS5_IJSS_S1W_EEENS5_IJSC_S2E_EEEEEEEENS_10bfloat16_tESL_S2L_SL_NS29_6fusion15FusionCallbacksIS2D_NS2M_17LinearCombinationIS2L_fS2L_fLNS_15FloatRoundStyleE2EEES2F_S2K_JEEENS4_5SM1004TMEM4LOAD26SM100_TMEM_LOAD_32dp32b16xES1H_NS1J_INS1K_ILi1ELi4ELi3EEENS1M_ILi16EEENSM_INS5_IJS1O_SS_EEENS5_IJSS_SC_EEEEEEENS4_39AutoVectorizingCopyWithAssumedAlignmentILi128EEENS4_14SM90_TMA_STOREES31_S33_S33_EEEvvEEEEvNT_6ParamsE,"aw",@nobits
	.sectionflags	@""
	.align	16
	.zero		1024


//--------------------- .nv.shared.reserved.0     --------------------------
	.section	.nv.shared.reserved.0,"aw",@nobits
	.weak		__nv_reservedSMEM_offset_0_alias
	.size		__nv_reservedSMEM_offset_0_alias, 0, 64
	.other		__nv_reservedSMEM_offset_0_alias,@"STO_CUDA_RESERVED_SHARED STV_DEFAULT"
__nv_reservedSMEM_offset_0_alias:
	.zero		0
.nv.shared.reserved.0:
	.zero		64
	.weak		__nv_reservedSMEM_tcgen05_partition
	.type		__nv_reservedSMEM_tcgen05_partition,@object
	.size		__nv_reservedSMEM_tcgen05_partition,(.L_0 - __nv_reservedSMEM_tcgen05_partition)
__nv_reservedSMEM_tcgen05_partition:
	.zero		32
.L_0:


//--------------------- .nv.global                --------------------------
	.section	.nv.global,"aw",@nobits
.nv.global:
	.type		_ZN40_INTERNAL_e6acb095_4_k_cu_616a27e2_357284cute1_E,@object
	.size		_ZN40_INTERNAL_e6acb095_4_k_cu_616a27e2_357284cute1_E,(_ZN40_INTERNAL_e6acb095_4_k_cu_616a27e2_357284cuda3std3__45__cpo6cbeginE - _ZN40_INTERNAL_e6acb095_4_k_cu_616a27e2_357284cute1_E)
_ZN40_INTERNAL_e6acb095_4_k_cu_616a27e2_357284cute1_E:
	.zero		1
	.type		_ZN40_INTERNAL_e6acb095_4_k_cu_616a27e2_357284cuda3std3__45__cpo6cbeginE,@object
	.size		_ZN40_INTERNAL_e6acb095_4_k_cu_616a27e2_357284cuda3std3__45__cpo6cbeginE,(_ZN40_INTERNAL_e6acb095_4_k_cu_616a27e2_357284cuda3std3__48in_placeE - _ZN40_INTERNAL_e6acb095_4_k_cu_616a27e2_357284cuda3std3__45__cpo6cbeginE)
_ZN40_INTERNAL_e6acb095_4_k_cu_616a27e2_357284cuda3std3__45__cpo6cbeginE:
	.zero		1
	.type		_ZN40_INTERNAL_e6acb095_4_k_cu_616a27e2_357284cuda3std3__48in_placeE,@object
	.size		_ZN40_INTERNAL_e6acb095_4_k_cu_616a27e2_357284cuda3std3__48in_placeE,(_ZN40_INTERNAL_e6acb095_4_k_cu_616a27e2_357284cuda3std6ranges3__45__cpo9iter_moveE - _ZN40_INTERNAL_e6acb095_4_k_cu_616a27e2_357284cuda3std3__48in_placeE)
_ZN40_INTERNAL_e6acb095_4_k_cu_616a27e2_357284cuda3std3__48in_placeE:
	.zero		1
	.type		_ZN40_INTERNAL_e6acb095_4_k_cu_616a27e2_357284cuda3std6ranges3__45__cpo9iter_moveE,@object
	.size		_ZN40_INTERNAL_e6acb095_4_k_cu_616a27e2_357284cuda3std6ranges3__45__cpo9iter_moveE,(_ZN40_INTERNAL_e6acb095_4_k_cu_616a27e2_357284cuda3std3__45__cpo5beginE - _ZN40_INTERNAL_e6acb095_4_k_cu_616a27e2_357284cuda3std6ranges3__45__cpo9iter_moveE)
_ZN40_INTERNAL_e6acb095_4_k_cu_616a27e2_357284cuda3std6ranges3__45__cpo9iter_moveE:
	.zero		1
	.type		_ZN40_INTERNAL_e6acb095_4_k_cu_616a27e2_357284cuda3std3__45__cpo5beginE,@object
	.size		_ZN40_INTERNAL_e6acb095_4_k_cu_616a27e2_357284cuda3std3__45__cpo5beginE,(_ZN40_INTERNAL_e6acb095_4_k_cu_616a27e2_357284cuda3std3__442_GLOBAL__N__e6acb095_4_k_cu_616a27e2_357286ignoreE - _ZN40_INTERNAL_e6acb095_4_k_cu_616a27e2_357284cuda3std3__45__cpo5beginE)
_ZN40_INTERNAL_e6acb095_4_k_cu_616a27e2_357284cuda3std3__45__cpo5beginE:
	.zero		1
	.type		_ZN40_INTERNAL_e6acb095_4_k_cu_616a27e2_357284cuda3std3__442_GLOBAL__N__e6acb095_4_k_cu_616a27e2_357286ignoreE,@object
	.size		_ZN40_INTERNAL_e6acb095_4_k_cu_616a27e2_357284cuda3std3__442_GLOBAL__N__e6acb095_4_k_cu_616a27e2_357286ignoreE,(_ZN40_INTERNAL_e6acb095_4_k_cu_616a27e2_357284cute7productE - _ZN40_INTERNAL_e6acb095_4_k_cu_616a27e2_357284cuda3std3__442_GLOBAL__N__e6acb095_4_k_cu_616a27e2_357286ignoreE)
_ZN40_INTERNAL_e6acb095_4_k_cu_616a27e2_357284cuda3std3__442_GLOBAL__N__e6acb095_4_k_cu_616a27e2_357286ignoreE:
	.zero		1
	.type		_ZN40_INTERNAL_e6acb095_4_k_cu_616a27e2_357284cute7productE,@object
	.size		_ZN40_INTERNAL_e6acb095_4_k_cu_616a27e2_357284cute7productE,(_ZN40_INTERNAL_e6acb095_4_k_cu_616a27e2_357284cuda3std3__45__cpo3endE - _ZN40_INTERNAL_e6acb095_4_k_cu_616a27e2_357284cute7productE)
_ZN40_INTERNAL_e6acb095_4_k_cu_616a27e2_357284cute7productE:
	.zero		1
	.type		_ZN40_INTERNAL_e6acb095_4_k_cu_616a27e2_357284cuda3std3__45__cpo3endE,@object
	.size		_ZN40_INTERNAL_e6acb095_4_k_cu_616a27e2_357284cuda3std3__45__cpo3endE,(_ZN40_INTERNAL_e6acb095_4_k_cu_616a27e2_357284cuda3std3__419piecewise_constructE - _ZN40_INTERNAL_e6acb095_4_k_cu_616a27e2_357284cuda3std3__45__cpo3endE)
_ZN40_INTERNAL_e6acb095_4_k_cu_616a27e2_357284cuda3std3__45__cpo3endE:
	.zero		1
	.type		_ZN40_INTERNAL_e6acb095_4_k_cu_616a27e2_357284cuda3std3__419piecewise_constructE,@object
	.size		_ZN40_INTERNAL_e6acb095_4_k_cu_616a27e2_357284cuda3std3__419piecewise_constructE,(_ZN40_INTERNAL_e6acb095_4_k_cu_616a27e2_357284cuda3std3__45__cpo4cendE - _ZN40_INTERNAL_e6acb095_4_k_cu_616a27e2_357284cuda3std3__419piecewise_constructE)
_ZN40_INTERNAL_e6acb095_4_k_cu_616a27e2_357284cuda3std3__419piecewise_constructE:
	.zero		1
	.type		_ZN40_INTERNAL_e6acb095_4_k_cu_616a27e2_357284cuda3std3__45__cpo4cendE,@object
	.size		_ZN40_INTERNAL_e6acb095_4_k_cu_616a27e2_357284cuda3std3__45__cpo4cendE,(_ZN40_INTERNAL_e6acb095_4_k_cu_616a27e2_357284cuda3std6ranges3__45__cpo4swapE - _ZN40_INTERNAL_e6acb095_4_k_cu_616a27e2_357284cuda3std3__45__cpo4cendE)
_ZN40_INTERNAL_e6acb095_4_k_cu_616a27e2_357284cuda3std3__45__cpo4cendE:
	.zero		1
	.type		_ZN40_INTERNAL_e6acb095_4_k_cu_616a27e2_357284cuda3std6ranges3__45__cpo4swapE,@object
	.size		_ZN40_INTERNAL_e6acb095_4_k_cu_616a27e2_357284cuda3std6ranges3__45__cpo4swapE,(.L_10 - _ZN40_INTERNAL_e6acb095_4_k_cu_616a27e2_357284cuda3std6ranges3__45__cpo4swapE)
_ZN40_INTERNAL_e6acb095_4_k_cu_616a27e2_357284cuda3std6ranges3__45__cpo4swapE:
	.zero		1
.L_10:


//--------------------- .nv.constant0._ZN7cutlass13device_kernelINS_4gemm6kernel13GemmUniversalIN4cute5tupleIJiiiiEEENS1_10collective13CollectiveMmaINS1_46MainloopSm100TmaUmmaWarpSpecializedBlockScaledILi3ELi2ELi2ENS5_IJNS4_1CILi4EEENSA_ILi1EEESC_EEEEENS5_IJNSA_ILi128EEESF_NSA_ILi256EEEEEENS5_IJNS_12float_e4m3_tENS_13float_ue8m0_tEEEENS5_IJNS5_IJlSC_lEEENS4_6LayoutINS5_IJNS5_IJNS5_IJNSA_ILi32EEESB_EEEiEEESP_NS5_IJSC_iEEEEEENS5_IJNS5_IJNS5_IJNSA_ILi16EEESB_EEEiEEENS5_IJNS5_IJNSA_ILi0EEESC_EEENSA_ILi512EEEEEENS5_IJSV_iEEEEEEEEEEESK_S12_NS4_8TiledMMAINS4_8MMA_AtomIJNS4_21SM100_MMA_MXF8F6F4_SSISI_SI_fSJ_Li128ELi128ELNS4_4UMMA5MajorE0ELS17_0ELNS16_7ScaleInE0ELS18_0EEEEEENSM_INS5_IJSC_SC_SC_EEENS5_IJSV_SV_SV_EEEEENS5_IJNS4_10UnderscoreES1E_S1E_EEEEENS5_IJNS4_13SM90_TMA_LOADES1H_EEENS5_IJNS4_14ComposedLayoutINS4_7SwizzleILi3ELi4ELi3EEENS4_18smem_ptr_flag_bitsILi8EEENSM_INS5_IJNSA_ILi8EEESF_EEENS5_IJSF_SC_EEEEEEENSM_INS5_IJNS5_IJNS5_IJSO_SC_EEENS5_IJSN_SC_EEEEEESC_NS5_IJSB_NSA_ILi2EEEEEEEEENS5_IJNS5_IJNS5_IJST_SX_EEESW_EEESV_NS5_IJSC_SX_EEEEEEEEEEEvNS4_8identityENS5_IJNS4_23SM90_TMA_LOAD_MULTICASTES26_EEES24_vS25_EENS_8epilogue10collective18CollectiveEpilogueINS29_23Sm100TmaWarpSpecializedILi4ELi2ELi16ELb1ELb0EEEJNS5_IJNSA_ILi64EEESF_SG_EEENS5_IJNSM_IS2E_SC_EENSM_INS5_IJSS_S1W_EEENS5_IJSC_S2E_EEEEEEEENS_10bfloat16_tESL_S2L_SL_NS29_6fusion15FusionCallbacksIS2D_NS2M_17LinearCombinationIS2L_fS2L_fLNS_15FloatRoundStyleE2EEES2F_S2K_JEEENS4_5SM1004TMEM4LOAD26SM100_TMEM_LOAD_32dp32b16xES1H_NS1J_INS1K_ILi1ELi4ELi3EEENS1M_ILi16EEENSM_INS5_IJS1O_SS_EEENS5_IJSS_SC_EEEEEEENS4_39AutoVectorizingCopyWithAssumedAlignmentILi128EEENS4_14SM90_TMA_STOREES31_S33_S33_EEEvvEEEEvNT_6ParamsE --------------------------
	.section	.nv.constant0._ZN7cutlass13device_kernelINS_4gemm6kernel13GemmUniversalIN4cute5tupleIJiiiiEEENS1_10collective13CollectiveMmaINS1_46MainloopSm100TmaUmmaWarpSpecializedBlockScaledILi3ELi2ELi2ENS5_IJNS4_1CILi4EEENSA_ILi1EEESC_EEEEENS5_IJNSA_ILi128EEESF_NSA_ILi256EEEEEENS5_IJNS_12float_e4m3_tENS_13float_ue8m0_tEEEENS5_IJNS5_IJlSC_lEEENS4_6LayoutINS5_IJNS5_IJNS5_IJNSA_ILi32EEESB_EEEiEEESP_NS5_IJSC_iEEEEEENS5_IJNS5_IJNS5_IJNSA_ILi16EEESB_EEEiEEENS5_IJNS5_IJNSA_ILi0EEESC_EEENSA_ILi512EEEEEENS5_IJSV_iEEEEEEEEEEESK_S12_NS4_8TiledMMAINS4_8MMA_AtomIJNS4_21SM100_MMA_MXF8F6F4_SSISI_SI_fSJ_Li128ELi128ELNS4_4UMMA5MajorE0ELS17_0ELNS16_7ScaleInE0ELS18_0EEEEEENSM_INS5_IJSC_SC_SC_EEENS5_IJSV_SV_SV_EEEEENS5_IJNS4_10UnderscoreES1E_S1E_EEEEENS5_IJNS4_13SM90_TMA_LOADES1H_EEENS5_IJNS4_14ComposedLayoutINS4_7SwizzleILi3ELi4ELi3EEENS4_18smem_ptr_flag_bitsILi8EEENSM_INS5_IJNSA_ILi8EEESF_EEENS5_IJSF_SC_EEEEEEENSM_INS5_IJNS5_IJNS5_IJSO_SC_EEENS5_IJSN_SC_EEEEEESC_NS5_IJSB_NSA_ILi2EEEEEEEEENS5_IJNS5_IJNS5_IJST_SX_EEESW_EEESV_NS5_IJSC_SX_EEEEEEEEEEEvNS4_8identityENS5_IJNS4_23SM90_TMA_LOAD_MULTICASTES26_EEES24_vS25_EENS_8epilogue10collective18CollectiveEpilogueINS29_23Sm100TmaWarpSpecializedILi4ELi2ELi16ELb1ELb0EEEJNS5_IJNSA_ILi64EEESF_SG_EEENS5_IJNSM_IS2E_SC_EENSM_INS5_IJSS_S1W_EEENS5_IJSC_S2E_EEEEEEEENS_10bfloat16_tESL_S2L_SL_NS29_6fusion15FusionCallbacksIS2D_NS2M_17LinearCombinationIS2L_fS2L_fLNS_15FloatRoundStyleE2EEES2F_S2K_JEEENS4_5SM1004TMEM4LOAD26SM100_TMEM_LOAD_32dp32b16xES1H_NS1J_INS1K_ILi1ELi4ELi3EEENS1M_ILi16EEENSM_INS5_IJS1O_SS_EEENS5_IJSS_SC_EEEEEEENS4_39AutoVectorizingCopyWithAssumedAlignmentILi128EEENS4_14SM90_TMA_STOREES31_S33_S33_EEEvvEEEEvNT_6ParamsE,"a",@progbits
	.sectionflags	@""
	.align	4
.nv.constant0._ZN7cutlass13device_kernelINS_4gemm6kernel13GemmUniversalIN4cute5tupleIJiiiiEEENS1_10collective13CollectiveMmaINS1_46MainloopSm100TmaUmmaWarpSpecializedBlockScaledILi3ELi2ELi2ENS5_IJNS4_1CILi4EEENSA_ILi1EEESC_EEEEENS5_IJNSA_ILi128EEESF_NSA_ILi256EEEEEENS5_IJNS_12float_e4m3_tENS_13float_ue8m0_tEEEENS5_IJNS5_IJlSC_lEEENS4_6LayoutINS5_IJNS5_IJNS5_IJNSA_ILi32EEESB_EEEiEEESP_NS5_IJSC_iEEEEEENS5_IJNS5_IJNS5_IJNSA_ILi16EEESB_EEEiEEENS5_IJNS5_IJNSA_ILi0EEESC_EEENSA_ILi512EEEEEENS5_IJSV_iEEEEEEEEEEESK_S12_NS4_8TiledMMAINS4_8MMA_AtomIJNS4_21SM100_MMA_MXF8F6F4_SSISI_SI_fSJ_Li128ELi128ELNS4_4UMMA5MajorE0ELS17_0ELNS16_7ScaleInE0ELS18_0EEEEEENSM_INS5_IJSC_SC_SC_EEENS5_IJSV_SV_SV_EEEEENS5_IJNS4_10UnderscoreES1E_S1E_EEEEENS5_IJNS4_13SM90_TMA_LOADES1H_EEENS5_IJNS4_14ComposedLayoutINS4_7SwizzleILi3ELi4ELi3EEENS4_18smem_ptr_flag_bitsILi8EEENSM_INS5_IJNSA_ILi8EEESF_EEENS5_IJSF_SC_EEEEEEENSM_INS5_IJNS5_IJNS5_IJSO_SC_EEENS5_IJSN_SC_EEEEEESC_NS5_IJSB_NSA_ILi2EEEEEEEEENS5_IJNS5_IJNS5_IJST_SX_EEESW_EEESV_NS5_IJSC_SX_EEEEEEEEEEEvNS4_8identityENS5_IJNS4_23SM90_TMA_LOAD_MULTICASTES26_EEES24_vS25_EENS_8epilogue10collective18CollectiveEpilogueINS29_23Sm100TmaWarpSpecializedILi4ELi2ELi16ELb1ELb0EEEJNS5_IJNSA_ILi64EEESF_SG_EEENS5_IJNSM_IS2E_SC_EENSM_INS5_IJSS_S1W_EEENS5_IJSC_S2E_EEEEEEEENS_10bfloat16_tESL_S2L_SL_NS29_6fusion15FusionCallbacksIS2D_NS2M_17LinearCombinationIS2L_fS2L_fLNS_15FloatRoundStyleE2EEES2F_S2K_JEEENS4_5SM1004TMEM4LOAD26SM100_TMEM_LOAD_32dp32b16xES1H_NS1J_INS1K_ILi1ELi4ELi3EEENS1M_ILi16EEENSM_INS5_IJS1O_SS_EEENS5_IJSS_SC_EEEEEEENS4_39AutoVectorizingCopyWithAssumedAlignmentILi128EEENS4_14SM90_TMA_STOREES31_S33_S33_EEEvvEEEEvNT_6ParamsE:
	.zero		3968


//--------------------- SYMBOLS --------------------------

	.type		.nv.reservedSmem.offset0,@object
	.size		.nv.reservedSmem.offset0,0x4
	.type		.nv.reservedSmem.cap,@object
	.size		.nv.reservedSmem.cap,0x4
	.type		__assertfail,@function
